// auto-generated by cutlass_sweep.gemm — config: {"arch": "sm_90", "cluster_m": 1, "cluster_n": 1, "dtype": "fp16", "dtype_b": "fp16", "layout": "nt", "stages": 0, "tile_k": 16, "tile_m": 384, "tile_n": 240}
#include "cutlass/cutlass.h"
#include "cutlass/gemm/collective/collective_builder.hpp"
#include "cutlass/gemm/device/gemm_universal_adapter.h"
#include "cutlass/gemm/kernel/gemm_universal.hpp"
#include "cutlass/epilogue/collective/collective_builder.hpp"

using ElemA = cutlass::half_t;
using ElemB = cutlass::half_t;
using ElemCD = cutlass::half_t;
using Acc  = float;
using TileShape    = cute::Shape<cute::_384, cute::_240, cute::_16>;
using ClusterShape = cute::Shape<cute::_1, cute::_1, cute::_1>;

using CollectiveEpilogue = typename cutlass::epilogue::collective::CollectiveBuilder<
    cutlass::arch::Sm90, cutlass::arch::OpClassTensorOp,
    TileShape, ClusterShape,
    cutlass::epilogue::collective::EpilogueTileAuto,
    Acc, Acc,
    ElemCD, cutlass::layout::RowMajor, 128 / cutlass::sizeof_bits<ElemCD>::value,
    ElemCD, cutlass::layout::RowMajor, 128 / cutlass::sizeof_bits<ElemCD>::value,
    cutlass::epilogue::collective::EpilogueScheduleAuto
  >::CollectiveOp;

using CollectiveMainloop = typename cutlass::gemm::collective::CollectiveBuilder<
    cutlass::arch::Sm90, cutlass::arch::OpClassTensorOp,
    ElemA, cutlass::layout::RowMajor, 128 / cutlass::sizeof_bits<ElemA>::value,
    ElemB, cutlass::layout::ColumnMajor, 128 / cutlass::sizeof_bits<ElemB>::value,
    Acc,
    TileShape, ClusterShape,
    cutlass::gemm::collective::StageCountAutoCarveout<static_cast<int>(sizeof(typename CollectiveEpilogue::SharedStorage))>,
    cutlass::gemm::collective::KernelScheduleAuto
  >::CollectiveOp;

using GemmKernel = cutlass::gemm::kernel::GemmUniversal<
    cute::Shape<int,int,int,int>,
    CollectiveMainloop,
    CollectiveEpilogue
>;
using Gemm = cutlass::gemm::device::GemmUniversalAdapter<GemmKernel>;

// Force the device kernel symbol into the cubin without needing a host main.
auto* _anchor = &cutlass::device_kernel<GemmKernel>;


// ===== COMPILED SASS (sm_90a) =====

	.target	sm_90a

	.elftype	@"ET_EXEC"


//--------------------- .note.nv.tkinfo           --------------------------
	.section	.note.nv.tkinfo,"",@"SHT_NOTE"
	.sectionflags	@"SHF_NOTE_NV_TKINFO"
	.tkinfo
        /*0018*/ 	.word	0x00000002
        /*0030*/ 	.string	""
        /*0030*/ 	.string	"ptxas"
        /*0030*/ 	.string	"Cuda compilation tools, release 13.0, V13.0.88"
        /*0030*/ 	.string	"Build cuda_13.0.r13.0/compiler.36424714_0"
        /*0030*/ 	.string	"-arch sm_90a -m 64 "



//--------------------- .note.nv.cuinfo           --------------------------
	.section	.note.nv.cuinfo,"",@"SHT_NOTE"
	.sectionflags	@"SHF_NOTE_NV_CUINFO"
        /*0018*/ 	.short	0x0002
        /*001a*/ 	.short	0x005a
        /*001c*/ 	.short	0x0082
	.zero		2


//--------------------- .nv.info                  --------------------------
	.section	.nv.info,"",@"SHT_CUDA_INFO"
	.align	4


	//----- nvinfo : EIATTR_REGCOUNT
	.align		4
        /*0000*/ 	.byte	0x04, 0x2f
        /*0002*/ 	.short	(.L_15 - .L_14)
	.align		4
.L_14:
        /*0004*/ 	.word	index@(_ZN7cutlass13device_kernelINS_4gemm6kernel13GemmUniversalIN4cute5tupleIJiiiiEEENS1_10collective13CollectiveMmaINS1_34MainloopSm90TmaGmmaWarpSpecializedILi11ENS5_IJNS4_1CILi1EEESB_SB_EEENS1_35KernelTmaWarpSpecializedCooperativeEEENS5_IJNSA_ILi384EEENSA_ILi240EEENSA_ILi16EEEEEENS_6half_tENS5_IJlSB_lEEESJ_SK_NS4_8TiledMMAINS4_8MMA_AtomIJNS4_4SM904GMMA25MMA_64x16x16_F32F16F16_SSILNSO_5MajorE0ELSQ_0ELNSO_7ScaleInE1ELSR_1EEEEEENS4_6LayoutINS5_IJNSA_ILi2EEESB_SB_EEENS5_IJSB_NSA_ILi0EEESX_EEEEENS5_IJNS4_10UnderscoreES10_S10_EEEEENS4_13SM90_TMA_LOADENS4_14ComposedLayoutINS4_7SwizzleILi1ELi4ELi3EEENS4_18smem_ptr_flag_bitsILi16EEENSU_INS5_IJNSA_ILi8EEESH_EEENS5_IJSH_SB_EEEEEEEvNS4_8identityES13_S1D_vS1E_EENS_8epilogue10collective6detail29Sm90TmaWarpSpecializedAdapterINS1H_15DefaultEpilogueISJ_SK_SK_NS1G_6thread17LinearCombinationISJ_Li1EffLNS1L_9ScaleType4KindE0ELNS_15FloatRoundStyleE2ESJ_EENS1_15EpilogueDefaultEEEEEvvEEEEvNT_6ParamsE)
        /*0008*/ 	.word	0x000000a8


	//----- nvinfo : EIATTR_FRAME_SIZE
	.align		4
.L_15:
        /*000c*/ 	.byte	0x04, 0x11
        /*000e*/ 	.short	(.L_17 - .L_16)
	.align		4
.L_16:
        /*0010*/ 	.word	index@(_ZN7cutlass13device_kernelINS_4gemm6kernel13GemmUniversalIN4cute5tupleIJiiiiEEENS1_10collective13CollectiveMmaINS1_34MainloopSm90TmaGmmaWarpSpecializedILi11ENS5_IJNS4_1CILi1EEESB_SB_EEENS1_35KernelTmaWarpSpecializedCooperativeEEENS5_IJNSA_ILi384EEENSA_ILi240EEENSA_ILi16EEEEEENS_6half_tENS5_IJlSB_lEEESJ_SK_NS4_8TiledMMAINS4_8MMA_AtomIJNS4_4SM904GMMA25MMA_64x16x16_F32F16F16_SSILNSO_5MajorE0ELSQ_0ELNSO_7ScaleInE1ELSR_1EEEEEENS4_6LayoutINS5_IJNSA_ILi2EEESB_SB_EEENS5_IJSB_NSA_ILi0EEESX_EEEEENS5_IJNS4_10UnderscoreES10_S10_EEEEENS4_13SM90_TMA_LOADENS4_14ComposedLayoutINS4_7SwizzleILi1ELi4ELi3EEENS4_18smem_ptr_flag_bitsILi16EEENSU_INS5_IJNSA_ILi8EEESH_EEENS5_IJSH_SB_EEEEEEEvNS4_8identityES13_S1D_vS1E_EENS_8epilogue10collective6detail29Sm90TmaWarpSpecializedAdapterINS1H_15DefaultEpilogueISJ_SK_SK_NS1G_6thread17LinearCombinationISJ_Li1EffLNS1L_9ScaleType4KindE0ELNS_15FloatRoundStyleE2ESJ_EENS1_15EpilogueDefaultEEEEEvvEEEEvNT_6ParamsE)
        /*0014*/ 	.word	0x00000380


	//----- nvinfo : EIATTR_MIN_STACK_SIZE
	.align		4
.L_17:
        /*0018*/ 	.byte	0x04, 0x12
        /*001a*/ 	.short	(.L_19 - .L_18)
	.align		4
.L_18:
        /*001c*/ 	.word	index@(_ZN7cutlass13device_kernelINS_4gemm6kernel13GemmUniversalIN4cute5tupleIJiiiiEEENS1_10collective13CollectiveMmaINS1_34MainloopSm90TmaGmmaWarpSpecializedILi11ENS5_IJNS4_1CILi1EEESB_SB_EEENS1_35KernelTmaWarpSpecializedCooperativeEEENS5_IJNSA_ILi384EEENSA_ILi240EEENSA_ILi16EEEEEENS_6half_tENS5_IJlSB_lEEESJ_SK_NS4_8TiledMMAINS4_8MMA_AtomIJNS4_4SM904GMMA25MMA_64x16x16_F32F16F16_SSILNSO_5MajorE0ELSQ_0ELNSO_7ScaleInE1ELSR_1EEEEEENS4_6LayoutINS5_IJNSA_ILi2EEESB_SB_EEENS5_IJSB_NSA_ILi0EEESX_EEEEENS5_IJNS4_10UnderscoreES10_S10_EEEEENS4_13SM90_TMA_LOADENS4_14ComposedLayoutINS4_7SwizzleILi1ELi4ELi3EEENS4_18smem_ptr_flag_bitsILi16EEENSU_INS5_IJNSA_ILi8EEESH_EEENS5_IJSH_SB_EEEEEEEvNS4_8identityES13_S1D_vS1E_EENS_8epilogue10collective6detail29Sm90TmaWarpSpecializedAdapterINS1H_15DefaultEpilogueISJ_SK_SK_NS1G_6thread17LinearCombinationISJ_Li1EffLNS1L_9ScaleType4KindE0ELNS_15FloatRoundStyleE2ESJ_EENS1_15EpilogueDefaultEEEEEvvEEEEvNT_6ParamsE)
        /*0020*/ 	.word	0x00000380
.L_19:


//--------------------- .nv.compat                --------------------------
	.section	.nv.compat,"",@"SHT_CUDA_COMPAT_INFO"
	.align	4
        /*0000*/ 	.byte	0x02, 0x09, 0x01, 0x00, 0x02, 0x02, 0x04, 0x00, 0x02, 0x05, 0x05, 0x00, 0x03, 0x07, 0x01, 0x01
        /*0010*/ 	.byte	0x02, 0x03, 0x01, 0x00, 0x02, 0x06, 0x01, 0x00, 0x04, 0x0b, 0x08, 0x00, 0x00, 0x00, 0x00, 0x00
        /*0020*/ 	.byte	0x00, 0x00, 0x00, 0x00


//--------------------- .nv.info._ZN7cutlass13device_kernelINS_4gemm6kernel13GemmUniversalIN4cute5tupleIJiiiiEEENS1_10collective13CollectiveMmaINS1_34MainloopSm90TmaGmmaWarpSpecializedILi11ENS5_IJNS4_1CILi1EEESB_SB_EEENS1_35KernelTmaWarpSpecializedCooperativeEEENS5_IJNSA_ILi384EEENSA_ILi240EEENSA_ILi16EEEEEENS_6half_tENS5_IJlSB_lEEESJ_SK_NS4_8TiledMMAINS4_8MMA_AtomIJNS4_4SM904GMMA25MMA_64x16x16_F32F16F16_SSILNSO_5MajorE0ELSQ_0ELNSO_7ScaleInE1ELSR_1EEEEEENS4_6LayoutINS5_IJNSA_ILi2EEESB_SB_EEENS5_IJSB_NSA_ILi0EEESX_EEEEENS5_IJNS4_10UnderscoreES10_S10_EEEEENS4_13SM90_TMA_LOADENS4_14ComposedLayoutINS4_7SwizzleILi1ELi4ELi3EEENS4_18smem_ptr_flag_bitsILi16EEENSU_INS5_IJNSA_ILi8EEESH_EEENS5_IJSH_SB_EEEEEEEvNS4_8identityES13_S1D_vS1E_EENS_8epilogue10collective6detail29Sm90TmaWarpSpecializedAdapterINS1H_15DefaultEpilogueISJ_SK_SK_NS1G_6thread17LinearCombinationISJ_Li1EffLNS1L_9ScaleType4KindE0ELNS_15FloatRoundStyleE2ESJ_EENS1_15EpilogueDefaultEEEEEvvEEEEvNT_6ParamsE --------------------------
	.section	.nv.info._ZN7cutlass13device_kernelINS_4gemm6kernel13GemmUniversalIN4cute5tupleIJiiiiEEENS1_10collective13CollectiveMmaINS1_34MainloopSm90TmaGmmaWarpSpecializedILi11ENS5_IJNS4_1CILi1EEESB_SB_EEENS1_35KernelTmaWarpSpecializedCooperativeEEENS5_IJNSA_ILi384EEENSA_ILi240EEENSA_ILi16EEEEEENS_6half_tENS5_IJlSB_lEEESJ_SK_NS4_8TiledMMAINS4_8MMA_AtomIJNS4_4SM904GMMA25MMA_64x16x16_F32F16F16_SSILNSO_5MajorE0ELSQ_0ELNSO_7ScaleInE1ELSR_1EEEEEENS4_6LayoutINS5_IJNSA_ILi2EEESB_SB_EEENS5_IJSB_NSA_ILi0EEESX_EEEEENS5_IJNS4_10UnderscoreES10_S10_EEEEENS4_13SM90_TMA_LOADENS4_14ComposedLayoutINS4_7SwizzleILi1ELi4ELi3EEENS4_18smem_ptr_flag_bitsILi16EEENSU_INS5_IJNSA_ILi8EEESH_EEENS5_IJSH_SB_EEEEEEEvNS4_8identityES13_S1D_vS1E_EENS_8epilogue10collective6detail29Sm90TmaWarpSpecializedAdapterINS1H_15DefaultEpilogueISJ_SK_SK_NS1G_6thread17LinearCombinationISJ_Li1EffLNS1L_9ScaleType4KindE0ELNS_15FloatRoundStyleE2ESJ_EENS1_15EpilogueDefaultEEEEEvvEEEEvNT_6ParamsE,"",@"SHT_CUDA_INFO"
	.sectionflags	@""
	.align	4


	//----- nvinfo : EIATTR_CUDA_API_VERSION
	.align		4
        /*0000*/ 	.byte	0x04, 0x37
        /*0002*/ 	.short	(.L_21 - .L_20)
.L_20:
        /*0004*/ 	.word	0x00000082


	//----- nvinfo : EIATTR_KPARAM_INFO
	.align		4
.L_21:
        /*0008*/ 	.byte	0x04, 0x17
        /*000a*/ 	.short	(.L_23 - .L_22)
.L_22:
        /*000c*/ 	.word	0x00000000
        /*0010*/ 	.short	0x0000
        /*0012*/ 	.short	0x0070
        /*0014*/ 	.byte	0x00, 0xf0, 0x01, 0x10


	//----- nvinfo : EIATTR_SPARSE_MMA_MASK
	.align		4
.L_23:
        /*0018*/ 	.byte	0x03, 0x50
        /*001a*/ 	.short	0x0000


	//----- nvinfo : EIATTR_MAXREG_COUNT
	.align		4
        /*001c*/ 	.byte	0x03, 0x1b
        /*001e*/ 	.short	0x00a8


	//----- nvinfo : EIATTR_NUM_BARRIERS
	.align		4
        /*0020*/ 	.byte	0x02, 0x4c
        /*0022*/ 	.byte	0x01
	.zero		1


	//----- nvinfo : EIATTR_EXTERNS
	.align		4
        /*0024*/ 	.byte	0x04, 0x0f
        /*0026*/ 	.short	(.L_25 - .L_24)


	//   ....[0]....
	.align		4
.L_24:
        /*0028*/ 	.word	index@(__assertfail)


	//----- nvinfo : EIATTR_ANNOTATIONS
	.align		4
.L_25:
        /*002c*/ 	.byte	0x04, 0x55
        /*002e*/ 	.short	(.L_27 - .L_26)


	//   ....[0]....
.L_26:
        /*0030*/ 	.word	0x00000001
        /*0034*/ 	.byte	0x50, 0x02, 0x00, 0x00, 0x01, 0x00, 0x00, 0x00, 0xe0, 0x04, 0x00, 0x00, 0x01, 0x00, 0x00, 0x00
        /* <DEDUP_REMOVED lines=634> */
        /*27e4*/ 	.byte	0x60, 0xf8, 0x01, 0x00, 0x01, 0x00, 0x00, 0x00, 0x80, 0xfe, 0x01, 0x00


	//----- nvinfo : EIATTR_MERCURY_ISA_VERSION
	.align		4
.L_27:
        /*27f0*/ 	.byte	0x03, 0x5f
        /*27f2*/ 	.short	0x0101


	//----- nvinfo : EIATTR_INT_WARP_WIDE_INSTR_OFFSETS
	.align		4
        /*27f4*/ 	.byte	0x04, 0x31
        /*27f6*/ 	.short	(.L_29 - .L_28)


	//   ....[0]....
.L_28:
        /*27f8*/ 	.word	0x000005c0


	//   ....[1]....
        /*27fc*/ 	.word	0x000005e0


	//   ....[2]....
        /*2800*/ 	.word	0x00000660


	//----- nvinfo : EIATTR_COOP_GROUP_MASK_REGIDS
	.align		4
.L_29:
        /*2804*/ 	.byte	0x04, 0x29
        /*2806*/ 	.short	(.L_31 - .L_30)


	//   ....[0]....
.L_30:
        /*2808*/ 	.word	0xffffffff


	//   ....[1]....
        /*280c*/ 	.word	0xffffffff


	//   ....[2]....
        /*2810*/ 	.word	0xffffffff


	//   ....[3]....
        /*2814*/ 	.word	0xffffffff


	//   ....[4]....
        /*2818*/ 	.word	0xffffffff


	//----- nvinfo : EIATTR_COOP_GROUP_INSTR_OFFSETS
	.align		4
.L_31:
        /*281c*/ 	.byte	0x04, 0x28
        /*281e*/ 	.short	(.L_33 - .L_32)


	//   ....[0]....
.L_32:
        /*2820*/ 	.word	0x00000070


	//   ....[1]....
        /*2824*/ 	.word	0x00000080


	//   ....[2]....
        /*2828*/ 	.word	0x000001a0


	//   ....[3]....
        /*282c*/ 	.word	0x00000520


	//   ....[4]....
        /*2830*/ 	.word	0x00001290


	//----- nvinfo : EIATTR_REG_RECONFIG
	.align		4
.L_33:
        /*2834*/ 	.byte	0x01, 0x54
	.zero		2


	//----- nvinfo : EIATTR_SYSCALL_OFFSETS
	.align		4
        /*2838*/ 	.byte	0x04, 0x46
        /*283a*/ 	.short	(.L_35 - .L_34)


	//   ....[0]....
.L_34:
        /*283c*/ 	.word	0x00001440


	//----- nvinfo : EIATTR_MBARRIER_INSTR_OFFSETS
	.align		4
.L_35:
        /*2840*/ 	.byte	0x04, 0x39
        /*2842*/ 	.short	(.L_37 - .L_36)


	//   ....[0]....
.L_36:
        /*2844*/ 	.word	0x00000360
        /*2848*/ 	.word	0x000000ff
        /*284c*/ 	.word	0x00000000
        /*2850*/ 	.short	0x0100
        /*2852*/ 	.byte	0x09
	.zero		1


	//   ....[1]....
        /*2854*/ 	.word	0x00000370
        /*2858*/ 	.word	0x000000ff
        /*285c*/ 	.word	0x00000058
        /*2860*/ 	.short	0x0100
        /*2862*/ 	.byte	0x09
	.zero		1


	//   ....[2]....
        /*2864*/ 	.word	0x00000380
        /*2868*/ 	.word	0x000000ff
        /*286c*/ 	.word	0x00000008
        /*2870*/ 	.short	0x0100
        /*2872*/ 	.byte	0x09
	.zero		1


	//   ....[3]....
        /*2874*/ 	.word	0x00000390
        /*2878*/ 	.word	0x000000ff
        /*287c*/ 	.word	0x00000060
        /*2880*/ 	.short	0x0100
        /*2882*/ 	.byte	0x09
	.zero		1


	//   ....[4]....
        /*2884*/ 	.word	0x000003a0
        /*2888*/ 	.word	0x000000ff
        /*288c*/ 	.word	0x00000010
        /*2890*/ 	.short	0x0100
        /*2892*/ 	.byte	0x09
	.zero		1


	//   ....[5]....
        /*2894*/ 	.word	0x000003b0
        /*2898*/ 	.word	0x000000ff
        /*289c*/ 	.word	0x00000068
        /*28a0*/ 	.short	0x0100
        /*28a2*/ 	.byte	0x09
	.zero		1


	//   ....[6]....
        /*28a4*/ 	.word	0x000003c0
        /*28a8*/ 	.word	0x000000ff
        /*28ac*/ 	.word	0x00000018
        /*28b0*/ 	.short	0x0100
        /*28b2*/ 	.byte	0x09
	.zero		1


	//   ....[7]....
        /*28b4*/ 	.word	0x000003d0
        /*28b8*/ 	.word	0x000000ff
        /*28bc*/ 	.word	0x00000070
        /*28c0*/ 	.short	0x0100
        /*28c2*/ 	.byte	0x09
	.zero		1


	//   ....[8]....
        /*28c4*/ 	.word	0x000003e0
        /*28c8*/ 	.word	0x000000ff
        /*28cc*/ 	.word	0x00000020
        /*28d0*/ 	.short	0x0100
        /*28d2*/ 	.byte	0x09
	.zero		1


	//   ....[9]....
        /*28d4*/ 	.word	0x000003f0
        /*28d8*/ 	.word	0x000000ff
        /*28dc*/ 	.word	0x00000078
        /*28e0*/ 	.short	0x0100
        /*28e2*/ 	.byte	0x09
	.zero		1


	//   ....[10]....
        /*28e4*/ 	.word	0x00000400
        /*28e8*/ 	.word	0x000000ff
        /*28ec*/ 	.word	0x00000028
        /*28f0*/ 	.short	0x0100
        /*28f2*/ 	.byte	0x09
	.zero		1


	//   ....[11]....
        /*28f4*/ 	.word	0x00000410
        /*28f8*/ 	.word	0x000000ff
        /*28fc*/ 	.word	0x00000080
        /*2900*/ 	.short	0x0100
        /*2902*/ 	.byte	0x09
	.zero		1


	//   ....[12]....
        /*2904*/ 	.word	0x00000420
        /*2908*/ 	.word	0x000000ff
        /*290c*/ 	.word	0x00000030
        /*2910*/ 	.short	0x0100
        /*2912*/ 	.byte	0x09
	.zero		1


	//   ....[13]....
        /*2914*/ 	.word	0x00000430
        /*2918*/ 	.word	0x000000ff
        /*291c*/ 	.word	0x00000088
        /*2920*/ 	.short	0x0100
        /*2922*/ 	.byte	0x09
	.zero		1


	//   ....[14]....
        /*2924*/ 	.word	0x00000440
        /*2928*/ 	.word	0x000000ff
        /*292c*/ 	.word	0x00000038
        /*2930*/ 	.short	0x0100
        /*2932*/ 	.byte	0x09
	.zero		1


	//   ....[15]....
        /*2934*/ 	.word	0x00000450
        /*2938*/ 	.word	0x000000ff
        /*293c*/ 	.word	0x00000090
        /*2940*/ 	.short	0x0100
        /*2942*/ 	.byte	0x09
	.zero		1


	//   ....[16]....
        /*2944*/ 	.word	0x00000460
        /*2948*/ 	.word	0x000000ff
        /*294c*/ 	.word	0x00000040
        /*2950*/ 	.short	0x0100
        /*2952*/ 	.byte	0x09
	.zero		1


	//   ....[17]....
        /*2954*/ 	.word	0x00000470
        /*2958*/ 	.word	0x000000ff
        /*295c*/ 	.word	0x00000098
        /*2960*/ 	.short	0x0100
        /*2962*/ 	.byte	0x09
	.zero		1


	//   ....[18]....
        /*2964*/ 	.word	0x00000480
        /*2968*/ 	.word	0x000000ff
        /*296c*/ 	.word	0x00000048
        /*2970*/ 	.short	0x0100
        /*2972*/ 	.byte	0x09
	.zero		1


	//   ....[19]....
        /*2974*/ 	.word	0x00000490
        /*2978*/ 	.word	0x000000ff
        /*297c*/ 	.word	0x000000a0
        /*2980*/ 	.short	0x0100
        /*2982*/ 	.byte	0x09
	.zero		1


	//   ....[20]....
        /*2984*/ 	.word	0x000004a0
        /*2988*/ 	.word	0x000000ff
        /*298c*/ 	.word	0x00000050
        /*2990*/ 	.short	0x0100
        /*2992*/ 	.byte	0x09
	.zero		1


	//   ....[21]....
        /*2994*/ 	.word	0x000004b0
        /*2998*/ 	.word	0x000000ff
        /*299c*/ 	.word	0x000000a8
        /*29a0*/ 	.short	0x0100
        /*29a2*/ 	.byte	0x09
	.zero		1


	//   ....[22]....
        /*29a4*/ 	.word	0x00000680
        /*29a8*/ 	.word	0x000000ff
        /*29ac*/ 	.word	0x000000c0
        /*29b0*/ 	.short	0x0100
        /*29b2*/ 	.byte	0x06
	.zero		1


	//   ....[23]....
        /*29b4*/ 	.word	0x00000690
        /*29b8*/ 	.word	0x000000ff
        /*29bc*/ 	.word	0x000000c8
        /*29c0*/ 	.short	0x0100
        /*29c2*/ 	.byte	0x06
	.zero		1


	//   ....[24]....
        /*29c4*/ 	.word	0x00001550
        /*29c8*/ 	.word	0x00000003
        /*29cc*/ 	.word	0x00000000
        /*29d0*/ 	.short	0x010a
        /*29d2*/ 	.byte	0x3f
	.zero		1


	//   ....[25]....
        /*29d4*/ 	.word	0x00001590
        /*29d8*/ 	.word	0x00000003
        /*29dc*/ 	.word	0x00000000
        /*29e0*/ 	.short	0x010a
        /*29e2*/ 	.byte	0x3f
	.zero		1


	//   ....[26]....
        /*29e4*/ 	.word	0x00002de0
        /*29e8*/ 	.word	0x000000ff
        /*29ec*/ 	.word	0x00000000
        /*29f0*/ 	.short	0x010a
        /*29f2*/ 	.byte	0x04
	.zero		1


	//   ....[27]....
        /*29f4*/ 	.word	0x00002e20
        /*29f8*/ 	.word	0x000000ff
        /*29fc*/ 	.word	0x00000000
        /*2a00*/ 	.short	0x010a
        /*2a02*/ 	.byte	0x04
	.zero		1


	//   ....[28]....
        /*2a04*/ 	.word	0x00004c60
        /*2a08*/ 	.word	0x000000ff
        /*2a0c*/ 	.word	0x00000000
        /*2a10*/ 	.short	0x0101
        /*2a12*/ 	.byte	0x04
	.zero		1


	//   ....[29]....
        /*2a14*/ 	.word	0x00004ee0
        /*2a18*/ 	.word	0x00000000
        /*2a1c*/ 	.word	0x00000000
        /*2a20*/ 	.short	0x0101
        /*2a22*/ 	.byte	0x3f
	.zero		1


	//   ....[30]....
        /*2a24*/ 	.word	0x0001f400
        /*2a28*/ 	.word	0x0000000b
        /*2a2c*/ 	.word	0x00000058
        /*2a30*/ 	.short	0x010a
        /*2a32*/ 	.byte	0x3f
	.zero		1


	//   ....[31]....
        /*2a34*/ 	.word	0x0001f770
        /*2a38*/ 	.word	0x00000002
        /*2a3c*/ 	.word	0x000000c8
        /*2a40*/ 	.short	0x0101
        /*2a42*/ 	.byte	0x3f
	.zero		1


	//   ....[32]....
        /*2a44*/ 	.word	0x0001ff50
        /*2a48*/ 	.word	0x00000005
        /*2a4c*/ 	.word	0x00000000
        /*2a50*/ 	.short	0x010a
        /*2a52*/ 	.byte	0x3f
	.zero		1


	//   ....[33]....
        /*2a54*/ 	.word	0x0001ffe0
        /*2a58*/ 	.word	0x00000007
        /*2a5c*/ 	.word	0x00000000
        /*2a60*/ 	.short	0x010a
        /*2a62*/ 	.byte	0x3f
	.zero		1


	//   ....[34]....
        /*2a64*/ 	.word	0x00020070
        /*2a68*/ 	.word	0x00000007
        /*2a6c*/ 	.word	0x00000000
        /*2a70*/ 	.short	0x010a
        /*2a72*/ 	.byte	0x3f
	.zero		1


	//   ....[35]....
        /*2a74*/ 	.word	0x00020100
        /*2a78*/ 	.word	0x00000007
        /*2a7c*/ 	.word	0x00000000
        /*2a80*/ 	.short	0x010a
        /*2a82*/ 	.byte	0x3f
	.zero		1


	//   ....[36]....
        /*2a84*/ 	.word	0x00020190
        /*2a88*/ 	.word	0x00000007
        /*2a8c*/ 	.word	0x00000000
        /*2a90*/ 	.short	0x010a
        /*2a92*/ 	.byte	0x3f
	.zero		1


	//   ....[37]....
        /*2a94*/ 	.word	0x00020220
        /*2a98*/ 	.word	0x00000007
        /*2a9c*/ 	.word	0x00000000
        /*2aa0*/ 	.short	0x010a
        /*2aa2*/ 	.byte	0x3f
	.zero		1


	//   ....[38]....
        /*2aa4*/ 	.word	0x000202b0
        /*2aa8*/ 	.word	0x00000007
        /*2aac*/ 	.word	0x00000000
        /*2ab0*/ 	.short	0x010a
        /*2ab2*/ 	.byte	0x3f
	.zero		1


	//   ....[39]....
        /*2ab4*/ 	.word	0x00020340
        /*2ab8*/ 	.word	0x00000007
        /*2abc*/ 	.word	0x00000000
        /*2ac0*/ 	.short	0x010a
        /*2ac2*/ 	.byte	0x3f
	.zero		1


	//   ....[40]....
        /*2ac4*/ 	.word	0x000203d0
        /*2ac8*/ 	.word	0x00000007
        /*2acc*/ 	.word	0x00000000
        /*2ad0*/ 	.short	0x010a
        /*2ad2*/ 	.byte	0x3f
	.zero		1


	//   ....[41]....
        /*2ad4*/ 	.word	0x00020460
        /*2ad8*/ 	.word	0x00000007
        /*2adc*/ 	.word	0x00000000
        /*2ae0*/ 	.short	0x010a
        /*2ae2*/ 	.byte	0x3f
	.zero		1


	//   ....[42]....
        /*2ae4*/ 	.word	0x000204f0
        /*2ae8*/ 	.word	0x00000003
        /*2aec*/ 	.word	0x00000000
        /*2af0*/ 	.short	0x010a
        /*2af2*/ 	.byte	0x3f
	.zero		1


	//   ....[43]....
        /*2af4*/ 	.word	0x00020550
        /*2af8*/ 	.word	0x00000003
        /*2afc*/ 	.word	0x00000000
        /*2b00*/ 	.short	0x010a
        /*2b02*/ 	.byte	0x3f
	.zero		1


	//   ....[44]....
        /*2b04*/ 	.word	0x000205b0
        /*2b08*/ 	.word	0x00000007
        /*2b0c*/ 	.word	0x00000000
        /*2b10*/ 	.short	0x010a
        /*2b12*/ 	.byte	0x3f
	.zero		1


	//   ....[45]....
        /*2b14*/ 	.word	0x00020680
        /*2b18*/ 	.word	0x0000000b
        /*2b1c*/ 	.word	0x00000058
        /*2b20*/ 	.short	0x010a
        /*2b22*/ 	.byte	0x3f
	.zero		1


	//   ....[46]....
        /*2b24*/ 	.word	0x00020750
        /*2b28*/ 	.word	0x00000005
        /*2b2c*/ 	.word	0x00000000
        /*2b30*/ 	.short	0x010a
        /*2b32*/ 	.byte	0x3f
	.zero		1


	//   ....[47]....
        /*2b34*/ 	.word	0x000207a0
        /*2b38*/ 	.word	0x00000007
        /*2b3c*/ 	.word	0x00000000
        /*2b40*/ 	.short	0x010a
        /*2b42*/ 	.byte	0x3f
	.zero		1


	//   ....[48]....
        /*2b44*/ 	.word	0x000207f0
        /*2b48*/ 	.word	0x00000007
        /*2b4c*/ 	.word	0x00000000
        /*2b50*/ 	.short	0x010a
        /*2b52*/ 	.byte	0x3f
	.zero		1


	//   ....[49]....
        /*2b54*/ 	.word	0x00020840
        /*2b58*/ 	.word	0x00000007
        /*2b5c*/ 	.word	0x00000000
        /*2b60*/ 	.short	0x010a
        /*2b62*/ 	.byte	0x3f
	.zero		1


	//   ....[50]....
        /*2b64*/ 	.word	0x00020890
        /*2b68*/ 	.word	0x00000007
        /*2b6c*/ 	.word	0x00000000
        /*2b70*/ 	.short	0x010a
        /*2b72*/ 	.byte	0x3f
	.zero		1


	//   ....[51]....
        /*2b74*/ 	.word	0x000208e0
        /*2b78*/ 	.word	0x00000007
        /*2b7c*/ 	.word	0x00000000
        /*2b80*/ 	.short	0x010a
        /*2b82*/ 	.byte	0x3f
	.zero		1


	//   ....[52]....
        /*2b84*/ 	.word	0x00020930
        /*2b88*/ 	.word	0x00000007
        /*2b8c*/ 	.word	0x00000000
        /*2b90*/ 	.short	0x010a
        /*2b92*/ 	.byte	0x3f
	.zero		1


	//   ....[53]....
        /*2b94*/ 	.word	0x00020980
        /*2b98*/ 	.word	0x00000007
        /*2b9c*/ 	.word	0x00000000
        /*2ba0*/ 	.short	0x010a
        /*2ba2*/ 	.byte	0x3f
	.zero		1


	//   ....[54]....
        /*2ba4*/ 	.word	0x000209d0
        /*2ba8*/ 	.word	0x00000007
        /*2bac*/ 	.word	0x00000000
        /*2bb0*/ 	.short	0x010a
        /*2bb2*/ 	.byte	0x3f
	.zero		1


	//   ....[55]....
        /*2bb4*/ 	.word	0x00020a20
        /*2bb8*/ 	.word	0x00000007
        /*2bbc*/ 	.word	0x00000000
        /*2bc0*/ 	.short	0x010a
        /*2bc2*/ 	.byte	0x3f
	.zero		1


	//----- nvinfo : EIATTR_NUM_MBARRIERS
	.align		4
.L_37:
        /*2bc4*/ 	.byte	0x03, 0x38
        /*2bc6*/ 	.short	0x0018


	//----- nvinfo : EIATTR_EXIT_INSTR_OFFSETS
	.align		4
        /*2bc8*/ 	.byte	0x04, 0x1c
        /*2bca*/ 	.short	(.L_39 - .L_38)


	//   ....[0]....
.L_38:
        /*2bcc*/ 	.word	0x000007b0


	//   ....[1]....
        /*2bd0*/ 	.word	0x00001140


	//   ....[2]....
        /*2bd4*/ 	.word	0x0001ea00


	//   ....[3]....
        /*2bd8*/ 	.word	0x0001f070


	//   ....[4]....
        /*2bdc*/ 	.word	0x00020540


	//----- nvinfo : EIATTR_MAX_THREADS
	.align		4
.L_39:
        /*2be0*/ 	.byte	0x04, 0x05
        /*2be2*/ 	.short	(.L_41 - .L_40)
.L_40:
        /*2be4*/ 	.word	0x00000180
        /*2be8*/ 	.word	0x00000001
        /*2bec*/ 	.word	0x00000001


	//----- nvinfo : EIATTR_CRS_STACK_SIZE
	.align		4
.L_41:
        /*2bf0*/ 	.byte	0x04, 0x1e
        /*2bf2*/ 	.short	(.L_43 - .L_42)
.L_42:
        /*2bf4*/ 	.word	0x00000000


	//----- nvinfo : EIATTR_CBANK_PARAM_SIZE
	.align		4
.L_43:
        /*2bf8*/ 	.byte	0x03, 0x19
        /*2bfa*/ 	.short	0x0470


	//----- nvinfo : EIATTR_PARAM_CBANK
	.align		4
        /*2bfc*/ 	.byte	0x04, 0x0a
        /*2bfe*/ 	.short	(.L_45 - .L_44)
	.align		4
.L_44:
        /*2c00*/ 	.word	index@(.nv.constant0._ZN7cutlass13device_kernelINS_4gemm6kernel13GemmUniversalIN4cute5tupleIJiiiiEEENS1_10collective13CollectiveMmaINS1_34MainloopSm90TmaGmmaWarpSpecializedILi11ENS5_IJNS4_1CILi1EEESB_SB_EEENS1_35KernelTmaWarpSpecializedCooperativeEEENS5_IJNSA_ILi384EEENSA_ILi240EEENSA_ILi16EEEEEENS_6half_tENS5_IJlSB_lEEESJ_SK_NS4_8TiledMMAINS4_8MMA_AtomIJNS4_4SM904GMMA25MMA_64x16x16_F32F16F16_SSILNSO_5MajorE0ELSQ_0ELNSO_7ScaleInE1ELSR_1EEEEEENS4_6LayoutINS5_IJNSA_ILi2EEESB_SB_EEENS5_IJSB_NSA_ILi0EEESX_EEEEENS5_IJNS4_10UnderscoreES10_S10_EEEEENS4_13SM90_TMA_LOADENS4_14ComposedLayoutINS4_7SwizzleILi1ELi4ELi3EEENS4_18smem_ptr_flag_bitsILi16EEENSU_INS5_IJNSA_ILi8EEESH_EEENS5_IJSH_SB_EEEEEEEvNS4_8identityES13_S1D_vS1E_EENS_8epilogue10collective6detail29Sm90TmaWarpSpecializedAdapterINS1H_15DefaultEpilogueISJ_SK_SK_NS1G_6thread17LinearCombinationISJ_Li1EffLNS1L_9ScaleType4KindE0ELNS_15FloatRoundStyleE2ESJ_EENS1_15EpilogueDefaultEEEEEvvEEEEvNT_6ParamsE)
        /*2c04*/ 	.short	0x0210
        /*2c06*/ 	.short	0x0470


	//----- nvinfo : EIATTR_SW_WAR
	.align		4
.L_45:
        /*2c08*/ 	.byte	0x04, 0x36
        /*2c0a*/ 	.short	(.L_47 - .L_46)
.L_46:
        /*2c0c*/ 	.word	0x00000008
.L_47:


//--------------------- .nv.callgraph             --------------------------
	.section	.nv.callgraph,"",@"SHT_CUDA_CALLGRAPH"
	.align	4
	.sectionentsize	8
	.align		4
        /*0000*/ 	.word	0x00000000
	.align		4
        /*0004*/ 	.word	0xffffffff
	.align		4
        /*0008*/ 	.word	index@(_ZN7cutlass13device_kernelINS_4gemm6kernel13GemmUniversalIN4cute5tupleIJiiiiEEENS1_10collective13CollectiveMmaINS1_34MainloopSm90TmaGmmaWarpSpecializedILi11ENS5_IJNS4_1CILi1EEESB_SB_EEENS1_35KernelTmaWarpSpecializedCooperativeEEENS5_IJNSA_ILi384EEENSA_ILi240EEENSA_ILi16EEEEEENS_6half_tENS5_IJlSB_lEEESJ_SK_NS4_8TiledMMAINS4_8MMA_AtomIJNS4_4SM904GMMA25MMA_64x16x16_F32F16F16_SSILNSO_5MajorE0ELSQ_0ELNSO_7ScaleInE1ELSR_1EEEEEENS4_6LayoutINS5_IJNSA_ILi2EEESB_SB_EEENS5_IJSB_NSA_ILi0EEESX_EEEEENS5_IJNS4_10UnderscoreES10_S10_EEEEENS4_13SM90_TMA_LOADENS4_14ComposedLayoutINS4_7SwizzleILi1ELi4ELi3EEENS4_18smem_ptr_flag_bitsILi16EEENSU_INS5_IJNSA_ILi8EEESH_EEENS5_IJSH_SB_EEEEEEEvNS4_8identityES13_S1D_vS1E_EENS_8epilogue10collective6detail29Sm90TmaWarpSpecializedAdapterINS1H_15DefaultEpilogueISJ_SK_SK_NS1G_6thread17LinearCombinationISJ_Li1EffLNS1L_9ScaleType4KindE0ELNS_15FloatRoundStyleE2ESJ_EENS1_15EpilogueDefaultEEEEEvvEEEEvNT_6ParamsE)
	.align		4
        /*000c*/ 	.word	index@(__assertfail)
	.align		4
        /*0010*/ 	.word	0x00000000
	.align		4
        /*0014*/ 	.word	0xfffffffe
	.align		4
        /*0018*/ 	.word	0x00000000
	.align		4
        /*001c*/ 	.word	0xfffffffd
	.align		4
        /*0020*/ 	.word	0x00000000
	.align		4
        /*0024*/ 	.word	0xfffffffc


//--------------------- .nv.constant4             --------------------------
	.section	.nv.constant4,"a",@progbits
	.align	8
	.align		8
.nv.constant4:
        /*0000*/ 	.dword	__assertfail
	.align		8
        /*0008*/ 	.dword	__unnamed_1
	.align		8
        /*0010*/ 	.dword	_ZN39_INTERNAL_468271db_4_k_cu_c7668a83_37814cuda3std3__45__cpo5beginE
	.align		8
        /*0018*/ 	.dword	_ZN39_INTERNAL_468271db_4_k_cu_c7668a83_37814cuda3std3__45__cpo3endE
	.align		8
        /*0020*/ 	.dword	_ZN39_INTERNAL_468271db_4_k_cu_c7668a83_37814cuda3std3__45__cpo6cbeginE
	.align		8
        /*0028*/ 	.dword	_ZN39_INTERNAL_468271db_4_k_cu_c7668a83_37814cuda3std3__45__cpo4cendE
	.align		8
        /*0030*/ 	.dword	_ZN39_INTERNAL_468271db_4_k_cu_c7668a83_37814cuda3std3__441_GLOBAL__N__468271db_4_k_cu_c7668a83_37816ignoreE
	.align		8
        /*0038*/ 	.dword	_ZN39_INTERNAL_468271db_4_k_cu_c7668a83_37814cuda3std3__419piecewise_constructE
	.align		8
        /*0040*/ 	.dword	_ZN39_INTERNAL_468271db_4_k_cu_c7668a83_37814cuda3std3__48in_placeE
	.align		8
        /*0048*/ 	.dword	_ZN39_INTERNAL_468271db_4_k_cu_c7668a83_37814cuda3std6ranges3__45__cpo4swapE
	.align		8
        /*0050*/ 	.dword	_ZN39_INTERNAL_468271db_4_k_cu_c7668a83_37814cuda3std6ranges3__45__cpo9iter_moveE
	.align		8
        /*0058*/ 	.dword	_ZN39_INTERNAL_468271db_4_k_cu_c7668a83_37814cute7productE
	.align		8
        /*0060*/ 	.dword	_ZN39_INTERNAL_468271db_4_k_cu_c7668a83_37814cute1_E
	.align		8
        /*0068*/ 	.dword	$str$22
	.align		8
        /*0070*/ 	.dword	$str$23


//--------------------- .text._ZN7cutlass13device_kernelINS_4gemm6kernel13GemmUniversalIN4cute5tupleIJiiiiEEENS1_10collective13CollectiveMmaINS1_34MainloopSm90TmaGmmaWarpSpecializedILi11ENS5_IJNS4_1CILi1EEESB_SB_EEENS1_35KernelTmaWarpSpecializedCooperativeEEENS5_IJNSA_ILi384EEENSA_ILi240EEENSA_ILi16EEEEEENS_6half_tENS5_IJlSB_lEEESJ_SK_NS4_8TiledMMAINS4_8MMA_AtomIJNS4_4SM904GMMA25MMA_64x16x16_F32F16F16_SSILNSO_5MajorE0ELSQ_0ELNSO_7ScaleInE1ELSR_1EEEEEENS4_6LayoutINS5_IJNSA_ILi2EEESB_SB_EEENS5_IJSB_NSA_ILi0EEESX_EEEEENS5_IJNS4_10UnderscoreES10_S10_EEEEENS4_13SM90_TMA_LOADENS4_14ComposedLayoutINS4_7SwizzleILi1ELi4ELi3EEENS4_18smem_ptr_flag_bitsILi16EEENSU_INS5_IJNSA_ILi8EEESH_EEENS5_IJSH_SB_EEEEEEEvNS4_8identityES13_S1D_vS1E_EENS_8epilogue10collective6detail29Sm90TmaWarpSpecializedAdapterINS1H_15DefaultEpilogueISJ_SK_SK_NS1G_6thread17LinearCombinationISJ_Li1EffLNS1L_9ScaleType4KindE0ELNS_15FloatRoundStyleE2ESJ_EENS1_15EpilogueDefaultEEEEEvvEEEEvNT_6ParamsE --------------------------
	.section	.text._ZN7cutlass13device_kernelINS_4gemm6kernel13GemmUniversalIN4cute5tupleIJiiiiEEENS1_10collective13CollectiveMmaINS1_34MainloopSm90TmaGmmaWarpSpecializedILi11ENS5_IJNS4_1CILi1EEESB_SB_EEENS1_35KernelTmaWarpSpecializedCooperativeEEENS5_IJNSA_ILi384EEENSA_ILi240EEENSA_ILi16EEEEEENS_6half_tENS5_IJlSB_lEEESJ_SK_NS4_8TiledMMAINS4_8MMA_AtomIJNS4_4SM904GMMA25MMA_64x16x16_F32F16F16_SSILNSO_5MajorE0ELSQ_0ELNSO_7ScaleInE1ELSR_1EEEEEENS4_6LayoutINS5_IJNSA_ILi2EEESB_SB_EEENS5_IJSB_NSA_ILi0EEESX_EEEEENS5_IJNS4_10UnderscoreES10_S10_EEEEENS4_13SM90_TMA_LOADENS4_14ComposedLayoutINS4_7SwizzleILi1ELi4ELi3EEENS4_18smem_ptr_flag_bitsILi16EEENSU_INS5_IJNSA_ILi8EEESH_EEENS5_IJSH_SB_EEEEEEEvNS4_8identityES13_S1D_vS1E_EENS_8epilogue10collective6detail29Sm90TmaWarpSpecializedAdapterINS1H_15DefaultEpilogueISJ_SK_SK_NS1G_6thread17LinearCombinationISJ_Li1EffLNS1L_9ScaleType4KindE0ELNS_15FloatRoundStyleE2ESJ_EENS1_15EpilogueDefaultEEEEEvvEEEEvNT_6ParamsE,"ax",@progbits
	.align	128
.text._ZN7cutlass13device_kernelINS_4gemm6kernel13GemmUniversalIN4cute5tupleIJiiiiEEENS1_10collective13CollectiveMmaINS1_34MainloopSm90TmaGmmaWarpSpecializedILi11ENS5_IJNS4_1CILi1EEESB_SB_EEENS1_35KernelTmaWarpSpecializedCooperativeEEENS5_IJNSA_ILi384EEENSA_ILi240EEENSA_ILi16EEEEEENS_6half_tENS5_IJlSB_lEEESJ_SK_NS4_8TiledMMAINS4_8MMA_AtomIJNS4_4SM904GMMA25MMA_64x16x16_F32F16F16_SSILNSO_5MajorE0ELSQ_0ELNSO_7ScaleInE1ELSR_1EEEEEENS4_6LayoutINS5_IJNSA_ILi2EEESB_SB_EEENS5_IJSB_NSA_ILi0EEESX_EEEEENS5_IJNS4_10UnderscoreES10_S10_EEEEENS4_13SM90_TMA_LOADENS4_14ComposedLayoutINS4_7SwizzleILi1ELi4ELi3EEENS4_18smem_ptr_flag_bitsILi16EEENSU_INS5_IJNSA_ILi8EEESH_EEENS5_IJSH_SB_EEEEEEEvNS4_8identityES13_S1D_vS1E_EENS_8epilogue10collective6detail29Sm90TmaWarpSpecializedAdapterINS1H_15DefaultEpilogueISJ_SK_SK_NS1G_6thread17LinearCombinationISJ_Li1EffLNS1L_9ScaleType4KindE0ELNS_15FloatRoundStyleE2ESJ_EENS1_15EpilogueDefaultEEEEEvvEEEEvNT_6ParamsE:
        .type           _ZN7cutlass13device_kernelINS_4gemm6kernel13GemmUniversalIN4cute5tupleIJiiiiEEENS1_10collective13CollectiveMmaINS1_34MainloopSm90TmaGmmaWarpSpecializedILi11ENS5_IJNS4_1CILi1EEESB_SB_EEENS1_35KernelTmaWarpSpecializedCooperativeEEENS5_IJNSA_ILi384EEENSA_ILi240EEENSA_ILi16EEEEEENS_6half_tENS5_IJlSB_lEEESJ_SK_NS4_8TiledMMAINS4_8MMA_AtomIJNS4_4SM904GMMA25MMA_64x16x16_F32F16F16_SSILNSO_5MajorE0ELSQ_0ELNSO_7ScaleInE1ELSR_1EEEEEENS4_6LayoutINS5_IJNSA_ILi2EEESB_SB_EEENS5_IJSB_NSA_ILi0EEESX_EEEEENS5_IJNS4_10UnderscoreES10_S10_EEEEENS4_13SM90_TMA_LOADENS4_14ComposedLayoutINS4_7SwizzleILi1ELi4ELi3EEENS4_18smem_ptr_flag_bitsILi16EEENSU_INS5_IJNSA_ILi8EEESH_EEENS5_IJSH_SB_EEEEEEEvNS4_8identityES13_S1D_vS1E_EENS_8epilogue10collective6detail29Sm90TmaWarpSpecializedAdapterINS1H_15DefaultEpilogueISJ_SK_SK_NS1G_6thread17LinearCombinationISJ_Li1EffLNS1L_9ScaleType4KindE0ELNS_15FloatRoundStyleE2ESJ_EENS1_15EpilogueDefaultEEEEEvvEEEEvNT_6ParamsE,@function
        .size           _ZN7cutlass13device_kernelINS_4gemm6kernel13GemmUniversalIN4cute5tupleIJiiiiEEENS1_10collective13CollectiveMmaINS1_34MainloopSm90TmaGmmaWarpSpecializedILi11ENS5_IJNS4_1CILi1EEESB_SB_EEENS1_35KernelTmaWarpSpecializedCooperativeEEENS5_IJNSA_ILi384EEENSA_ILi240EEENSA_ILi16EEEEEENS_6half_tENS5_IJlSB_lEEESJ_SK_NS4_8TiledMMAINS4_8MMA_AtomIJNS4_4SM904GMMA25MMA_64x16x16_F32F16F16_SSILNSO_5MajorE0ELSQ_0ELNSO_7ScaleInE1ELSR_1EEEEEENS4_6LayoutINS5_IJNSA_ILi2EEESB_SB_EEENS5_IJSB_NSA_ILi0EEESX_EEEEENS5_IJNS4_10UnderscoreES10_S10_EEEEENS4_13SM90_TMA_LOADENS4_14ComposedLayoutINS4_7SwizzleILi1ELi4ELi3EEENS4_18smem_ptr_flag_bitsILi16EEENSU_INS5_IJNSA_ILi8EEESH_EEENS5_IJSH_SB_EEEEEEEvNS4_8identityES13_S1D_vS1E_EENS_8epilogue10collective6detail29Sm90TmaWarpSpecializedAdapterINS1H_15DefaultEpilogueISJ_SK_SK_NS1G_6thread17LinearCombinationISJ_Li1EffLNS1L_9ScaleType4KindE0ELNS_15FloatRoundStyleE2ESJ_EENS1_15EpilogueDefaultEEEEEvvEEEEvNT_6ParamsE,(.L_x_795 - _ZN7cutlass13device_kernelINS_4gemm6kernel13GemmUniversalIN4cute5tupleIJiiiiEEENS1_10collective13CollectiveMmaINS1_34MainloopSm90TmaGmmaWarpSpecializedILi11ENS5_IJNS4_1CILi1EEESB_SB_EEENS1_35KernelTmaWarpSpecializedCooperativeEEENS5_IJNSA_ILi384EEENSA_ILi240EEENSA_ILi16EEEEEENS_6half_tENS5_IJlSB_lEEESJ_SK_NS4_8TiledMMAINS4_8MMA_AtomIJNS4_4SM904GMMA25MMA_64x16x16_F32F16F16_SSILNSO_5MajorE0ELSQ_0ELNSO_7ScaleInE1ELSR_1EEEEEENS4_6LayoutINS5_IJNSA_ILi2EEESB_SB_EEENS5_IJSB_NSA_ILi0EEESX_EEEEENS5_IJNS4_10UnderscoreES10_S10_EEEEENS4_13SM90_TMA_LOADENS4_14ComposedLayoutINS4_7SwizzleILi1ELi4ELi3EEENS4_18smem_ptr_flag_bitsILi16EEENSU_INS5_IJNSA_ILi8EEESH_EEENS5_IJSH_SB_EEEEEEEvNS4_8identityES13_S1D_vS1E_EENS_8epilogue10collective6detail29Sm90TmaWarpSpecializedAdapterINS1H_15DefaultEpilogueISJ_SK_SK_NS1G_6thread17LinearCombinationISJ_Li1EffLNS1L_9ScaleType4KindE0ELNS_15FloatRoundStyleE2ESJ_EENS1_15EpilogueDefaultEEEEEvvEEEEvNT_6ParamsE)
        .other          _ZN7cutlass13device_kernelINS_4gemm6kernel13GemmUniversalIN4cute5tupleIJiiiiEEENS1_10collective13CollectiveMmaINS1_34MainloopSm90TmaGmmaWarpSpecializedILi11ENS5_IJNS4_1CILi1EEESB_SB_EEENS1_35KernelTmaWarpSpecializedCooperativeEEENS5_IJNSA_ILi384EEENSA_ILi240EEENSA_ILi16EEEEEENS_6half_tENS5_IJlSB_lEEESJ_SK_NS4_8TiledMMAINS4_8MMA_AtomIJNS4_4SM904GMMA25MMA_64x16x16_F32F16F16_SSILNSO_5MajorE0ELSQ_0ELNSO_7ScaleInE1ELSR_1EEEEEENS4_6LayoutINS5_IJNSA_ILi2EEESB_SB_EEENS5_IJSB_NSA_ILi0EEESX_EEEEENS5_IJNS4_10UnderscoreES10_S10_EEEEENS4_13SM90_TMA_LOADENS4_14ComposedLayoutINS4_7SwizzleILi1ELi4ELi3EEENS4_18smem_ptr_flag_bitsILi16EEENSU_INS5_IJNSA_ILi8EEESH_EEENS5_IJSH_SB_EEEEEEEvNS4_8identityES13_S1D_vS1E_EENS_8epilogue10collective6detail29Sm90TmaWarpSpecializedAdapterINS1H_15DefaultEpilogueISJ_SK_SK_NS1G_6thread17LinearCombinationISJ_Li1EffLNS1L_9ScaleType4KindE0ELNS_15FloatRoundStyleE2ESJ_EENS1_15EpilogueDefaultEEEEEvvEEEEvNT_6ParamsE,@"STO_CUDA_ENTRY STV_DEFAULT"
_ZN7cutlass13device_kernelINS_4gemm6kernel13GemmUniversalIN4cute5tupleIJiiiiEEENS1_10collective13CollectiveMmaINS1_34MainloopSm90TmaGmmaWarpSpecializedILi11ENS5_IJNS4_1CILi1EEESB_SB_EEENS1_35KernelTmaWarpSpecializedCooperativeEEENS5_IJNSA_ILi384EEENSA_ILi240EEENSA_ILi16EEEEEENS_6half_tENS5_IJlSB_lEEESJ_SK_NS4_8TiledMMAINS4_8MMA_AtomIJNS4_4SM904GMMA25MMA_64x16x16_F32F16F16_SSILNSO_5MajorE0ELSQ_0ELNSO_7ScaleInE1ELSR_1EEEEEENS4_6LayoutINS5_IJNSA_ILi2EEESB_SB_EEENS5_IJSB_NSA_ILi0EEESX_EEEEENS5_IJNS4_10UnderscoreES10_S10_EEEEENS4_13SM90_TMA_LOADENS4_14ComposedLayoutINS4_7SwizzleILi1ELi4ELi3EEENS4_18smem_ptr_flag_bitsILi16EEENSU_INS5_IJNSA_ILi8EEESH_EEENS5_IJSH_SB_EEEEEEEvNS4_8identityES13_S1D_vS1E_EENS_8epilogue10collective6detail29Sm90TmaWarpSpecializedAdapterINS1H_15DefaultEpilogueISJ_SK_SK_NS1G_6thread17LinearCombinationISJ_Li1EffLNS1L_9ScaleType4KindE0ELNS_15FloatRoundStyleE2ESJ_EENS1_15EpilogueDefaultEEEEEvvEEEEvNT_6ParamsE:
[----:B------:R-:W0:Y:S02]  /*0000*/  LDC R1, c[0x0][0x28] ;  /* 0x00000a00ff017b82 */ /* 0x000e240000000800 */
[----:B0-----:R-:W-:Y:S01]  /*0010*/  VIADD R1, R1, 0xfffffc80 ;  /* 0xfffffc8001017836 */ /* 0x001fe20000000000 */
[----:B------:R-:W0:Y:S01]  /*0020*/  S2R R2, SR_TID.X ;  /* 0x0000000000027919 */ /* 0x000e220000002100 */
[----:B------:R-:W-:Y:S01]  /*0030*/  ELECT P0, URZ, PT ;  /* 0x00000000003f782f */ /* 0x000fe20003800000 */
[----:B------:R-:W-:Y:S01]  /*0040*/  BSSY B0, `(.L_x_0) ;  /* 0x0000015000007945 */ /* 0x000fe20003800000 */
[--C-:B0-----:R-:W-:Y:S02]  /*0050*/  SHF.R.U32.HI R0, RZ, 0x5, R2.reuse ;  /* 0x00000005ff007819 */ /* 0x101fe40000011602 */
[----:B------:R-:W-:-:S03]  /*0060*/  SHF.R.U32.HI R2, RZ, 0x7, R2 ;  /* 0x00000007ff027819 */ /* 0x000fc60000011602 */
[----:B------:R-:W0:Y:S04]  /*0070*/  SHFL.IDX PT, R3, R0, RZ, 0x1f ;  /* 0x00001fff00037589 */ /* 0x000e2800000e0000 */
[----:B------:R-:W1:Y:S01]  /*0080*/  SHFL.IDX PT, R2, R2, RZ, 0x1f ;  /* 0x00001fff02027589 */ /* 0x000e6200000e0000 */
[----:B0-----:R-:W-:Y:S02]  /*0090*/  R2UR UR4, R3 ;  /* 0x00000000030472ca */ /* 0x001fe400000e0000 */
[----:B-1----:R-:W-:-:S11]  /*00a0*/  R2UR UR6, R2 ;  /* 0x00000000020672ca */ /* 0x002fd600000e0000 */
[----:B------:R-:W-:Y:S02]  /*00b0*/  USHF.R.S32.HI UR5, URZ, 0x1f, UR4 ;  /* 0x0000001f3f057899 */ /* 0x000fe40008011404 */
[----:B------:R-:W-:Y:S02]  /*00c0*/  ISETP.NE.OR P0, PT, RZ, UR4, !P0 ;  /* 0x00000004ff007c0c */ /* 0x000fe4000c705670 */
[----:B------:R-:W-:-:S04]  /*00d0*/  ULEA.HI UR5, UR5, UR4, URZ, 0x2 ;  /* 0x0000000405057291 */ /* 0x000fc8000f8f103f */
[----:B------:R-:W-:-:S04]  /*00e0*/  ULOP3.LUT UR5, UR5, 0xfffffffc, URZ, 0xc0, !UPT ;  /* 0xfffffffc05057892 */ /* 0x000fc8000f8ec03f */
[----:B------:R-:W-:-:S03]  /*00f0*/  UIADD3 UR8, UR4, -UR5, URZ ;  /* 0x8000000504087290 */ /* 0x000fc6000fffe03f */
[----:B------:R-:W-:Y:S09]  /*0100*/  @P0 BRA `(.L_x_1) ;  /* 0x0000000000200947 */ /* 0x000ff20003800000 */
[----:B------:R-:W-:Y:S02]  /*0110*/  ULDC.64 UR4, c[0x0][0x198] ;  /* 0x0000660000047ab9 */ /* 0x000fe40000000a00 */
[----:B------:R-:W-:Y:S02]  /*0120*/  UIADD3 UR10, UP0, UR4, 0xf0, URZ ;  /* 0x000000f0040a7890 */ /* 0x000fe4000ff1e03f */
[----:B------:R-:W-:Y:S02]  /*0130*/  UIADD3 UR4, UP1, UR4, 0x1f0, URZ ;  /* 0x000001f004047890 */ /* 0x000fe4000ff3e03f */
[----:B------:R-:W-:Y:S02]  /*0140*/  UIADD3.X UR11, URZ, UR5, URZ, UP0, !UPT ;  /* 0x000000053f0b7290 */ /* 0x000fe400087fe43f */
[----:B------:R-:W-:-:S07]  /*0150*/  UIADD3.X UR5, URZ, UR5, URZ, UP1, !UPT ;  /* 0x000000053f057290 */ /* 0x000fce0008ffe43f */
[----:B------:R0:W-:Y:S02]  /*0160*/  UTMACCTL.PF [UR10] ;  /* 0x000000000a0079b9 */ /* 0x0001e40008040000 */
[----:B------:R0:W-:Y:S02]  /*0170*/  UTMACCTL.PF [UR4] ;  /* 0x00000000040079b9 */ /* 0x0001e40008040000 */
[----:B0-----:R-:W-:Y:S01]  /*0180*/  NOP ;  /* 0x0000000000007918 */ /* 0x001fe20000000000 */
.L_x_1:
[----:B------:R-:W-:Y:S05]  /*0190*/  BSYNC B0 ;  /* 0x0000000000007941 */ /* 0x000fea0003800000 */
.L_x_0:
[----:B------:R-:W0:Y:S01]  /*01a0*/  SHFL.IDX PT, R2, R0, RZ, 0x1f ;  /* 0x00001fff00027589 */ /* 0x000e2200000e0000 */
[----:B------:R-:W-:Y:S01]  /*01b0*/  UISETP.NE.AND UP0, UPT, UR8, 0x3, UPT ;  /* 0x000000030800788c */ /* 0x000fe2000bf05270 */
[----:B------:R-:W-:Y:S01]  /*01c0*/  ISETP.NE.AND P1, PT, RZ, UR6, PT ;  /* 0x00000006ff007c0c */ /* 0x000fe2000bf25270 */
[----:B------:R-:W-:Y:S02]  /*01d0*/  UIADD3 UR10, UR6, -0x1, URZ ;  /* 0xffffffff060a7890 */ /* 0x000fe4000fffe03f */
[----:B------:R-:W-:Y:S02]  /*01e0*/  UISETP.EQ.OR UP0, UPT, UR8, URZ, !UP0 ;  /* 0x0000003f0800728c */ /* 0x000fe4000c702670 */
[----:B------:R-:W-:Y:S02]  /*01f0*/  UISETP.GE.U32.AND UP1, UPT, UR10, 0x2, UPT ;  /* 0x000000020a00788c */ /* 0x000fe4000bf26070 */
[----:B------:R-:W-:-:S04]  /*0200*/  UISETP.EQ.AND UP0, UPT, UR6, URZ, UP0 ;  /* 0x0000003f0600728c */ /* 0x000fc80008702270 */
[----:B------:R-:W-:-:S04]  /*0210*/  USEL UR4, URZ, 0x1, !UP0 ;  /* 0x000000013f047887 */ /* 0x000fc8000c000000 */
[----:B------:R-:W-:Y:S01]  /*0220*/  USEL UR4, UR4, 0x2, UP1 ;  /* 0x0000000204047887 */ /* 0x000fe20008800000 */
[----:B0-----:R-:W-:-:S05]  /*0230*/  ISETP.NE.AND P0, PT, R2, RZ, PT ;  /* 0x000000ff0200720c */ /* 0x001fca0003f05270 */
[----:B------:R-:W-:-:S05]  /*0240*/  IMAD.U32 R2, RZ, RZ, UR4 ;  /* 0x00000004ff027e24 */ /* 0x000fca000f8e00ff */
[----:B------:R0:W-:Y:S03]  /*0250*/  STL [R1+0x284], R2 ;  /* 0x0002840201007387 */ /* 0x0001e60000100800 */
[----:B------:R-:W-:Y:S05]  /*0260*/  @P0 BRA `(.L_x_2) ;  /* 0x00000000009c0947 */ /* 0x000fea0003800000 */
[----:B------:R-:W-:Y:S01]  /*0270*/  ELECT P0, URZ, PT ;  /* 0x00000000003f782f */ /* 0x000fe20003800000 */
[----:B------:R-:W-:-:S12]  /*0280*/  BSSY B0, `(.L_x_2) ;  /* 0x0000025000007945 */ /* 0x000fd80003800000 */
[----:B------:R-:W-:Y:S05]  /*0290*/  @!P0 BRA `(.L_x_3) ;  /* 0x00000000008c8947 */ /* 0x000fea0003800000 */
[----:B------:R-:W1:Y:S01]  /*02a0*/  S2UR UR9, SR_CgaCtaId ;  /* 0x00000000000979c3 */ /* 0x000e620000008800 */
[----:B------:R-:W-:Y:S01]  /*02b0*/  UMOV UR4, 0x400 ;  /* 0x0000040000047882 */ /* 0x000fe20000000000 */
[----:B------:R-:W-:Y:S01]  /*02c0*/  UMOV UR5, 0x1 ;  /* 0x0000000100057882 */ /* 0x000fe20000000000 */
[----:B------:R-:W-:Y:S02]  /*02d0*/  UMOV UR6, 0x100 ;  /* 0x0000010000067882 */ /* 0x000fe40000000000 */
[----:B------:R-:W-:-:S04]  /*02e0*/  UIADD3 UR6, -UR6, 0x100000, URZ ;  /* 0x0010000006067890 */ /* 0x000fc8000fffe13f */
[----:B------:R-:W-:Y:S02]  /*02f0*/  USHF.L.U32 UR7, UR6, 0xb, URZ ;  /* 0x0000000b06077899 */ /* 0x000fe4000800063f */
[----:B------:R-:W-:Y:S02]  /*0300*/  USHF.L.U32 UR6, UR6, 0x1, URZ ;  /* 0x0000000106067899 */ /* 0x000fe4000800063f */
[----:B-1----:R-:W-:Y:S02]  /*0310*/  ULEA UR9, UR9, UR4, 0x18 ;  /* 0x0000000409097291 */ /* 0x002fe4000f8ec03f */
[----:B------:R-:W-:-:S04]  /*0320*/  UIADD3 UR4, -UR5, 0x100000, URZ ;  /* 0x0010000005047890 */ /* 0x000fc8000fffe13f */
[----:B------:R-:W-:Y:S02]  /*0330*/  USHF.L.U32 UR5, UR4, 0xb, URZ ;  /* 0x0000000b04057899 */ /* 0x000fe4000800063f */
[----:B------:R-:W-:Y:S01]  /*0340*/  USHF.L.U32 UR4, UR4, 0x1, URZ ;  /* 0x0000000104047899 */ /* 0x000fe2000800063f */
[----:B------:R-:W1:Y:S11]  /*0350*/  FENCE.VIEW.ASYNC.S ;  /* 0x00000000000073c6 */ /* 0x000e760000000000 */
[----:B-1----:R1:W2:Y:S01]  /*0360*/  SYNCS.EXCH.64 URZ, [UR9], UR4 ;  /* 0x00000004093f75b2 */ /* 0x0022a20008000100 */
[----:B------:R1:W3:Y:S01]  /*0370*/  SYNCS.EXCH.64 URZ, [UR9+0x58], UR6 ;  /* 0x00005806093f75b2 */ /* 0x0002e20008000100 */
[----:B------:R1:W4:Y:S01]  /*0380*/  SYNCS.EXCH.64 URZ, [UR9+0x8], UR4 ;  /* 0x00000804093f75b2 */ /* 0x0003220008000100 */
[----:B------:R1:W0:Y:S01]  /*0390*/  SYNCS.EXCH.64 URZ, [UR9+0x60], UR6 ;  /* 0x00006006093f75b2 */ /* 0x0002220008000100 */
        /* <DEDUP_REMOVED lines=17> */
[----:B------:R1:W0:Y:S02]  /*04b0*/  SYNCS.EXCH.64 URZ, [UR9+0xa8], UR6 ;  /* 0x0000a806093f75b2 */ /* 0x0002240008000100 */
[----:B-1----:R-:W-:Y:S01]  /*04c0*/  NOP ;  /* 0x0000000000007918 */ /* 0x002fe20000000000 */
.L_x_3:
[----:B------:R-:W-:Y:S05]  /*04d0*/  BSYNC B0 ;  /* 0x0000000000007941 */ /* 0x000fea0003800000 */
.L_x_2:
[----:B0-----:R-:W5:Y:S01]  /*04e0*/  LDL.LU R2, [R1+0x280] ;  /* 0x0002800001027983 */ /* 0x001f620000300800 */
[----:B------:R-:W0:Y:S01]  /*04f0*/  LDC R3, c[0x0][0x65c] ;  /* 0x00019700ff037b82 */ /* 0x000e220000000800 */
[----:B------:R-:W-:Y:S01]  /*0500*/  ELECT P0, URZ, PT ;  /* 0x00000000003f782f */ /* 0x000fe20003800000 */
[----:B------:R-:W-:Y:S01]  /*0510*/  IMAD.MOV.U32 R5, RZ, RZ, RZ ;  /* 0x000000ffff057224 */ /* 0x000fe200078e00ff */
[----:B------:R-:W1:Y:S01]  /*0520*/  SHFL.IDX PT, R0, R0, RZ, 0x1f ;  /* 0x00001fff00007589 */ /* 0x000e6200000e0000 */
[----:B------:R-:W-:Y:S01]  /*0530*/  UMOV UR4, 0x20 ;  /* 0x0000002000047882 */ /* 0x000fe20000000000 */
[----:B------:R-:W-:Y:S01]  /*0540*/  NOP ;  /* 0x0000000000007918 */ /* 0x000fe20000000000 */
[----:B------:R-:W-:Y:S01]  /*0550*/  NOP ;  /* 0x0000000000007918 */ /* 0x000fe20000000000 */
[----:B------:R-:W2:Y:S01]  /*0560*/  S2R R4, SR_CTAID.X ;  /* 0x0000000000047919 */ /* 0x000ea20000002500 */
[----:B0-----:R-:W-:Y:S02]  /*0570*/  ISETP.NE.AND P2, PT, R3, 0x1, PT ;  /* 0x000000010300780c */ /* 0x001fe40003f45270 */
[----:B-1----:R-:W-:-:S02]  /*0580*/  ISETP.NE.OR P0, PT, R0, RZ, !P0 ;  /* 0x000000ff0000720c */ /* 0x002fc40004705670 */
[----:B------:R-:W0:Y:S09]  /*0590*/  S2R R0, SR_CTAID.Y ;  /* 0x0000000000007919 */ /* 0x000e320000002600 */
[----:B------:R-:W2:Y:S01]  /*05a0*/  @P2 LDC R7, c[0x0][0x10] ;  /* 0x00000400ff072b82 */ /* 0x000ea20000000800 */
[----:B------:R-:W-:Y:S01]  /*05b0*/  @P2 IMAD.MOV.U32 R3, RZ, RZ, RZ ;  /* 0x000000ffff032224 */ /* 0x000fe200078e00ff */
[----:B------:R-:W-:Y:S01]  /*05c0*/  VOTEU.ALL UP0, P0 ;  /* 0x00000000003f7886 */ /* 0x000fe20000000000 */
[----:B------:R-:W-:Y:S01]  /*05d0*/  @P2 IMAD.MOV.U32 R11, RZ, RZ, RZ ;  /* 0x000000ffff0b2224 */ /* 0x000fe200078e00ff */
[----:B------:R-:W-:-:S04]  /*05e0*/  VOTEU.ALL UP1, P0 ;  /* 0x00000000003f7886 */ /* 0x000fc80000020000 */
[----:B------:R-:W1:Y:S01]  /*05f0*/  @!P2 LDC R9, c[0x0][0xc] ;  /* 0x00000300ff09ab82 */ /* 0x000e620000000800 */
[----:B------:R-:W-:Y:S01]  /*0600*/  @!UP0 UMOV UR6, 0x400 ;  /* 0x0000040000068882 */ /* 0x000fe20000000000 */
[----:B------:R-:W-:-:S04]  /*0610*/  @!UP0 UIADD3 UR4, -UR4, 0x100000, URZ ;  /* 0x0010000004048890 */ /* 0x000fc8000fffe13f */
[----:B------:R-:W-:Y:S02]  /*0620*/  @!UP0 USHF.L.U32 UR5, UR4, 0xb, URZ ;  /* 0x0000000b04058899 */ /* 0x000fe4000800063f */
[----:B------:R-:W-:Y:S01]  /*0630*/  @!UP0 USHF.L.U32 UR4, UR4, 0x1, URZ ;  /* 0x0000000104048899 */ /* 0x000fe2000800063f */
[----:B------:R-:W3:Y:S02]  /*0640*/  @!UP0 S2UR UR7, SR_CgaCtaId ;  /* 0x00000000000789c3 */ /* 0x000ee40000008800 */
[----:B---3--:R-:W-:Y:S01]  /*0650*/  @!UP0 ULEA UR6, UR7, UR6, 0x18 ;  /* 0x0000000607068291 */ /* 0x008fe2000f8ec03f */
[----:B------:R-:W-:Y:S01]  /*0660*/  VOTEU.ALL UP0, P0 ;  /* 0x00000000003f7886 */ /* 0x000fe20000000000 */
[----:B------:R-:W3:Y:S10]  /*0670*/  FENCE.VIEW.ASYNC.S ;  /* 0x00000000000073c6 */ /* 0x000ef40000000000 */
[----:B---3--:R3:W4:Y:S01]  /*0680*/  @!UP0 SYNCS.EXCH.64 URZ, [UR6+0xc0], UR4 ;  /* 0x0000c004063f85b2 */ /* 0x0087220008000100 */
[----:B------:R3:W4:Y:S01]  /*0690*/  @!UP1 SYNCS.EXCH.64 URZ, [UR6+0xc8], UR4 ;  /* 0x0000c804063f95b2 */ /* 0x0007220008000100 */
[----:B------:R-:W-:Y:S01]  /*06a0*/  NOP ;  /* 0x0000000000007918 */ /* 0x000fe20000000000 */
[----:B-----5:R-:W-:-:S04]  /*06b0*/  LOP3.LUT R2, R2, 0xfffffff7, RZ, 0xc0, !PT ;  /* 0xfffffff702027812 */ /* 0x020fc800078ec0ff */
[----:B------:R-:W-:-:S05]  /*06c0*/  @P2 LOP3.LUT R2, R2, 0x8, RZ, 0xfc, !PT ;  /* 0x0000000802022812 */ /* 0x000fca00078efcff */
[----:B------:R0:W-:Y:S02]  /*06d0*/  STL [R1+0x280], R2 ;  /* 0x0002800201007387 */ /* 0x0001e40000100800 */
[----:B0-----:R-:W-:-:S04]  /*06e0*/  @P2 IMAD.MOV.U32 R2, RZ, RZ, R0 ;  /* 0x000000ffff022224 */ /* 0x001fc800078e0000 */
[----:B--2---:R-:W-:-:S04]  /*06f0*/  @P2 IMAD.WIDE.U32 R6, R4, R7, R2 ;  /* 0x0000000704062225 */ /* 0x004fc800078e0002 */
[----:B-1----:R-:W-:-:S04]  /*0700*/  @!P2 IMAD.WIDE.U32 R2, R9, R0, R4 ;  /* 0x000000000902a225 */ /* 0x002fc800078e0004 */
[----:B------:R-:W-:Y:S02]  /*0710*/  @P2 IMAD.MOV.U32 R16, RZ, RZ, R6 ;  /* 0x000000ffff102224 */ /* 0x000fe400078e0006 */
[----:B------:R-:W-:Y:S02]  /*0720*/  @P2 IMAD.IADD R17, R7, 0x1, R11 ;  /* 0x0000000107112824 */ /* 0x000fe400078e020b */
[----:B------:R-:W-:Y:S02]  /*0730*/  @!P2 IMAD.MOV.U32 R16, RZ, RZ, R2 ;  /* 0x000000ffff10a224 */ /* 0x000fe400078e0002 */
[----:B------:R-:W-:-:S03]  /*0740*/  @!P2 IMAD.MOV.U32 R17, RZ, RZ, R3 ;  /* 0x000000ffff11a224 */ /* 0x000fc600078e0003 */
[----:B------:R3:W-:Y:S04]  /*0750*/  STL [R1+0x298], R16 ;  /* 0x0002981001007387 */ /* 0x0007e80000100800 */
[----:B------:R3:W-:Y:S01]  /*0760*/  STL [R1+0x294], R17 ;  /* 0x0002941101007387 */ /* 0x0007e20000100800 */
[----:B----4-:R-:W-:Y:S06]  /*0770*/  BAR.SYNC.DEFER_BLOCKING 0x0 ;  /* 0x0000000000007b1d */ /* 0x010fec0000010000 */
[----:B------:R-:W-:Y:S05]  /*0780*/  @!P1 BRA `(.L_x_4) ;  /* 0x000001e000a09947 */ /* 0x000fea0003800000 */
[----:B------:R-:W-:-:S06]  /*0790*/  UISETP.GT.U32.AND UP0, UPT, UR10, 0x1, UPT ;  /* 0x000000010a00788c */ /* 0x000fcc000bf04070 */
[----:B------:R-:W-:-:S13]  /*07a0*/  PLOP3.LUT P0, PT, PT, PT, UP0, 0x80, 0x0 ;  /* 0x000000000000781c */ /* 0x000fda0003f0f008 */
[----:B---3--:R-:W-:Y:S05]  /*07b0*/  @P0 EXIT ;  /* 0x000000000000094d */ /* 0x008fea0003800000 */
[----:B------:R-:W-:Y:S01]  /*07c0*/  ULDC.64 UR4, c[0x0][0x650] ;  /* 0x0001940000047ab9 */ /* 0x000fe20000000a00 */
[----:B------:R-:W-:Y:S02]  /*07d0*/  PRMT R6, RZ, 0x7610, R6 ;  /* 0x00007610ff067816 */ /* 0x000fe40000000006 */
[----:B------:R-:W-:Y:S01]  /*07e0*/  ISETP.GE.U32.AND P0, PT, R16, UR4, PT ;  /* 0x0000000410007c0c */ /* 0x000fe2000bf06070 */
[----:B------:R-:W-:Y:S02]  /*07f0*/  UMOV UR4, 0xffffffff ;  /* 0xffffffff00047882 */ /* 0x000fe40000000000 */
[----:B------:R-:W-:Y:S01]  /*0800*/  IMAD.U32 R2, RZ, RZ, UR4 ;  /* 0x00000004ff027e24 */ /* 0x000fe2000f8e00ff */
[----:B------:R-:W-:Y:S01]  /*0810*/  ISETP.GE.U32.AND.EX P0, PT, R17, UR5, PT, P0 ;  /* 0x0000000511007c0c */ /* 0x000fe2000bf06100 */
[----:B------:R-:W-:Y:S01]  /*0820*/  UMOV UR5, 0xffffffff ;  /* 0xffffffff00057882 */ /* 0x000fe20000000000 */
[----:B------:R-:W-:Y:S02]  /*0830*/  IMAD.U32 R19, RZ, RZ, UR4 ;  /* 0x00000004ff137e24 */ /* 0x000fe4000f8e00ff */
[----:B------:R0:W-:Y:S01]  /*0840*/  STL [R1+0x288], R2 ;  /* 0x0002880201007387 */ /* 0x0001e20000100800 */
[----:B------:R-:W-:-:S08]  /*0850*/  IMAD.U32 R18, RZ, RZ, UR5 ;  /* 0x00000005ff127e24 */ /* 0x000fd0000f8e00ff */
[----:B------:R-:W-:Y:S05]  /*0860*/  @P0 BRA `(.L_x_5) ;  /* 0x00000004007c0947 */ /* 0x000fea0003800000 */
[----:B------:R-:W1:Y:S01]  /*0870*/  LDC.64 R12, c[0x0][0x628] ;  /* 0x00018a00ff0c7b82 */ /* 0x000e620000000a00 */
[----:B0-----:R-:W-:Y:S02]  /*0880*/  IMAD.MOV.U32 R2, RZ, RZ, R16 ;  /* 0x000000ffff027224 */ /* 0x001fe400078e0010 */
[----:B------:R-:W-:-:S05]  /*0890*/  IMAD.MOV.U32 R3, RZ, RZ, R17 ;  /* 0x000000ffff037224 */ /* 0x000fca00078e0011 */
[----:B------:R-:W0:Y:S08]  /*08a0*/  LDC R10, c[0x0][0x630] ;  /* 0x00018c00ff0a7b82 */ /* 0x000e300000000800 */
[----:B------:R-:W2:Y:S01]  /*08b0*/  LDC.64 R14, c[0x0][0x620] ;  /* 0x00018800ff0e7b82 */ /* 0x000ea20000000a00 */
[----:B-1----:R-:W-:-:S04]  /*08c0*/  ISETP.NE.U32.AND P0, PT, R12, RZ, PT ;  /* 0x000000ff0c00720c */ /* 0x002fc80003f05070 */
[----:B------:R-:W-:-:S13]  /*08d0*/  ISETP.NE.AND.EX P0, PT, R13, RZ, PT, P0 ;  /* 0x000000ff0d00720c */ /* 0x000fda0003f05300 */
[----:B0-2---:R-:W-:Y:S05]  /*08e0*/  @!P0 BRA `(.L_x_6) ;  /* 0x0000000000288947 */ /* 0x005fea0003800000 */
[----:B------:R-:W0:Y:S02]  /*08f0*/  LDC R9, c[0x0][0x634] ;  /* 0x00018d00ff097b82 */ /* 0x000e240000000800 */
[----:B0-----:R-:W-:-:S05]  /*0900*/  IADD3 R9, P0, R16, R9, RZ ;  /* 0x0000000910097210 */ /* 0x001fca0007f1e0ff */
[----:B------:R-:W-:-:S04]  /*0910*/  IMAD.X R11, RZ, RZ, R17, P0 ;  /* 0x000000ffff0b7224 */ /* 0x000fc800000e0611 */
[----:B------:R-:W-:-:S04]  /*0920*/  IMAD.WIDE.U32 R2, R11, R12, RZ ;  /* 0x0000000c0b027225 */ /* 0x000fc800078e00ff */
[----:B------:R-:W-:-:S04]  /*0930*/  IMAD.WIDE.U32 R6, P0, R9, R13, R2 ;  /* 0x0000000d09067225 */ /* 0x000fc80007800002 */
[----:B------:R-:W-:-:S04]  /*0940*/  IMAD.WIDE.U32 R2, R9, R12, RZ ;  /* 0x0000000c09027225 */ /* 0x000fc800078e00ff */
[----:B------:R-:W-:Y:S01]  /*0950*/  IMAD.X R9, RZ, RZ, RZ, P0 ;  /* 0x000000ffff097224 */ /* 0x000fe200000e06ff */
[----:B------:R-:W-:Y:S01]  /*0960*/  IADD3 RZ, P0, R3, R6, RZ ;  /* 0x0000000603ff7210 */ /* 0x000fe20007f1e0ff */
[----:B------:R-:W-:-:S04]  /*0970*/  IMAD.MOV.U32 R8, RZ, RZ, R7 ;  /* 0x000000ffff087224 */ /* 0x000fc800078e0007 */
[----:B------:R-:W-:-:S08]  /*0980*/  IMAD.WIDE.U32.X R2, R11, R13, R8, P0 ;  /* 0x0000000d0b027225 */ /* 0x000fd000000e0408 */
.L_x_6:
[-CC-:B------:R-:W-:Y:S01]  /*0990*/  SHF.R.U64 R22, R2, R10.reuse, R3.reuse ;  /* 0x0000000a02167219 */ /* 0x180fe20000001203 */
[----:B------:R-:W0:Y:S01]  /*09a0*/  LDC.64 R18, c[0x0][0x640] ;  /* 0x00019000ff127b82 */ /* 0x000e220000000a00 */
[----:B------:R-:W-:Y:S01]  /*09b0*/  SHF.R.U32.HI R2, RZ, R10, R3 ;  /* 0x0000000aff027219 */ /* 0x000fe20000011603 */
[----:B------:R-:W-:Y:S01]  /*09c0*/  ULDC UR4, c[0x0][0x150] ;  /* 0x0000540000047ab9 */ /* 0x000fe20000000800 */
[----:B------:R-:W-:Y:S01]  /*09d0*/  IADD3 R9, P0, RZ, -R22, RZ ;  /* 0x80000016ff097210 */ /* 0x000fe20007f1e0ff */
[----:B------:R-:W-:Y:S01]  /*09e0*/  IMAD.MOV.U32 R3, RZ, RZ, R17 ;  /* 0x000000ffff037224 */ /* 0x000fe200078e0011 */
[----:B------:R-:W-:-:S03]  /*09f0*/  I2FP.F32.U32 R5, R4 ;  /* 0x0000000400057245 */ /* 0x000fc60000201000 */
[----:B------:R-:W1:Y:S01]  /*0a00*/  LDC R8, c[0x0][0x618] ;  /* 0x00018600ff087b82 */ /* 0x000e620000000800 */
[----:B------:R-:W-:Y:S02]  /*0a10*/  IMAD.X R11, RZ, RZ, ~R2, P0 ;  /* 0x000000ffff0b7224 */ /* 0x000fe400000e0e02 */
[----:B------:R-:W-:Y:S01]  /*0a20*/  FMUL R5, R5, UR4 ;  /* 0x0000000405057c20 */ /* 0x000fe20008400000 */
[----:B------:R-:W-:Y:S01]  /*0a30*/  IMAD.MOV.U32 R2, RZ, RZ, R16 ;  /* 0x000000ffff027224 */ /* 0x000fe200078e0010 */
[----:B------:R-:W-:Y:S01]  /*0a40*/  ULDC UR4, c[0x0][0x154] ;  /* 0x0000550000047ab9 */ /* 0x000fe20000000800 */
[-C--:B------:R-:W-:Y:S02]  /*0a50*/  IMAD R6, R11, R14.reuse, RZ ;  /* 0x0000000e0b067224 */ /* 0x080fe400078e02ff */
[C---:B------:R-:W-:Y:S01]  /*0a60*/  IMAD.WIDE.U32 R2, R9.reuse, R14, R2 ;  /* 0x0000000e09027225 */ /* 0x040fe200078e0002 */
[----:B------:R-:W2:Y:S01]  /*0a70*/  LDC R7, c[0x0][0x144] ;  /* 0x00005100ff077b82 */ /* 0x000ea20000000800 */
[----:B------:R-:W3:Y:S02]  /*0a80*/  F2I.U32.TRUNC.NTZ R5, R5 ;  /* 0x0000000500057305 */ /* 0x000ee4000020f000 */
[----:B------:R-:W-:-:S04]  /*0a90*/  IMAD R9, R9, R15, R6 ;  /* 0x0000000f09097224 */ /* 0x000fc800078e0206 */
[----:B------:R-:W-:Y:S01]  /*0aa0*/  IMAD.IADD R3, R3, 0x1, R9 ;  /* 0x0000000103037824 */ /* 0x000fe200078e0209 */
[----:B------:R-:W4:Y:S01]  /*0ab0*/  LDC R10, c[0x0][0x608] ;  /* 0x00018200ff0a7b82 */ /* 0x000f220000000800 */
[----:B0-----:R-:W-:-:S04]  /*0ac0*/  ISETP.NE.U32.AND P0, PT, R18, RZ, PT ;  /* 0x000000ff1200720c */ /* 0x001fc80003f05070 */
[----:B------:R-:W-:-:S03]  /*0ad0*/  ISETP.NE.AND.EX P0, PT, R19, RZ, PT, P0 ;  /* 0x000000ff1300720c */ /* 0x000fc60003f05300 */
[----:B------:R-:W0:Y:S01]  /*0ae0*/  LDC R15, c[0x0][0x658] ;  /* 0x00019600ff0f7b82 */ /* 0x000e220000000800 */
[----:B-1----:R-:W-:Y:S01]  /*0af0*/  SHF.R.U64 R12, R2, R8, R3 ;  /* 0x00000008020c7219 */ /* 0x002fe20000001203 */
[----:B---3--:R-:W-:Y:S01]  /*0b00*/  IMAD.MOV R6, RZ, RZ, -R5 ;  /* 0x000000ffff067224 */ /* 0x008fe200078e0a05 */
[----:B------:R-:W-:Y:S02]  /*0b10*/  I2FP.F32.U32 R2, R0 ;  /* 0x0000000000027245 */ /* 0x000fe40000201000 */
[----:B------:R-:W-:-:S03]  /*0b20*/  SHF.R.U32.HI R5, RZ, R8, R3 ;  /* 0x00000008ff057219 */ /* 0x000fc60000011603 */
[----:B------:R-:W1:Y:S01]  /*0b30*/  LDC R13, c[0x0][0x148] ;  /* 0x00005200ff0d7b82 */ /* 0x000e620000000800 */
[----:B--2---:R-:W-:Y:S02]  /*0b40*/  IMAD R8, R7, R6, R4 ;  /* 0x0000000607087224 */ /* 0x004fe400078e0204 */
[----:B------:R-:W-:Y:S01]  /*0b50*/  FMUL R3, R2, UR4 ;  /* 0x0000000402037c20 */ /* 0x000fe20008400000 */
[----:B------:R-:W-:Y:S01]  /*0b60*/  IMAD.MOV.U32 R2, RZ, RZ, -0x1 ;  /* 0xffffffffff027424 */ /* 0x000fe200078e00ff */
[----:B------:R-:W-:Y:S02]  /*0b70*/  MOV R6, 0x1 ;  /* 0x0000000100067802 */ /* 0x000fe40000000f00 */
[----:B------:R2:W3:Y:S01]  /*0b80*/  F2I.U32.TRUNC.NTZ R11, R3 ;  /* 0x00000003000b7305 */ /* 0x0004e2000020f000 */
[----:B------:R-:W1:Y:S01]  /*0b90*/  LDC R17, c[0x0][0x600] ;  /* 0x00018000ff117b82 */ /* 0x000e620000000800 */
[-CC-:B----4-:R-:W-:Y:S02]  /*0ba0*/  SHF.R.U64 R23, R12, R10.reuse, R5.reuse ;  /* 0x0000000a0c177219 */ /* 0x190fe40000001205 */
[----:B------:R-:W-:-:S05]  /*0bb0*/  SHF.R.U32.HI R4, RZ, R10, R5 ;  /* 0x0000000aff047219 */ /* 0x000fca0000011605 */
[----:B------:R-:W4:Y:S01]  /*0bc0*/  LDC R14, c[0x0][0x648] ;  /* 0x00019200ff0e7b82 */ /* 0x000f220000000800 */
[-CC-:B0-----:R-:W-:Y:S02]  /*0bd0*/  SHF.R.U64 R20, R23, R15.reuse, R4.reuse ;  /* 0x0000000f17147219 */ /* 0x181fe40000001204 */
[-C--:B------:R-:W-:Y:S02]  /*0be0*/  SHF.L.U32 R2, R2, R15.reuse, RZ ;  /* 0x0000000f02027219 */ /* 0x080fe400000006ff */
[-C--:B------:R-:W-:Y:S02]  /*0bf0*/  SHF.R.U32.HI R4, RZ, R15.reuse, R4 ;  /* 0x0000000fff047219 */ /* 0x080fe40000011604 */
[----:B------:R-:W-:Y:S01]  /*0c00*/  LOP3.LUT R10, RZ, R2, RZ, 0x33, !PT ;  /* 0x00000002ff0a7212 */ /* 0x000fe200078e33ff */
[----:B------:R-:W0:Y:S01]  /*0c10*/  LDC R21, c[0x0][0x638] ;  /* 0x00018e00ff157b82 */ /* 0x000e220000000800 */
[----:B------:R-:W-:Y:S01]  /*0c20*/  SHF.L.U32 R9, R6, R15, RZ ;  /* 0x0000000f06097219 */ /* 0x000fe200000006ff */
[----:B------:R-:W-:-:S02]  /*0c30*/  IMAD.MOV.U32 R2, RZ, RZ, R20 ;  /* 0x000000ffff027224 */ /* 0x000fc400078e0014 */
[----:B--2---:R-:W-:-:S04]  /*0c40*/  IMAD.MOV.U32 R3, RZ, RZ, R4 ;  /* 0x000000ffff037224 */ /* 0x004fc800078e0004 */
[----:B------:R-:W2:Y:S01]  /*0c50*/  LDC R16, c[0x0][0x610] ;  /* 0x00018400ff107b82 */ /* 0x000ea20000000800 */
[----:B---3--:R-:W-:Y:S05]  /*0c60*/  @!P0 BRA `(.L_x_7) ;  /* 0x0000000000288947 */ /* 0x008fea0003800000 */
[----:B------:R-:W3:Y:S02]  /*0c70*/  LDC R7, c[0x0][0x64c] ;  /* 0x00019300ff077b82 */ /* 0x000ee40000000800 */
[----:B---3--:R-:W-:-:S05]  /*0c80*/  IADD3 R7, P0, R20, R7, RZ ;  /* 0x0000000714077210 */ /* 0x008fca0007f1e0ff */
        /* <DEDUP_REMOVED lines=8> */
.L_x_7:
[----:B----4-:R-:W-:Y:S01]  /*0d10*/  SHF.R.U64 R2, R2, R14, R3 ;  /* 0x0000000e02027219 */ /* 0x010fe20000001203 */
[----:B-1----:R-:W-:Y:S01]  /*0d20*/  VIADD R3, R17, 0xffffffff ;  /* 0xffffffff11037836 */ /* 0x002fe20000000000 */
[----:B------:R-:W-:Y:S01]  /*0d30*/  LOP3.LUT R10, R23, R10, RZ, 0xc0, !PT ;  /* 0x0000000a170a7212 */ /* 0x000fe200078ec0ff */
[----:B------:R-:W-:Y:S01]  /*0d40*/  IMAD.MOV R11, RZ, RZ, -R11 ;  /* 0x000000ffff0b7224 */ /* 0x000fe200078e0a0b */
[----:B------:R-:W-:Y:S01]  /*0d50*/  R2UR UR6, R22 ;  /* 0x00000000160672ca */ /* 0x000fe200000e0000 */
[----:B------:R-:W-:Y:S01]  /*0d60*/  IMAD.MOV R4, RZ, RZ, -R2 ;  /* 0x000000ffff047224 */ /* 0x000fe200078e0a02 */
[----:B------:R-:W-:Y:S01]  /*0d70*/  LOP3.LUT R3, R12, R3, RZ, 0xc0, !PT ;  /* 0x000000030c037212 */ /* 0x000fe200078ec0ff */
[----:B------:R-:W-:Y:S02]  /*0d80*/  @P2 IMAD R8, R13, R11, R0 ;  /* 0x0000000b0d082224 */ /* 0x000fe400078e0200 */
[----:B------:R-:W-:Y:S02]  /*0d90*/  IMAD R9, R9, R2, R10 ;  /* 0x0000000209097224 */ /* 0x000fe400078e020a */
[----:B0-----:R-:W-:-:S02]  /*0da0*/  IMAD R0, R4, R21, R20 ;  /* 0x0000001504007224 */ /* 0x001fc400078e0214 */
[----:B--2---:R-:W-:Y:S02]  /*0db0*/  IMAD R8, R9, R16, R8 ;  /* 0x0000001009087224 */ /* 0x004fe400078e0208 */
[----:B------:R-:W-:Y:S02]  /*0dc0*/  IMAD R3, R0, R17, R3 ;  /* 0x0000001100037224 */ /* 0x000fe400078e0203 */
[----:B------:R-:W-:-:S03]  /*0dd0*/  IMAD.MOV.U32 R6, RZ, RZ, 0x1 ;  /* 0x00000001ff067424 */ /* 0x000fc600078e00ff */
[----:B------:R-:W-:Y:S02]  /*0de0*/  SEL R0, R3, R8, !P2 ;  /* 0x0000000803007207 */ /* 0x000fe40005000000 */
[----:B------:R-:W-:Y:S02]  /*0df0*/  SEL R8, R8, R3, !P2 ;  /* 0x0000000308087207 */ /* 0x000fe40005000000 */
[----:B------:R-:W-:Y:S01]  /*0e00*/  R2UR UR5, R0 ;  /* 0x00000000000572ca */ /* 0x000fe200000e0000 */
[----:B------:R-:W-:Y:S01]  /*0e10*/  IMAD.U32 R0, RZ, RZ, UR6 ;  /* 0x00000006ff007e24 */ /* 0x000fe2000f8e00ff */
[----:B------:R-:W-:-:S04]  /*0e20*/  R2UR UR4, R8 ;  /* 0x00000000080472ca */ /* 0x000fc800000e0000 */
[----:B------:R1:W-:Y:S07]  /*0e30*/  STL [R1+0x288], R0 ;  /* 0x0002880001007387 */ /* 0x0003ee0000100800 */
[----:B------:R-:W-:Y:S02]  /*0e40*/  IMAD.U32 R18, RZ, RZ, UR5 ;  /* 0x00000005ff127e24 */ /* 0x000fe4000f8e00ff */
[----:B------:R-:W-:-:S07]  /*0e50*/  IMAD.U32 R19, RZ, RZ, UR4 ;  /* 0x00000004ff137e24 */ /* 0x000fce000f8e00ff */
.L_x_5:
[----:B------:R-:W-:-:S08]  /*0e60*/  NOP ;  /* 0x0000000000007918 */ /* 0x000fd00000000000 */
[----:B------:R-:W2:Y:S02]  /*0e70*/  USETMAXREG.TRY_ALLOC.CTAPOOL UP0, 0xf0 ;  /* 0x000000f0000079c8 */ /* 0x000ea40008000600 */
[----:B--2---:R-:W-:-:S13]  /*0e80*/  PLOP3.LUT P0, PT, PT, PT, UP0, 0x80, 0x0 ;  /* 0x000000000000781c */ /* 0x004fda0003f0f008 */
[----:B------:R-:W-:Y:S05]  /*0e90*/  @!P0 BRA `(.L_x_5) ;  /* 0xfffffffc00f08947 */ /* 0x000fea000383ffff */
[----:B------:R-:W-:Y:S01]  /*0ea0*/  ULDC.64 UR4, c[0x0][0x598] ;  /* 0x0001660000047ab9 */ /* 0x000fe20000000a00 */
[----:B------:R-:W-:Y:S01]  /*0eb0*/  ULDC.64 UR60, c[0x0][0x208] ;  /* 0x00008200003c7ab9 */ /* 0x000fe20000000a00 */
[----:B------:R-:W-:-:S04]  /*0ec0*/  ISETP.NE.U32.AND P0, PT, RZ, UR4, PT ;  /* 0x00000004ff007c0c */ /* 0x000fc8000bf05070 */
[----:B------:R-:W-:-:S13]  /*0ed0*/  ISETP.NE.AND.EX P0, PT, RZ, UR5, PT, P0 ;  /* 0x00000005ff007c0c */ /* 0x000fda000bf05300 */
[----:B------:R-:W-:Y:S05]  /*0ee0*/  @!P0 BRA `(.L_x_8) ;  /* 0x00000000001c8947 */ /* 0x000fea0003800000 */
[----:B0-----:R-:W0:Y:S02]  /*0ef0*/  LDC.64 R2, c[0x0][0x598] ;  /* 0x00016600ff027b82 */ /* 0x001e240000000a00 */
[----:B0-----:R-:W2:Y:S02]  /*0f00*/  LDG.E.64 R2, desc[UR60][R2.64] ;  /* 0x0000003c02027981 */ /* 0x001ea4000c1e1b00 */
[----:B--2---:R-:W-:-:S04]  /*0f10*/  ISETP.NE.U32.AND P0, PT, R2, RZ, PT ;  /* 0x000000ff0200720c */ /* 0x004fc80003f05070 */
[----:B------:R-:W-:-:S13]  /*0f20*/  ISETP.NE.AND.EX P0, PT, R3, RZ, PT, P0 ;  /* 0x000000ff0300720c */ /* 0x000fda0003f05300 */
[----:B------:R-:W-:Y:S05]  /*0f30*/  @!P0 BRA `(.L_x_8) ;  /* 0x0000000000088947 */ /* 0x000fea0003800000 */
[----:B------:R0:W5:Y:S01]  /*0f40*/  LD.E R2, desc[UR60][R2.64] ;  /* 0x0000003c02027980 */ /* 0x000162000c101900 */
[----:B------:R-:W-:Y:S05]  /*0f50*/  BRA `(.L_x_9) ;  /* 0x0000000000247947 */ /* 0x000fea0003800000 */
.L_x_8:
[----:B------:R-:W-:Y:S02]  /*0f60*/  ULDC.64 UR4, c[0x0][0x588] ;  /* 0x0001620000047ab9 */ /* 0x000fe40000000a00 */
[----:B------:R-:W-:-:S04]  /*0f70*/  ISETP.NE.U32.AND P0, PT, RZ, UR4, PT ;  /* 0x00000004ff007c0c */ /* 0x000fc8000bf05070 */
[----:B------:R-:W-:-:S13]  /*0f80*/  ISETP.NE.AND.EX P0, PT, RZ, UR5, PT, P0 ;  /* 0x00000005ff007c0c */ /* 0x000fda000bf05300 */
[----:B------:R-:W-:Y:S05]  /*0f90*/  @!P0 BRA `(.L_x_10) ;  /* 0x00000000000c8947 */ /* 0x000fea0003800000 */
[----:B0-----:R-:W0:Y:S02]  /*0fa0*/  LDC.64 R2, c[0x0][0x588] ;  /* 0x00016200ff027b82 */ /* 0x001e240000000a00 */
[----:B0-----:R2:W5:Y:S01]  /*0fb0*/  LDG.E R2, desc[UR60][R2.64] ;  /* 0x0000003c02027981 */ /* 0x001562000c1e1900 */
[----:B------:R-:W-:Y:S05]  /*0fc0*/  BRA `(.L_x_9) ;  /* 0x0000000000087947 */ /* 0x000fea0003800000 */
.L_x_10:
[----:B------:R-:W-:Y:S02]  /*0fd0*/  ULDC UR4, c[0x0][0x580] ;  /* 0x0001600000047ab9 */ /* 0x000fe40000000800 */
[----:B0-----:R-:W-:-:S07]  /*0fe0*/  IMAD.U32 R2, RZ, RZ, UR4 ;  /* 0x00000004ff027e24 */ /* 0x001fce000f8e00ff */
.L_x_9:
[----:B------:R-:W-:Y:S02]  /*0ff0*/  ULDC.64 UR4, c[0x0][0x5a0] ;  /* 0x0001680000047ab9 */ /* 0x000fe40000000a00 */
[----:B------:R-:W-:-:S04]  /*1000*/  ISETP.NE.U32.AND P0, PT, RZ, UR4, PT ;  /* 0x00000004ff007c0c */ /* 0x000fc8000bf05070 */
[----:B------:R-:W-:-:S13]  /*1010*/  ISETP.NE.AND.EX P0, PT, RZ, UR5, PT, P0 ;  /* 0x00000005ff007c0c */ /* 0x000fda000bf05300 */
[----:B------:R-:W-:Y:S05]  /*1020*/  @!P0 BRA `(.L_x_11) ;  /* 0x00000000001c8947 */ /* 0x000fea0003800000 */
[----:B------:R-:W3:Y:S02]  /*1030*/  LDC.64 R4, c[0x0][0x5a0] ;  /* 0x00016800ff047b82 */ /* 0x000ee40000000a00 */
[----:B---3--:R-:W3:Y:S02]  /*1040*/  LDG.E.64 R4, desc[UR60][R4.64] ;  /* 0x0000003c04047981 */ /* 0x008ee4000c1e1b00 */
[----:B---3--:R-:W-:-:S04]  /*1050*/  ISETP.NE.U32.AND P0, PT, R4, RZ, PT ;  /* 0x000000ff0400720c */ /* 0x008fc80003f05070 */
[----:B------:R-:W-:-:S13]  /*1060*/  ISETP.NE.AND.EX P0, PT, R5, RZ, PT, P0 ;  /* 0x000000ff0500720c */ /* 0x000fda0003f05300 */
[----:B------:R-:W-:Y:S05]  /*1070*/  @!P0 BRA `(.L_x_11) ;  /* 0x0000000000088947 */ /* 0x000fea0003800000 */
[----:B------:R3:W5:Y:S01]  /*1080*/  LD.E R16, desc[UR60][R4.64] ;  /* 0x0000003c04107980 */ /* 0x000762000c101900 */
[----:B------:R-:W-:Y:S05]  /*1090*/  BRA `(.L_x_12) ;  /* 0x0000000000247947 */ /* 0x000fea0003800000 */
.L_x_11:
[----:B------:R-:W-:Y:S02]  /*10a0*/  ULDC.64 UR4, c[0x0][0x590] ;  /* 0x0001640000047ab9 */ /* 0x000fe40000000a00 */
[----:B------:R-:W-:-:S04]  /*10b0*/  ISETP.NE.U32.AND P0, PT, RZ, UR4, PT ;  /* 0x00000004ff007c0c */ /* 0x000fc8000bf05070 */
[----:B------:R-:W-:-:S13]  /*10c0*/  ISETP.NE.AND.EX P0, PT, RZ, UR5, PT, P0 ;  /* 0x00000005ff007c0c */ /* 0x000fda000bf05300 */
[----:B------:R-:W-:Y:S05]  /*10d0*/  @!P0 BRA `(.L_x_13) ;  /* 0x00000000000c8947 */ /* 0x000fea0003800000 */
[----:B------:R-:W3:Y:S02]  /*10e0*/  LDC.64 R16, c[0x0][0x590] ;  /* 0x00016400ff107b82 */ /* 0x000ee40000000a00 */
[----:B---3--:R4:W5:Y:S01]  /*10f0*/  LDG.E R16, desc[UR60][R16.64] ;  /* 0x0000003c10107981 */ /* 0x008962000c1e1900 */
[----:B------:R-:W-:Y:S05]  /*1100*/  BRA `(.L_x_12) ;  /* 0x0000000000087947 */ /* 0x000fea0003800000 */
.L_x_13:
[----:B------:R-:W-:Y:S02]  /*1110*/  ULDC UR4, c[0x0][0x584] ;  /* 0x0001610000047ab9 */ /* 0x000fe40000000800 */
[----:B------:R-:W-:-:S07]  /*1120*/  IMAD.U32 R16, RZ, RZ, UR4 ;  /* 0x00000004ff107e24 */ /* 0x000fce000f8e00ff */
.L_x_12:
[----:B------:R-:W-:-:S13]  /*1130*/  LOP3.LUT P0, RZ, R6, 0xff, RZ, 0xc0, !PT ;  /* 0x000000ff06ff7812 */ /* 0x000fda000780c0ff */
[----:B------:R-:W-:Y:S05]  /*1140*/  @!P0 EXIT ;  /* 0x000000000000894d */ /* 0x000fea0003800000 */
[----:B------:R-:W-:Y:S02]  /*1150*/  ULDC UR4, c[0x0][0x28c] ;  /* 0x0000a30000047ab9 */ /* 0x000fe40000000800 */
[----:B------:R-:W-:-:S04]  /*1160*/  UIADD3 UR4, UR4, 0xf, URZ ;  /* 0x0000000f04047890 */ /* 0x000fc8000fffe03f */
[----:B------:R-:W-:-:S04]  /*1170*/  USHF.R.S32.HI UR5, URZ, 0x1f, UR4 ;  /* 0x0000001f3f057899 */ /* 0x000fc80008011404 */
[----:B------:R-:W-:-:S03]  /*1180*/  ULEA.HI UR5, UR5, UR4, URZ, 0x4 ;  /* 0x0000000405057291 */ /* 0x000fc6000f8f203f */
[----:B------:R-:W-:Y:S01]  /*1190*/  UMOV UR4, URZ ;  /* 0x0000003f00047c82 */ /* 0x000fe20008000000 */
[----:B------:R-:W-:Y:S01]  /*11a0*/  USHF.R.S32.HI UR6, URZ, 0x4, UR5 ;  /* 0x000000043f067899 */ /* 0x000fe20008011405 */
[----:B0-2---:R-:W-:Y:S02]  /*11b0*/  IMAD.U32 R3, RZ, RZ, UR4 ;  /* 0x00000004ff037e24 */ /* 0x005fe4000f8e00ff */
[----:B------:R-:W-:Y:S02]  /*11c0*/  UMOV UR5, URZ ;  /* 0x0000003f00057c82 */ /* 0x000fe40008000000 */
[----:B-1----:R-:W-:Y:S02]  /*11d0*/  IMAD.U32 R0, RZ, RZ, UR5 ;  /* 0x00000005ff007e24 */ /* 0x002fe4000f8e00ff */
[----:B---3--:R-:W-:-:S05]  /*11e0*/  IMAD.U32 R4, RZ, RZ, UR6 ;  /* 0x00000006ff047e24 */ /* 0x008fca000f8e00ff */
[----:B------:R0:W-:Y:S04]  /*11f0*/  STL [R1+0x2b8], R4 ;  /* 0x0002b80401007387 */ /* 0x0001e80000100800 */
[----:B------:R0:W-:Y:S04]  /*1200*/  STL [R1+0x2b4], R0 ;  /* 0x0002b40001007387 */ /* 0x0001e80000100800 */
[----:B------:R0:W-:Y:S02]  /*1210*/  STL [R1+0x2b0], R3 ;  /* 0x0002b00301007387 */ /* 0x0001e40000100800 */
.L_x_745:
[----:B0-----:R-:W0:Y:S01]  /*1220*/  S2R R0, SR_TID.X ;  /* 0x0000000000007919 */ /* 0x001e220000002100 */
[----:B------:R-:W1:Y:S01]  /*1230*/  S2UR UR7, SR_CgaCtaId ;  /* 0x00000000000779c3 */ /* 0x000e620000008800 */
[----:B------:R-:W-:Y:S02]  /*1240*/  UMOV UR6, 0x400 ;  /* 0x0000040000067882 */ /* 0x000fe40000000000 */
[----:B-1----:R-:W-:-:S06]  /*1250*/  ULEA UR8, UR7, UR6, 0x18 ;  /* 0x0000000607087291 */ /* 0x002fcc000f8ec03f */
[----:B----45:R-:W-:Y:S01]  /*1260*/  IMAD.U32 R17, RZ, RZ, UR8 ;  /* 0x00000008ff117e24 */ /* 0x030fe2000f8e00ff */
[----:B0-----:R-:W-:-:S04]  /*1270*/  LOP3.LUT R0, R0, 0x80, RZ, 0xc0, !PT ;  /* 0x0000008000007812 */ /* 0x001fc800078ec0ff */
[----:B------:R-:W-:-:S06]  /*1280*/  SHF.R.U32.HI R0, RZ, 0x7, R0 ;  /* 0x00000007ff007819 */ /* 0x000fcc0000011600 */
[----:B------:R-:W0:Y:S02]  /*1290*/  SHFL.IDX PT, R0, R0, RZ, 0x1f ;  /* 0x00001fff00007589 */ /* 0x000e2400000e0000 */
[----:B0-----:R-:W-:-:S13]  /*12a0*/  R2UR UR4, R0 ;  /* 0x00000000000472ca */ /* 0x001fda00000e0000 */
[----:B------:R-:W-:-:S04]  /*12b0*/  ULEA.HI UR5, UR4, UR4, URZ, 0x1 ;  /* 0x0000000404057291 */ /* 0x000fc8000f8f083f */
[----:B------:R-:W-:-:S04]  /*12c0*/  ULOP3.LUT UR5, UR5, 0x1ffffe, URZ, 0xc0, !UPT ;  /* 0x001ffffe05057892 */ /* 0x000fc8000f8ec03f */
[----:B------:R-:W-:-:S03]  /*12d0*/  UIADD3 UR5, UR4, -UR5, URZ ;  /* 0x8000000504057290 */ /* 0x000fc6000fffe03f */
[----:B------:R-:W-:Y:S01]  /*12e0*/  ULDC UR4, c[0x0][0x28c] ;  /* 0x0000a30000047ab9 */ /* 0x000fe20000000800 */
[----:B------:R-:W-:Y:S01]  /*12f0*/  ULEA UR5, UR5, UR8, 0xb ;  /* 0x0000000805057291 */ /* 0x000fe2000f8e583f */
[----:B------:R-:W-:-:S03]  /*1300*/  ISETP.LT.AND P0, PT, RZ, UR4, PT ;  /* 0x00000004ff007c0c */ /* 0x000fc6000bf01270 */
[----:B------:R-:W-:-:S04]  /*1310*/  UIADD3 UR5, UR5, 0x180, URZ ;  /* 0x0000018005057890 */ /* 0x000fc8000fffe03f */
[----:B------:R-:W-:-:S04]  /*1320*/  USHF.R.U32.HI UR5, URZ, 0x4, UR5 ;  /* 0x000000043f057899 */ /* 0x000fc80008011605 */
[----:B------:R-:W-:Y:S02]  /*1330*/  ULOP3.LUT UR36, UR5, 0x3fff, URZ, 0xc0, !UPT ;  /* 0x00003fff05247892 */ /* 0x000fe4000f8ec03f */
[----:B---3--:R-:W-:Y:S10]  /*1340*/  @P0 BRA `(.L_x_14) ;  /* 0x0000000000400947 */ /* 0x008ff40003800000 */
[----:B------:R-:W-:Y:S01]  /*1350*/  MOV R0, 0x0 ;  /* 0x0000000000007802 */ /* 0x000fe20000000f00 */
[----:B------:R-:W-:Y:S01]  /*1360*/  ULDC.64 UR4, c[0x4][0x68] ;  /* 0x01001a0000047ab9 */ /* 0x000fe20000000a00 */
[----:B------:R-:W-:Y:S01]  /*1370*/  ULDC.64 UR6, c[0x4][0x8] ;  /* 0x0100020000067ab9 */ /* 0x000fe20000000a00 */
[----:B------:R-:W-:Y:S01]  /*1380*/  IMAD.U32 R4, RZ, RZ, UR4 ;  /* 0x00000004ff047e24 */ /* 0x000fe2000f8e00ff */
[----:B------:R0:W1:Y:S01]  /*1390*/  LDC.64 R14, c[0x4][R0] ;  /* 0x01000000000e7b82 */ /* 0x0000620000000a00 */
[----:B------:R-:W-:Y:S01]  /*13a0*/  IMAD.U32 R5, RZ, RZ, UR5 ;  /* 0x00000005ff057e24 */ /* 0x000fe2000f8e00ff */
[----:B------:R-:W-:Y:S01]  /*13b0*/  ULDC.64 UR4, c[0x4][0x70] ;  /* 0x01001c0000047ab9 */ /* 0x000fe20000000a00 */
[----:B------:R-:W-:Y:S01]  /*13c0*/  MOV R10, UR6 ;  /* 0x00000006000a7c02 */ /* 0x000fe20008000f00 */
[----:B------:R-:W-:Y:S02]  /*13d0*/  IMAD.U32 R6, RZ, RZ, UR4 ;  /* 0x00000004ff067e24 */ /* 0x000fe4000f8e00ff */
[----:B------:R-:W-:-:S02]  /*13e0*/  IMAD.U32 R7, RZ, RZ, UR5 ;  /* 0x00000005ff077e24 */ /* 0x000fc4000f8e00ff */
[----:B------:R-:W-:Y:S02]  /*13f0*/  IMAD.U32 R11, RZ, RZ, UR7 ;  /* 0x00000007ff0b7e24 */ /* 0x000fe4000f8e00ff */
[----:B------:R-:W-:Y:S02]  /*1400*/  IMAD.MOV.U32 R8, RZ, RZ, 0x1e1 ;  /* 0x000001e1ff087424 */ /* 0x000fe400078e00ff */
[----:B------:R-:W-:Y:S02]  /*1410*/  IMAD.MOV.U32 R12, RZ, RZ, 0x1 ;  /* 0x00000001ff0c7424 */ /* 0x000fe400078e00ff */
[----:B0-----:R-:W-:-:S07]  /*1420*/  IMAD.MOV.U32 R13, RZ, RZ, RZ ;  /* 0x000000ffff0d7224 */ /* 0x001fce00078e00ff */
[----:B------:R-:W-:-:S07]  /*1430*/  LEPC R20, `(.L_x_14) ;  /* 0x000000001014794e */ /* 0x000fce0000000000 */
[----:B-1---5:R-:W-:Y:S05]  /*1440*/  CALL.ABS.NOINC R14 ;  /* 0x000000000e007343 */ /* 0x022fea0003c00000 */
.L_x_14:
[----:B------:R-:W2:Y:S02]  /*1450*/  LDL R20, [R1+0x284] ;  /* 0x0002840001147983 */ /* 0x000ea40000100800 */
[----:B--2---:R-:W-:-:S13]  /*1460*/  R2UR UR4, R20 ;  /* 0x00000000140472ca */ /* 0x004fda00000e0000 */
[----:B------:R-:W-:-:S06]  /*1470*/  ULOP3.LUT UR4, UR4, 0x1, URZ, 0xfc, !UPT ;  /* 0x0000000104047892 */ /* 0x000fcc000f8efc3f */
[----:B------:R-:W-:-:S05]  /*1480*/  IMAD.U32 R0, RZ, RZ, UR4 ;  /* 0x00000004ff007e24 */ /* 0x000fca000f8e00ff */
[----:B------:R-:W-:-:S13]  /*1490*/  ISETP.NE.AND P0, PT, R0, 0x3, PT ;  /* 0x000000030000780c */ /* 0x000fda0003f05270 */
[----:B------:R-:W-:Y:S05]  /*14a0*/  @!P0 BRA `(.L_x_15) ;  /* 0x0000000000048947 */ /* 0x000fea0003800000 */
[----:B------:R-:W-:Y:S01]  /*14b0*/  BPT.TRAP 0x1 ;  /* 0x000000040000795c */ /* 0x000fe20000300000 */
.L_x_15:
[----:B------:R-:W2:Y:S04]  /*14c0*/  LDL R3, [R1+0x2b0] ;  /* 0x0002b00001037983 */ /* 0x000ea80000100800 */
[----:B------:R-:W3:Y:S01]  /*14d0*/  LDL R0, [R1+0x2b4] ;  /* 0x0002b40001007983 */ /* 0x000ee20000100800 */
[----:B------:R-:W-:Y:S02]  /*14e0*/  R2UR UR4, R17 ;  /* 0x00000000110472ca */ /* 0x000fe400000e0000 */
[----:B--2---:R-:W-:Y:S02]  /*14f0*/  R2UR UR6, R3 ;  /* 0x00000000030672ca */ /* 0x004fe400000e0000 */
[----:B---3--:R-:W-:-:S11]  /*1500*/  R2UR UR5, R0 ;  /* 0x00000000000572ca */ /* 0x008fd600000e0000 */
[----:B------:R-:W-:Y:S02]  /*1510*/  IMAD.U32 R3, RZ, RZ, UR6 ;  /* 0x00000006ff037e24 */ /* 0x000fe4000f8e00ff */
[----:B------:R-:W-:-:S03]  /*1520*/  IMAD.U32 R0, RZ, RZ, UR5 ;  /* 0x00000005ff007e24 */ /* 0x000fc6000f8e00ff */
[----:B------:R-:W-:Y:S02]  /*1530*/  LEA R3, R3, UR4, 0x3 ;  /* 0x0000000403037c11 */ /* 0x000fe4000f8e18ff */
[----:B------:R-:W-:-:S04]  /*1540*/  SHF.L.U32 R0, R0, 0x1f, RZ ;  /* 0x0000001f00007819 */ /* 0x000fc800000006ff */
[----:B------:R0:W1:Y:S01]  /*1550*/  SYNCS.PHASECHK.TRANS64.TRYWAIT P1, [R3+URZ], R0 ;  /* 0x00000000030075a7 */ /* 0x000062000802017f */
[----:B------:R-:W-:Y:S05]  /*1560*/  @!P0 BRA `(.L_x_16) ;  /* 0x0000000000048947 */ /* 0x000fea0003800000 */
[----:B------:R-:W-:Y:S01]  /*1570*/  BPT.TRAP 0x1 ;  /* 0x000000040000795c */ /* 0x000fe20000300000 */
.L_x_16:
[----:B-1----:R-:W-:Y:S05]  /*1580*/  @P1 BRA `(.L_x_17) ;  /* 0x0000000000081947 */ /* 0x002fea0003800000 */
[----:B------:R-:W1:Y:S02]  /*1590*/  SYNCS.PHASECHK.TRANS64.TRYWAIT P1, [R3+URZ], R0 ;  /* 0x00000000030075a7 */ /* 0x000e64000802017f */
[----:B-1----:R-:W-:Y:S05]  /*15a0*/  @!P1 BRA `(.L_x_18) ;  /* 0x000001ec00e89947 */ /* 0x002fea0003800000 */
.L_x_17:
[----:B------:R-:W2:Y:S02]  /*15b0*/  LDL R4, [R1+0x2b8] ;  /* 0x0002b80001047983 */ /* 0x000ea40000100800 */
[----:B--2---:R-:W-:-:S13]  /*15c0*/  R2UR UR5, R4 ;  /* 0x00000000040572ca */ /* 0x004fda00000e0000 */
[----:B------:R-:W-:-:S04]  /*15d0*/  UISETP.LT.AND UP0, UPT, UR5, 0x1, UPT ;  /* 0x000000010500788c */ /* 0x000fc8000bf01270 */
[----:B------:R-:W-:-:S06]  /*15e0*/  USEL UR4, UR5, 0x1, UP0 ;  /* 0x0000000105047887 */ /* 0x000fcc0008000000 */
[----:B------:R-:W-:-:S05]  /*15f0*/  IMAD.U32 R10, RZ, RZ, UR4 ;  /* 0x00000004ff0a7e24 */ /* 0x000fca000f8e00ff */
[----:B------:R-:W-:Y:S01]  /*1600*/  IADD3 R10, -R10, UR5, RZ ;  /* 0x000000050a0a7c10 */ /* 0x000fe2000fffe1ff */
[----:B------:R-:W-:Y:S05]  /*1610*/  WARPSYNC.ALL ;  /* 0x0000000000007948 */ /* 0x000fea0003800000 */
[----:B------:R-:W-:Y:S01]  /*1620*/  ISETP.GE.AND P1, PT, R10, 0x1, PT ;  /* 0x000000010a00780c */ /* 0x000fe20003f26270 */
[----:B------:R-:W2:Y:S01]  /*1630*/  LDL R4, [R1+0x2b0] ;  /* 0x0002b00001047983 */ /* 0x000ea20000100800 */
[----:B------:R-:W-:Y:S01]  /*1640*/  R2UR UR4, R17 ;  /* 0x00000000110472ca */ /* 0x000fe200000e0000 */
[----:B------:R-:W-:Y:S01]  /*1650*/  ULOP3.LUT UR6, UR36, 0x10000, URZ, 0xfc, !UPT ;  /* 0x0001000024067892 */ /* 0x000fe2000f8efc3f */
[----:B------:R-:W-:Y:S01]  /*1660*/  WARPGROUP.ARRIVE ;  /* 0x00000000000079c5 */ /* 0x000fe20000000000 */
[----:B------:R-:W-:Y:S01]  /*1670*/  UMOV UR53, 0xc0000010 ;  /* 0xc000001000357882 */ /* 0x000fe20000000000 */
[----:B------:R-:W-:Y:S01]  /*1680*/  UMOV UR55, 0xc0000010 ;  /* 0xc000001000377882 */ /* 0x000fe20000000000 */
[----:B------:R-:W-:Y:S01]  /*1690*/  UMOV UR21, UR53 ;  /* 0x0000003500157c82 */ /* 0x000fe20008000000 */
[----:B------:R-:W-:Y:S01]  /*16a0*/  UMOV UR23, 0xc0000010 ;  /* 0xc000001000177882 */ /* 0x000fe20000000000 */
[----:B------:R-:W-:Y:S01]  /*16b0*/  IMAD.U32 R8, RZ, RZ, UR6 ;  /* 0x00000006ff087e24 */ /* 0x000fe2000f8e00ff */
[----:B------:R-:W-:Y:S01]  /*16c0*/  UMOV UR13, UR53 ;  /* 0x00000035000d7c82 */ /* 0x000fe20008000000 */
[----:B------:R-:W-:Y:S01]  /*16d0*/  UMOV UR15, 0xc0000010 ;  /* 0xc0000010000f7882 */ /* 0x000fe20000000000 */
[----:B------:R-:W-:Y:S01]  /*16e0*/  UMOV UR49, UR53 ;  /* 0x0000003500317c82 */ /* 0x000fe20008000000 */
[----:B------:R-:W-:Y:S01]  /*16f0*/  UMOV UR51, 0xc0000010 ;  /* 0xc000001000337882 */ /* 0x000fe20000000000 */
[----:B------:R-:W-:Y:S01]  /*1700*/  UMOV UR45, UR53 ;  /* 0x00000035002d7c82 */ /* 0x000fe20008000000 */
[----:B------:R-:W-:Y:S01]  /*1710*/  UIADD3 UR4, UR4, 0x21180, URZ ;  /* 0x0002118004047890 */ /* 0x000fe2000fffe03f */
[----:B------:R-:W-:Y:S01]  /*1720*/  UMOV UR47, 0xc0000010 ;  /* 0xc0000010002f7882 */ /* 0x000fe20000000000 */
[----:B------:R-:W-:-:S02]  /*1730*/  UMOV UR41, UR53 ;  /* 0x0000003500297c82 */ /* 0x000fc40008000000 */
[----:B------:R-:W-:Y:S01]  /*1740*/  USHF.R.U32.HI UR4, URZ, 0x4, UR4 ;  /* 0x000000043f047899 */ /* 0x000fe20008011604 */
[----:B------:R-:W-:Y:S01]  /*1750*/  UMOV UR43, 0xc0000010 ;  /* 0xc0000010002b7882 */ /* 0x000fe20000000000 */
[----:B------:R-:W-:Y:S02]  /*1760*/  UMOV UR37, UR53 ;  /* 0x0000003500257c82 */ /* 0x000fe40008000000 */
[----:B------:R-:W-:Y:S01]  /*1770*/  ULOP3.LUT UR4, UR4, 0x3fff, URZ, 0xc0, !UPT ;  /* 0x00003fff04047892 */ /* 0x000fe2000f8ec03f */
[----:B------:R-:W-:Y:S01]  /*1780*/  UMOV UR39, 0xc0000010 ;  /* 0xc000001000277882 */ /* 0x000fe20000000000 */
[----:B------:R-:W-:Y:S01]  /*1790*/  UMOV UR33, UR53 ;  /* 0x0000003500217c82 */ /* 0x000fe20008000000 */
        /* <DEDUP_REMOVED lines=10> */
[----:B------:R-:W-:Y:S01]  /*1840*/  UMOV UR57, UR23 ;  /* 0x0000001700397c82 */ /* 0x000fe20008000000 */
[----:B--2---:R-:W-:-:S13]  /*1850*/  R2UR UR5, R4 ;  /* 0x00000000040572ca */ /* 0x004fda00000e0000 */
[----:B------:R-:W-:Y:S02]  /*1860*/  UIMAD UR52, UR5, 0x300, UR6 ;  /* 0x00000300053478a4 */ /* 0x000fe4000f8e0206 */
[----:B------:R-:W-:-:S05]  /*1870*/  ULOP3.LUT UR6, UR4, 0x10000, URZ, 0xfc, !UPT ;  /* 0x0001000004067892 */ /* 0x000fca000f8efc3f */
[----:B------:R-:W-:Y:S01]  /*1880*/  UMOV UR20, UR52 ;  /* 0x0000003400147c82 */ /* 0x000fe20008000000 */
[----:B------:R-:W-:Y:S01]  /*1890*/  IMAD.U32 R9, RZ, RZ, UR6 ;  /* 0x00000006ff097e24 */ /* 0x000fe2000f8e00ff */
[----:B------:R-:W-:Y:S01]  /*18a0*/  UIMAD UR6, UR5, 0x1e0, UR6 ;  /* 0x000001e0050678a4 */ /* 0x000fe2000f8e0206 */
[----:B------:R-:W-:Y:S01]  /*18b0*/  UMOV UR12, UR52 ;  /* 0x00000034000c7c82 */ /* 0x000fe20008000000 */
[----:B------:R-:W-:Y:S02]  /*18c0*/  UMOV UR48, UR52 ;  /* 0x0000003400307c82 */ /* 0x000fe40008000000 */
[----:B------:R-:W-:Y:S02]  /*18d0*/  UIADD3 UR7, UR6, 0x20, URZ ;  /* 0x0000002006077890 */ /* 0x000fe4000fffe03f */
[----:B------:R-:W-:Y:S02]  /*18e0*/  UIADD3 UR10, UR6, 0x40, URZ ;  /* 0x00000040060a7890 */ /* 0x000fe4000fffe03f */
[----:B------:R-:W-:Y:S01]  /*18f0*/  UMOV UR54, UR6 ;  /* 0x0000000600367c82 */ /* 0x000fe20008000000 */
[----:B------:R-:W-:Y:S01]  /*1900*/  UIADD3 UR50, UR6, 0x60, URZ ;  /* 0x0000006006327890 */ /* 0x000fe2000fffe03f */
[----:B------:R-:W-:Y:S01]  /*1910*/  HGMMA.64x16x16.F32 R24, gdesc[UR52], RZ, !UPT, gsb0 ;  /* 0x00200000341879f0 */ /* 0x000fe2000c0008ff */
[----:B------:R-:W-:Y:S01]  /*1920*/  UMOV UR22, UR7 ;  /* 0x0000000700167c82 */ /* 0x000fe20008000000 */
[----:B------:R-:W-:Y:S01]  /*1930*/  UIADD3 UR46, UR6, 0x80, URZ ;  /* 0x00000080062e7890 */ /* 0x000fe2000fffe03f */
[----:B------:R-:W-:Y:S01]  /*1940*/  UMOV UR14, UR10 ;  /* 0x0000000a000e7c82 */ /* 0x000fe20008000000 */
[----:B------:R-:W-:Y:S01]  /*1950*/  UMOV UR44, UR52 ;  /* 0x00000034002c7c82 */ /* 0x000fe20008000000 */
[----:B------:R-:W-:Y:S01]  /*1960*/  UIADD3 UR42, UR6, 0xa0, URZ ;  /* 0x000000a0062a7890 */ /* 0x000fe2000fffe03f */
        /* <DEDUP_REMOVED lines=13> */
[----:B------:R-:W-:Y:S01]  /*1a40*/  UMOV UR56, UR22 ;  /* 0x0000001600387c82 */ /* 0x000fe20008000000 */
[----:B------:R-:W-:Y:S01]  /*1a50*/  UMOV UR58, UR14 ;  /* 0x0000000e003a7c82 */ /* 0x000fe20008000000 */
[----:B------:R-:W-:Y:S01]  /*1a60*/  UMOV UR4, UR52 ;  /* 0x0000003400047c82 */ /* 0x000fe20008000000 */
[----:B------:R-:W-:Y:S01]  /*1a70*/  UMOV UR5, UR53 ;  /* 0x0000003500057c82 */ /* 0x000fe20008000000 */
[----:B------:R-:W-:Y:S01]  /*1a80*/  UMOV UR7, 0xc0000010 ;  /* 0xc000001000077882 */ /* 0x000fe20000000000 */
[----:B------:R-:W-:-:S02]  /*1a90*/  WARPGROUP.DEPBAR.LE gsb0, 0x0 ;  /* 0x00008000000079c5 */ /* 0x000fc40000010000 */
[----:B------:R-:W-:Y:S04]  /*1aa0*/  STL.64 [R1+0x240], R24 ;  /* 0x0002401801007387 */ /* 0x000fe80000100a00 */
[----:B------:R-:W-:Y:S04]  /*1ab0*/  STL.64 [R1+0x248], R26 ;  /* 0x0002481a01007387 */ /* 0x000fe80000100a00 */
[----:B------:R-:W-:Y:S04]  /*1ac0*/  STL.64 [R1+0x250], R28 ;  /* 0x0002501c01007387 */ /* 0x000fe80000100a00 */
[----:B------:R2:W-:Y:S02]  /*1ad0*/  STL.64 [R1+0x258], R30 ;  /* 0x0002581e01007387 */ /* 0x0005e40000100a00 */
[----:B--2---:R-:W-:-:S06]  /*1ae0*/  WARPGROUP.ARRIVE ;  /* 0x00000000000079c5 */ /* 0x004fcc0000000000 */
[----:B------:R-:W-:Y:S01]  /*1af0*/  HGMMA.64x16x16.F32 R24, gdesc[UR20], RZ, !UPT, gsb0 ;  /* 0x00200000141879f0 */ /* 0x000fe2000c0008ff */
[----:B------:R-:W-:Y:S01]  /*1b00*/  UIADD3 UR22, UR6, 0x1c0, URZ ;  /* 0x000001c006167890 */ /* 0x000fe2000fffe03f */
[----:B------:R-:W-:Y:S01]  /*1b10*/  UMOV UR20, UR52 ;  /* 0x0000003400147c82 */ /* 0x000fe20008000000 */
[----:B------:R-:W-:Y:S01]  /*1b20*/  UMOV UR21, UR53 ;  /* 0x0000003500157c82 */ /* 0x000fe20008000000 */
[----:B------:R-:W-:Y:S01]  /*1b30*/  UMOV UR23, 0xc0000010 ;  /* 0xc000001000177882 */ /* 0x000fe20000000000 */
[----:B------:R-:W-:Y:S02]  /*1b40*/  WARPGROUP.DEPBAR.LE gsb0, 0x0 ;  /* 0x00008000000079c5 */ /* 0x000fe40000010000 */
[----:B------:R-:W-:Y:S04]  /*1b50*/  STL.64 [R1+0x1e0], R24 ;  /* 0x0001e01801007387 */ /* 0x000fe80000100a00 */
[----:B------:R-:W-:Y:S04]  /*1b60*/  STL.64 [R1+0x1e8], R26 ;  /* 0x0001e81a01007387 */ /* 0x000fe80000100a00 */
[----:B------:R-:W-:Y:S04]  /*1b70*/  STL.64 [R1+0x1f0], R28 ;  /* 0x0001f01c01007387 */ /* 0x000fe80000100a00 */
[----:B------:R2:W-:Y:S02]  /*1b80*/  STL.64 [R1+0x1f8], R30 ;  /* 0x0001f81e01007387 */ /* 0x0005e40000100a00 */
[----:B--2---:R-:W-:-:S06]  /*1b90*/  WARPGROUP.ARRIVE ;  /* 0x00000000000079c5 */ /* 0x004fcc0000000000 */
[----:B------:R-:W-:Y:S01]  /*1ba0*/  HGMMA.64x16x16.F32 R24, gdesc[UR12], RZ, !UPT, gsb0 ;  /* 0x002000000c1879f0 */ /* 0x000fe2000c0008ff */
[----:B------:R-:W-:Y:S02]  /*1bb0*/  UIADD3 UR12, UR6, 0x180, URZ ;  /* 0x00000180060c7890 */ /* 0x000fe4000fffe03f */
[----:B------:R-:W-:Y:S01]  /*1bc0*/  UIADD3 UR14, UR6, 0x1a0, URZ ;  /* 0x000001a0060e7890 */ /* 0x000fe2000fffe03f */
[----:B------:R-:W-:Y:S01]  /*1bd0*/  UMOV UR13, UR53 ;  /* 0x00000035000d7c82 */ /* 0x000fe20008000000 */
[----:B------:R-:W-:-:S03]  /*1be0*/  UMOV UR15, 0xc0000010 ;  /* 0xc0000010000f7882 */ /* 0x000fc60000000000 */
[----:B------:R-:W-:Y:S01]  /*1bf0*/  UMOV UR6, UR12 ;  /* 0x0000000c00067c82 */ /* 0x000fe20008000000 */
[----:B------:R-:W-:Y:S01]  /*1c00*/  UMOV UR12, UR52 ;  /* 0x00000034000c7c82 */ /* 0x000fe20008000000 */
[----:B------:R-:W-:Y:S02]  /*1c10*/  WARPGROUP.DEPBAR.LE gsb0, 0x0 ;  /* 0x00008000000079c5 */ /* 0x000fe40000010000 */
[----:B------:R-:W-:Y:S04]  /*1c20*/  STL.64 [R1+0x180], R24 ;  /* 0x0001801801007387 */ /* 0x000fe80000100a00 */
[----:B------:R-:W-:Y:S04]  /*1c30*/  STL.64 [R1+0x188], R26 ;  /* 0x0001881a01007387 */ /* 0x000fe80000100a00 */
[----:B------:R-:W-:Y:S04]  /*1c40*/  STL.64 [R1+0x190], R28 ;  /* 0x0001901c01007387 */ /* 0x000fe80000100a00 */
[----:B------:R2:W-:Y:S02]  /*1c50*/  STL.64 [R1+0x198], R30 ;  /* 0x0001981e01007387 */ /* 0x0005e40000100a00 */
[----:B--2---:R-:W-:-:S06]  /*1c60*/  WARPGROUP.ARRIVE ;  /* 0x00000000000079c5 */ /* 0x004fcc0000000000 */
[----:B------:R-:W-:Y:S03]  /*1c70*/  HGMMA.64x16x16.F32 R24, gdesc[UR48], RZ, !UPT, gsb0 ;  /* 0x00200000301879f0 */ /* 0x000fe6000c0008ff */
        /* <DEDUP_REMOVED lines=22> */
[----:B------:R-:W-:Y:S01]  /*1de0*/  WARPGROUP.ARRIVE ;  /* 0x00000000000079c5 */ /* 0x000fe20000000000 */
[----:B------:R-:W-:Y:S04]  /*1df0*/  STL.64 [R1], R24 ;  /* 0x0000001801007387 */ /* 0x000fe80000100a00 */
[----:B------:R-:W-:Y:S01]  /*1e00*/  STL.64 [R1+0x8], R26 ;  /* 0x0000081a01007387 */ /* 0x000fe20000100a00 */
[----:B------:R-:W-:Y:S03]  /*1e10*/  HGMMA.64x16x16.F32 R208, gdesc[UR32], RZ, !UPT, gsb0 ;  /* 0x0020000020d079f0 */ /* 0x000fe6000c0008ff */
[----:B------:R-:W-:Y:S04]  /*1e20*/  STL.64 [R1+0x10], R28 ;  /* 0x0000101c01007387 */ /* 0x000fe80000100a00 */
[----:B------:R2:W-:Y:S01]  /*1e30*/  STL.64 [R1+0x18], R30 ;  /* 0x0000181e01007387 */ /* 0x0005e20000100a00 */
[----:B------:R-:W-:-:S02]  /*1e40*/  WARPGROUP.DEPBAR.LE gsb0, 0x0 ;  /* 0x00008000000079c5 */ /* 0x000fc40000010000 */
[----:B------:R-:W-:-:S06]  /*1e50*/  WARPGROUP.ARRIVE ;  /* 0x00000000000079c5 */ /* 0x000fcc0000000000 */
[----:B------:R-:W-:Y:S03]  /*1e60*/  HGMMA.64x16x16.F32 R184, gdesc[UR28], RZ, !UPT, gsb0 ;  /* 0x002000001cb879f0 */ /* 0x000fe6000c0008ff */
[----:B------:R-:W-:Y:S02]  /*1e70*/  WARPGROUP.DEPBAR.LE gsb0, 0x0 ;  /* 0x00008000000079c5 */ /* 0x000fe40000010000 */
        /* <DEDUP_REMOVED lines=10> */
[----:B------:R-:W-:Y:S01]  /*1f20*/  HGMMA.64x16x16.F32 R88, gdesc[UR4], RZ, !UPT, gsb0 ;  /* 0x00200000045879f0 */ /* 0x000fe2000c0008ff */
[----:B------:R-:W-:Y:S02]  /*1f30*/  UIADD3 UR4, UR52, 0x100, URZ ;  /* 0x0000010034047890 */ /* 0x000fe4000fffe03f */
[----:B------:R-:W-:Y:S02]  /*1f40*/  WARPGROUP.DEPBAR.LE gsb0, 0x0 ;  /* 0x00008000000079c5 */ /* 0x000fe40000010000 */
[----:B------:R-:W-:-:S06]  /*1f50*/  WARPGROUP.ARRIVE ;  /* 0x00000000000079c5 */ /* 0x000fcc0000000000 */
[----:B------:R-:W-:Y:S03]  /*1f60*/  HGMMA.64x16x16.F32 R64, gdesc[UR12], RZ, !UPT, gsb0 ;  /* 0x002000000c4079f0 */ /* 0x000fe6000c0008ff */
[----:B------:R-:W-:Y:S02]  /*1f70*/  WARPGROUP.DEPBAR.LE gsb0, 0x0 ;  /* 0x00008000000079c5 */ /* 0x000fe40000010000 */
[----:B------:R-:W-:-:S06]  /*1f80*/  WARPGROUP.ARRIVE ;  /* 0x00000000000079c5 */ /* 0x000fcc0000000000 */
[----:B------:R-:W-:Y:S01]  /*1f90*/  HGMMA.64x16x16.F32 R40, gdesc[UR20], RZ, !UPT, gsb0 ;  /* 0x00200000142879f0 */ /* 0x000fe2000c0008ff */
[----:B------:R-:W-:Y:S01]  /*1fa0*/  UMOV UR20, UR4 ;  /* 0x0000000400147c82 */ /* 0x000fe20008000000 */
[----:B------:R-:W-:Y:S01]  /*1fb0*/  UMOV UR21, 0xc0000010 ;  /* 0xc000001000157882 */ /* 0x000fe20000000000 */
[----:B------:R-:W-:Y:S01]  /*1fc0*/  UMOV UR12, UR20 ;  /* 0x00000014000c7c82 */ /* 0x000fe20008000000 */
        /* <DEDUP_REMOVED lines=22> */
[----:B------:R-:W-:-:S02]  /*2130*/  WARPGROUP.DEPBAR.LE gsb0, 0x0 ;  /* 0x00008000000079c5 */ /* 0x000fc40000010000 */
[----:B------:R-:W-:-:S06]  /*2140*/  WARPGROUP.ARRIVE ;  /* 0x00000000000079c5 */ /* 0x000fcc0000000000 */
[----:B------:R-:W-:Y:S03]  /*2150*/  HGMMA.64x16x16.F32 R32, gdesc[UR20], RZ, !UPT, gsb0 ;  /* 0x00200000142079f0 */ /* 0x000fe6000c0008ff */
[----:B------:R-:W-:Y:S02]  /*2160*/  WARPGROUP.DEPBAR.LE gsb0, 0x0 ;  /* 0x00008000000079c5 */ /* 0x000fe40000010000 */
[----:B------:R-:W-:-:S06]  /*2170*/  WARPGROUP.ARRIVE ;  /* 0x00000000000079c5 */ /* 0x000fcc0000000000 */
[----:B------:R-:W-:Y:S01]  /*2180*/  HGMMA.64x16x16.F32 R56, gdesc[UR12], RZ, !UPT, gsb0 ;  /* 0x002000000c3879f0 */ /* 0x000fe2000c0008ff */
[----:B------:R-:W-:Y:S01]  /*2190*/  UMOV UR12, UR58 ;  /* 0x0000003a000c7c82 */ /* 0x000fe20008000000 */
[----:B------:R-:W-:Y:S01]  /*21a0*/  UMOV UR13, UR59 ;  /* 0x0000003b000d7c82 */ /* 0x000fe20008000000 */
[----:B------:R-:W-:Y:S01]  /*21b0*/  UMOV UR58, UR12 ;  /* 0x0000000c003a7c82 */ /* 0x000fe20008000000 */
[----:B------:R-:W-:Y:S01]  /*21c0*/  UMOV UR59, UR13 ;  /* 0x0000000d003b7c82 */ /* 0x000fe20008000000 */
[----:B------:R-:W-:Y:S02]  /*21d0*/  WARPGROUP.DEPBAR.LE gsb0, 0x0 ;  /* 0x00008000000079c5 */ /* 0x000fe40000010000 */
[----:B------:R-:W-:-:S06]  /*21e0*/  WARPGROUP.ARRIVE ;  /* 0x00000000000079c5 */ /* 0x000fcc0000000000 */
[----:B------:R-:W-:Y:S01]  /*21f0*/  HGMMA.64x16x16.F32 R80, gdesc[UR4], RZ, !UPT, gsb0 ;  /* 0x00200000045079f0 */ /* 0x000fe2000c0008ff */
[----:B------:R-:W-:-:S03]  /*2200*/  UIADD3 UR4, UR52, 0x200, URZ ;  /* 0x0000020034047890 */ /* 0x000fc6000fffe03f */
[----:B------:R-:W-:Y:S01]  /*2210*/  UMOV UR52, UR20 ;  /* 0x0000001400347c82 */ /* 0x000fe20008000000 */
        /* <DEDUP_REMOVED lines=45> */
[----:B------:R-:W-:Y:S01]  /*24f0*/  HGMMA.64x16x16.F32 R24, gdesc[UR56], RZ, !UPT, gsb0 ;  /* 0x00200000381879f0 */ /* 0x000fe2000c0008ff */
[----:B------:R-:W-:Y:S01]  /*2500*/  UMOV UR56, UR20 ;  /* 0x0000001400387c82 */ /* 0x000fe20008000000 */
[----:B------:R-:W-:Y:S01]  /*2510*/  UMOV UR57, UR21 ;  /* 0x0000001500397c82 */ /* 0x000fe20008000000 */
        /* <DEDUP_REMOVED lines=90> */
[----:B------:R-:W-:Y:S04]  /*2ac0*/  STL.64 [R1+0x20], R24 ;  /* 0x0000201801007387 */ /* 0x000fe80000100a00 */
        /* <DEDUP_REMOVED lines=29> */
[----:B------:R-:W-:Y:S05]  /*2ca0*/  @!P1 BRA `(.L_x_19) ;  /* 0x0000002000409947 */ /* 0x000fea0003800000 */
[----:B01----:R-:W2:Y:S01]  /*2cb0*/  LDL R0, [R1+0x2b4] ;  /* 0x0002b40001007983 */ /* 0x003ea20000100800 */
[----:B------:R-:W-:Y:S01]  /*2cc0*/  R2UR UR6, R4 ;  /* 0x00000000040672ca */ /* 0x000fe200000e0000 */
[----:B------:R-:W-:-:S12]  /*2cd0*/  IMAD.MOV.U32 R3, RZ, RZ, R10 ;  /* 0x000000ffff037224 */ /* 0x000fd800078e000a */
[----:B------:R-:W-:-:S04]  /*2ce0*/  UIADD3 UR4, UR6, 0x1, URZ ;  /* 0x0000000106047890 */ /* 0x000fc8000fffe03f */
[----:B------:R-:W-:-:S04]  /*2cf0*/  UISETP.NE.AND UP0, UPT, UR4, 0xb, UPT ;  /* 0x0000000b0400788c */ /* 0x000fc8000bf05270 */
[----:B------:R-:W-:Y:S02]  /*2d00*/  USEL UR5, URZ, 0x1, UP0 ;  /* 0x000000013f057887 */ /* 0x000fe40008000000 */
[----:B------:R-:W-:Y:S01]  /*2d10*/  USEL UR4, UR4, URZ, UP0 ;  /* 0x0000003f04047287 */ /* 0x000fe20008000000 */
[----:B--2---:R-:W-:-:S05]  /*2d20*/  R2UR UR7, R0 ;  /* 0x00000000000772ca */ /* 0x004fca00000e0000 */
[----:B------:R-:W-:Y:S01]  /*2d30*/  IMAD.U32 R0, RZ, RZ, UR4 ;  /* 0x00000004ff007e24 */ /* 0x000fe2000f8e00ff */
[----:B------:R-:W-:Y:S02]  /*2d40*/  UMOV UR4, UR6 ;  /* 0x0000000600047c82 */ /* 0x000fe40008000000 */
[----:B------:R-:W-:-:S05]  /*2d50*/  IMAD.U32 R5, RZ, RZ, UR4 ;  /* 0x00000004ff057e24 */ /* 0x000fca000f8e00ff */
[----:B------:R-:W-:-:S06]  /*2d60*/  ULOP3.LUT UR5, UR7, UR5, URZ, 0x3c, !UPT ;  /* 0x0000000507057292 */ /* 0x000fcc000f8e3c3f */
[----:B------:R-:W-:-:S07]  /*2d70*/  IMAD.U32 R4, RZ, RZ, UR5 ;  /* 0x00000005ff047e24 */ /* 0x000fce000f8e00ff */
.L_x_26:
[----:B------:R-:W-:Y:S05]  /*2d80*/  @!P0 BRA `(.L_x_20) ;  /* 0x0000000000048947 */ /* 0x000fea0003800000 */
[----:B------:R-:W-:Y:S01]  /*2d90*/  BPT.TRAP 0x1 ;  /* 0x000000040000795c */ /* 0x000fe20000300000 */
.L_x_20:
[----:B------:R-:W-:Y:S02]  /*2da0*/  R2UR UR5, R17 ;  /* 0x00000000110572ca */ /* 0x000fe400000e0000 */
[----:B------:R-:W-:Y:S02]  /*2db0*/  R2UR UR4, R0 ;  /* 0x00000000000472ca */ /* 0x000fe400000e0000 */
[----:B------:R-:W-:-:S11]  /*2dc0*/  SHF.L.U32 R6, R4, 0x1f, RZ ;  /* 0x0000001f04067819 */ /* 0x000fd600000006ff */
[----:B------:R-:W-:-:S09]  /*2dd0*/  ULEA UR4, UR4, UR5, 0x3 ;  /* 0x0000000504047291 */ /* 0x000fd2000f8e183f */
[----:B------:R0:W1:Y:S01]  /*2de0*/  SYNCS.PHASECHK.TRANS64.TRYWAIT P1, [UR4], R6 ;  /* 0x00000006ff0075a7 */ /* 0x0000620008020144 */
[----:B------:R-:W-:Y:S05]  /*2df0*/  @!P0 BRA `(.L_x_21) ;  /* 0x0000000000048947 */ /* 0x000fea0003800000 */
[----:B------:R-:W-:Y:S01]  /*2e00*/  BPT.TRAP 0x1 ;  /* 0x000000040000795c */ /* 0x000fe20000300000 */
.L_x_21:
[----:B-1----:R-:W-:Y:S05]  /*2e10*/  @P1 BRA `(.L_x_22) ;  /* 0x0000000000081947 */ /* 0x002fea0003800000 */
[----:B------:R-:W1:Y:S02]  /*2e20*/  SYNCS.PHASECHK.TRANS64.TRYWAIT P1, [UR4], R6 ;  /* 0x00000006ff0075a7 */ /* 0x000e640008020144 */
[----:B-1----:R-:W-:Y:S05]  /*2e30*/  @!P1 BRA `(.L_x_23) ;  /* 0x000001d400d89947 */ /* 0x002fea0003800000 */
.L_x_22:
[----:B------:R-:W-:Y:S04]  /*2e40*/  STL.64 [R1+0x378], R150 ;  /* 0x0003789601007387 */ /* 0x000fe80000100a00 */
[----:B------:R-:W-:Y:S04]  /*2e50*/  STL.64 [R1+0x370], R148 ;  /* 0x0003709401007387 */ /* 0x000fe80000100a00 */
[----:B------:R-:W-:Y:S04]  /*2e60*/  STL.64 [R1+0x368], R146 ;  /* 0x0003689201007387 */ /* 0x000fe80000100a00 */
[----:B------:R2:W-:Y:S04]  /*2e70*/  STL.64 [R1+0x360], R144 ;  /* 0x0003609001007387 */ /* 0x0005e80000100a00 */
[----:B--2---:R-:W2:Y:S04]  /*2e80*/  LDL.LU.64 R144, [R1+0x240] ;  /* 0x0002400001907983 */ /* 0x004ea80000300a00 */
[----:B------:R-:W2:Y:S04]  /*2e90*/  LDL.LU.64 R146, [R1+0x248] ;  /* 0x0002480001927983 */ /* 0x000ea80000300a00 */
[----:B------:R-:W2:Y:S04]  /*2ea0*/  LDL.LU.64 R148, [R1+0x250] ;  /* 0x0002500001947983 */ /* 0x000ea80000300a00 */
[----:B------:R-:W2:Y:S01]  /*2eb0*/  LDL.LU.64 R150, [R1+0x258] ;  /* 0x0002580001967983 */ /* 0x000ea20000300a00 */
[----:B------:R-:W-:Y:S01]  /*2ec0*/  R2UR UR6, R8 ;  /* 0x00000000080672ca */ /* 0x000fe200000e0000 */
[----:B------:R-:W-:Y:S01]  /*2ed0*/  UMOV UR57, 0xc0000010 ;  /* 0xc000001000397882 */ /* 0x000fe20000000000 */
[----:B------:R-:W-:Y:S01]  /*2ee0*/  R2UR UR4, R0 ;  /* 0x00000000000472ca */ /* 0x000fe200000e0000 */
[----:B------:R-:W-:Y:S01]  /*2ef0*/  UMOV UR59, 0xc0000010 ;  /* 0xc0000010003b7882 */ /* 0x000fe20000000000 */
[----:B------:R-:W-:Y:S01]  /*2f00*/  R2UR UR5, R9 ;  /* 0x00000000090572ca */ /* 0x000fe200000e0000 */
[----:B------:R-:W-:Y:S04]  /*2f10*/  STL.64 [R1+0x358], R126 ;  /* 0x0003587e01007387 */ /* 0x000fe80000100a00 */
[----:B------:R-:W-:Y:S04]  /*2f20*/  STL.64 [R1+0x350], R124 ;  /* 0x0003507c01007387 */ /* 0x000fe80000100a00 */
[----:B------:R-:W-:Y:S02]  /*2f30*/  STL.64 [R1+0x348], R122 ;  /* 0x0003487a01007387 */ /* 0x000fe40000100a00 */
[----:B------:R-:W-:-:S02]  /*2f40*/  UIMAD UR56, UR4, 0x300, UR6 ;  /* 0x00000300043878a4 */ /* 0x000fc4000f8e0206 */
[----:B------:R-:W-:Y:S01]  /*2f50*/  UIMAD UR4, UR4, 0x1e0, UR5 ;  /* 0x000001e0040478a4 */ /* 0x000fe2000f8e0205 */
[----:B------:R-:W-:Y:S03]  /*2f60*/  STL.64 [R1+0x340], R120 ;  /* 0x0003407801007387 */ /* 0x000fe60000100a00 */
[----:B------:R-:W-:Y:S01]  /*2f70*/  UIADD3 UR5, UR4, 0x20, URZ ;  /* 0x0000002004057890 */ /* 0x000fe2000fffe03f */
[----:B------:R-:W-:Y:S01]  /*2f80*/  STL.64 [R1+0x338], R102 ;  /* 0x0003386601007387 */ /* 0x000fe20000100a00 */
[----:B--2---:R-:W-:Y:S01]  /*2f90*/  WARPGROUP.ARRIVE ;  /* 0x00000000000079c5 */ /* 0x004fe20000000000 */
[----:B------:R-:W-:Y:S02]  /*2fa0*/  UMOV UR58, UR4 ;  /* 0x00000004003a7c82 */ /* 0x000fe40008000000 */
[----:B------:R-:W-:Y:S01]  /*2fb0*/  STL.64 [R1+0x330], R100 ;  /* 0x0003306401007387 */ /* 0x000fe20000100a00 */
[----:B------:R-:W-:Y:S01]  /*2fc0*/  UMOV UR8, UR56 ;  /* 0x0000003800087c82 */ /* 0x000fe20008000000 */
[----:B------:R-:W-:Y:S01]  /*2fd0*/  UMOV UR9, UR57 ;  /* 0x0000003900097c82 */ /* 0x000fe20008000000 */
[----:B------:R-:W-:Y:S01]  /*2fe0*/  UMOV UR11, 0xc0000010 ;  /* 0xc0000010000b7882 */ /* 0x000fe20000000000 */
[----:B------:R-:W-:Y:S01]  /*2ff0*/  HGMMA.64x16x16.F32 R144, gdesc[UR56], R144, gsb0 ;  /* 0x00200000389079f0 */ /* 0x000fe20008000890 */
[----:B------:R-:W-:Y:S01]  /*3000*/  STL.64 [R1+0x328], R98 ;  /* 0x0003286201007387 */ /* 0x000fe20000100a00 */
[----:B------:R-:W-:-:S03]  /*3010*/  UIADD3 UR54, UR4, 0x40, URZ ;  /* 0x0000004004367890 */ /* 0x000fc6000fffe03f */
[----:B------:R-:W-:Y:S04]  /*3020*/  STL.64 [R1+0x320], R96 ;  /* 0x0003206001007387 */ /* 0x000fe80000100a00 */
        /* <DEDUP_REMOVED lines=10> */
[----:B------:R-:W-:Y:S01]  /*30d0*/  STL.64 [R1+0x2c8], R26 ;  /* 0x0002c81a01007387 */ /* 0x000fe20000100a00 */
[----:B------:R-:W-:-:S03]  /*30e0*/  WARPGROUP.DEPBAR.LE gsb0, 0x0 ;  /* 0x00008000000079c5 */ /* 0x000fc60000010000 */
[----:B------:R-:W-:Y:S04]  /*30f0*/  STL.64 [R1+0x2c0], R24 ;  /* 0x0002c01801007387 */ /* 0x000fe80000100a00 */
[----:B------:R2:W-:Y:S04]  /*3100*/  STL.64 [R1+0x240], R144 ;  /* 0x0002409001007387 */ /* 0x0005e80000100a00 */
[----:B------:R3:W-:Y:S04]  /*3110*/  STL.64 [R1+0x248], R146 ;  /* 0x0002489201007387 */ /* 0x0007e80000100a00 */
[----:B------:R4:W-:Y:S04]  /*3120*/  STL.64 [R1+0x250], R148 ;  /* 0x0002509401007387 */ /* 0x0009e80000100a00 */
[----:B------:R0:W-:Y:S04]  /*3130*/  STL.64 [R1+0x258], R150 ;  /* 0x0002589601007387 */ /* 0x0001e80000100a00 */
[----:B--2---:R-:W2:Y:S04]  /*3140*/  LDL.LU.64 R144, [R1+0x1e0] ;  /* 0x0001e00001907983 */ /* 0x004ea80000300a00 */
[----:B---3--:R-:W2:Y:S04]  /*3150*/  LDL.LU.64 R146, [R1+0x1e8] ;  /* 0x0001e80001927983 */ /* 0x008ea80000300a00 */
[----:B----4-:R-:W2:Y:S04]  /*3160*/  LDL.LU.64 R148, [R1+0x1f0] ;  /* 0x0001f00001947983 */ /* 0x010ea80000300a00 */
[----:B0-----:R-:W2:Y:S04]  /*3170*/  LDL.LU.64 R150, [R1+0x1f8] ;  /* 0x0001f80001967983 */ /* 0x001ea80000300a00 */
[----:B------:R-:W3:Y:S04]  /*3180*/  LDL.LU.64 R120, [R1+0x180] ;  /* 0x0001800001787983 */ /* 0x000ee80000300a00 */
[----:B------:R-:W3:Y:S04]  /*3190*/  LDL.LU.64 R122, [R1+0x188] ;  /* 0x00018800017a7983 */ /* 0x000ee80000300a00 */
[----:B------:R-:W3:Y:S04]  /*31a0*/  LDL.LU.64 R124, [R1+0x190] ;  /* 0x00019000017c7983 */ /* 0x000ee80000300a00 */
[----:B------:R-:W3:Y:S04]  /*31b0*/  LDL.LU.64 R126, [R1+0x198] ;  /* 0x00019800017e7983 */ /* 0x000ee80000300a00 */
[----:B------:R-:W4:Y:S04]  /*31c0*/  LDL.LU.64 R96, [R1+0x120] ;  /* 0x0001200001607983 */ /* 0x000f280000300a00 */
        /* <DEDUP_REMOVED lines=11> */
[----:B------:R-:W4:Y:S04]  /*3280*/  LDL.LU.64 R24, [R1] ;  /* 0x0000000001187983 */ /* 0x000f280000300a00 */
[----:B------:R-:W4:Y:S04]  /*3290*/  LDL.LU.64 R26, [R1+0x8] ;  /* 0x00000800011a7983 */ /* 0x000f280000300a00 */
[----:B------:R-:W4:Y:S04]  /*32a0*/  LDL.LU.64 R28, [R1+0x10] ;  /* 0x00001000011c7983 */ /* 0x000f280000300a00 */
[----:B------:R-:W4:Y:S01]  /*32b0*/  LDL.LU.64 R30, [R1+0x18] ;  /* 0x00001800011e7983 */ /* 0x000f220000300a00 */
[----:B------:R-:W-:Y:S01]  /*32c0*/  UMOV UR10, UR5 ;  /* 0x00000005000a7c82 */ /* 0x000fe20008000000 */
[----:B------:R-:W-:Y:S01]  /*32d0*/  UMOV UR52, UR56 ;  /* 0x0000003800347c82 */ /* 0x000fe20008000000 */
[----:B------:R-:W-:Y:S01]  /*32e0*/  UMOV UR53, UR57 ;  /* 0x0000003900357c82 */ /* 0x000fe20008000000 */
[----:B------:R-:W-:Y:S01]  /*32f0*/  UMOV UR55, 0xc0000010 ;  /* 0xc000001000377882 */ /* 0x000fe20000000000 */
[----:B------:R-:W-:Y:S01]  /*3300*/  UIADD3 UR50, UR4, 0x60, URZ ;  /* 0x0000006004327890 */ /* 0x000fe2000fffe03f */
        /* <DEDUP_REMOVED lines=39> */
[----:B------:R-:W-:Y:S01]  /*3580*/  UMOV UR6, UR10 ;  /* 0x0000000a00067c82 */ /* 0x000fe20008000000 */
[----:B------:R-:W-:Y:S01]  /*3590*/  UMOV UR7, UR11 ;  /* 0x0000000b00077c82 */ /* 0x000fe20008000000 */
[----:B--2---:R-:W-:-:S06]  /*35a0*/  WARPGROUP.ARRIVE ;  /* 0x00000000000079c5 */ /* 0x004fcc0000000000 */
[----:B------:R-:W-:Y:S03]  /*35b0*/  HGMMA.64x16x16.F32 R144, gdesc[UR8], R144, gsb0 ;  /* 0x00200000089079f0 */ /* 0x000fe60008000890 */
[----:B------:R-:W-:Y:S02]  /*35c0*/  WARPGROUP.DEPBAR.LE gsb0, 0x0 ;  /* 0x00008000000079c5 */ /* 0x000fe40000010000 */
[----:B---3--:R-:W-:Y:S01]  /*35d0*/  WARPGROUP.ARRIVE ;  /* 0x00000000000079c5 */ /* 0x008fe20000000000 */
[----:B------:R-:W-:Y:S01]  /*35e0*/  UIADD3 UR10, UR4, 0x1a0, URZ ;  /* 0x000001a0040a7890 */ /* 0x000fe2000fffe03f */
[----:B------:R0:W-:Y:S04]  /*35f0*/  STL.64 [R1+0x1e0], R144 ;  /* 0x0001e09001007387 */ /* 0x0001e80000100a00 */
[----:B------:R-:W-:Y:S01]  /*3600*/  HGMMA.64x16x16.F32 R120, gdesc[UR52], R120, gsb0 ;  /* 0x00200000347879f0 */ /* 0x000fe20008000878 */
[----:B------:R-:W-:Y:S01]  /*3610*/  UMOV UR8, UR56 ;  /* 0x0000003800087c82 */ /* 0x000fe20008000000 */
[----:B------:R-:W-:Y:S01]  /*3620*/  UMOV UR9, UR57 ;  /* 0x0000003900097c82 */ /* 0x000fe20008000000 */
[----:B------:R-:W-:Y:S01]  /*3630*/  UMOV UR11, 0xc0000010 ;  /* 0xc0000010000b7882 */ /* 0x000fe20000000000 */
[----:B------:R-:W-:Y:S01]  /*3640*/  UMOV UR52, UR6 ;  /* 0x0000000600347c82 */ /* 0x000fe20008000000 */
[----:B------:R-:W-:Y:S01]  /*3650*/  UMOV UR53, UR7 ;  /* 0x0000000700357c82 */ /* 0x000fe20008000000 */
[----:B------:R-:W-:Y:S01]  /*3660*/  UMOV UR5, UR57 ;  /* 0x0000003900057c82 */ /* 0x000fe20008000000 */
[----:B------:R2:W-:Y:S01]  /*3670*/  STL.64 [R1+0x1e8], R146 ;  /* 0x0001e89201007387 */ /* 0x0005e20000100a00 */
[----:B------:R-:W-:-:S02]  /*3680*/  WARPGROUP.DEPBAR.LE gsb0, 0x0 ;  /* 0x00008000000079c5 */ /* 0x000fc40000010000 */
[----:B----4-:R-:W-:Y:S01]  /*3690*/  WARPGROUP.ARRIVE ;  /* 0x00000000000079c5 */ /* 0x010fe20000000000 */
[----:B------:R-:W-:Y:S01]  /*36a0*/  UIADD3 UR6, UR4, 0x1c0, URZ ;  /* 0x000001c004067890 */ /* 0x000fe2000fffe03f */
[----:B------:R3:W-:Y:S04]  /*36b0*/  STL.64 [R1+0x1f0], R148 ;  /* 0x0001f09401007387 */ /* 0x0007e80000100a00 */
[----:B------:R-:W-:Y:S01]  /*36c0*/  HGMMA.64x16x16.F32 R96, gdesc[UR48], R96, gsb0 ;  /* 0x00200000306079f0 */ /* 0x000fe20008000860 */
[----:B------:R-:W-:Y:S01]  /*36d0*/  UMOV UR4, UR56 ;  /* 0x0000003800047c82 */ /* 0x000fe20008000000 */
[----:B------:R-:W-:Y:S01]  /*36e0*/  UMOV UR7, 0xc0000010 ;  /* 0xc000001000077882 */ /* 0x000fe20000000000 */
[----:B------:R4:W-:Y:S04]  /*36f0*/  STL.64 [R1+0x1f8], R150 ;  /* 0x0001f89601007387 */ /* 0x0009e80000100a00 */
[----:B------:R1:W-:Y:S04]  /*3700*/  STL.64 [R1+0x180], R120 ;  /* 0x0001807801007387 */ /* 0x0003e80000100a00 */
[----:B------:R1:W-:Y:S04]  /*3710*/  STL.64 [R1+0x188], R122 ;  /* 0x0001887a01007387 */ /* 0x0003e80000100a00 */
[----:B------:R1:W-:Y:S04]  /*3720*/  STL.64 [R1+0x190], R124 ;  /* 0x0001907c01007387 */ /* 0x0003e80000100a00 */
[----:B------:R1:W-:Y:S01]  /*3730*/  STL.64 [R1+0x198], R126 ;  /* 0x0001987e01007387 */ /* 0x0003e20000100a00 */
[----:B------:R-:W-:-:S02]  /*3740*/  WARPGROUP.DEPBAR.LE gsb0, 0x0 ;  /* 0x00008000000079c5 */ /* 0x000fc40000010000 */
[----:B------:R-:W-:Y:S01]  /*3750*/  WARPGROUP.ARRIVE ;  /* 0x00000000000079c5 */ /* 0x000fe20000000000 */
[----:B------:R1:W-:Y:S04]  /*3760*/  STL.64 [R1+0x120], R96 ;  /* 0x0001206001007387 */ /* 0x0003e80000100a00 */
[----:B------:R1:W-:Y:S01]  /*3770*/  STL.64 [R1+0x128], R98 ;  /* 0x0001286201007387 */ /* 0x0003e20000100a00 */
[----:B------:R-:W-:Y:S03]  /*3780*/  HGMMA.64x16x16.F32 R72, gdesc[UR44], R72, gsb0 ;  /* 0x002000002c4879f0 */ /* 0x000fe60008000848 */
        /* <DEDUP_REMOVED lines=15> */
[----:B------:R1:W-:Y:S04]  /*3880*/  STL.64 [R1+0x78], R54 ;  /* 0x0000783601007387 */ /* 0x0003e80000100a00 */
[----:B0-----:R-:W4:Y:S04]  /*3890*/  LDL.LU.64 R144, [R1+0x40] ;  /* 0x0000400001907983 */ /* 0x001f280000300a00 */
[----:B--2---:R-:W2:Y:S04]  /*38a0*/  LDL.LU.64 R146, [R1+0x48] ;  /* 0x0000480001927983 */ /* 0x004ea80000300a00 */
[----:B---3--:R-:W2:Y:S01]  /*38b0*/  LDL.LU.64 R148, [R1+0x50] ;  /* 0x0000500001947983 */ /* 0x008ea20000300a00 */
[----:B------:R-:W-:-:S02]  /*38c0*/  WARPGROUP.DEPBAR.LE gsb0, 0x0 ;  /* 0x00008000000079c5 */ /* 0x000fc40000010000 */
[----:B------:R-:W-:-:S06]  /*38d0*/  WARPGROUP.ARRIVE ;  /* 0x00000000000079c5 */ /* 0x000fcc0000000000 */
[----:B------:R-:W-:Y:S03]  /*38e0*/  HGMMA.64x16x16.F32 R208, gdesc[UR32], R208, gsb0 ;  /* 0x0020000020d079f0 */ /* 0x000fe600080008d0 */
[----:B------:R-:W-:Y:S02]  /*38f0*/  WARPGROUP.DEPBAR.LE gsb0, 0x0 ;  /* 0x00008000000079c5 */ /* 0x000fe40000010000 */
        /* <DEDUP_REMOVED lines=19> */
[----:B------:R-:W-:Y:S01]  /*3a30*/  HGMMA.64x16x16.F32 R40, gdesc[UR4], R40, gsb0 ;  /* 0x00200000042879f0 */ /* 0x000fe20008000828 */
[----:B------:R-:W-:Y:S01]  /*3a40*/  UIADD3 UR12, UR56, 0x100, URZ ;  /* 0x00000100380c7890 */ /* 0x000fe2000fffe03f */
[----:B------:R-:W-:-:S06]  /*3a50*/  UMOV UR5, 0xc0000010 ;  /* 0xc000001000057882 */ /* 0x000fcc0000000000 */
[----:B------:R-:W-:Y:S01]  /*3a60*/  UMOV UR4, UR12 ;  /* 0x0000000c00047c82 */ /* 0x000fe20008000000 */
[----:B------:R-:W-:Y:S02]  /*3a70*/  WARPGROUP.DEPBAR.LE gsb0, 0x0 ;  /* 0x00008000000079c5 */ /* 0x000fe40000010000 */
[----:B------:R-:W-:-:S06]  /*3a80*/  WARPGROUP.ARRIVE ;  /* 0x00000000000079c5 */ /* 0x000fcc0000000000 */
[----:B------:R-:W-:Y:S01]  /*3a90*/  HGMMA.64x16x16.F32 R32, gdesc[UR4], R32, gsb0 ;  /* 0x00200000042079f0 */ /* 0x000fe20008000820 */
[----:B------:R-:W-:Y:S01]  /*3aa0*/  UMOV UR8, UR4 ;  /* 0x0000000400087c82 */ /* 0x000fe20008000000 */
        /* <DEDUP_REMOVED lines=14> */
[----:B------:R0:W-:Y:S04]  /*3b90*/  STL.64 [R1], R24 ;  /* 0x0000001801007387 */ /* 0x0001e80000100a00 */
[----:B------:R3:W-:Y:S04]  /*3ba0*/  STL.64 [R1+0x8], R26 ;  /* 0x0000081a01007387 */ /* 0x0007e80000100a00 */
[----:B------:R3:W-:Y:S04]  /*3bb0*/  STL.64 [R1+0x10], R28 ;  /* 0x0000101c01007387 */ /* 0x0007e80000100a00 */
[----:B------:R3:W-:Y:S04]  /*3bc0*/  STL.64 [R1+0x18], R30 ;  /* 0x0000181e01007387 */ /* 0x0007e80000100a00 */
[----:B----4-:R-:W2:Y:S01]  /*3bd0*/  LDL.LU.64 R150, [R1+0x58] ;  /* 0x0000580001967983 */ /* 0x010ea20000300a00 */
[----:B------:R-:W-:Y:S01]  /*3be0*/  UMOV UR20, UR4 ;  /* 0x0000000400147c82 */ /* 0x000fe20008000000 */
[----:B------:R-:W-:-:S02]  /*3bf0*/  UMOV UR21, UR5 ;  /* 0x0000000500157c82 */ /* 0x000fc40008000000 */
[----:B-1----:R-:W4:Y:S04]  /*3c00*/  LDL.LU.64 R120, [R1+0xa0] ;  /* 0x0000a00001787983 */ /* 0x002f280000300a00 */
[----:B------:R-:W4:Y:S04]  /*3c10*/  LDL.LU.64 R122, [R1+0xa8] ;  /* 0x0000a800017a7983 */ /* 0x000f280000300a00 */
[----:B------:R-:W4:Y:S04]  /*3c20*/  LDL.LU.64 R124, [R1+0xb0] ;  /* 0x0000b000017c7983 */ /* 0x000f280000300a00 */
[----:B------:R-:W4:Y:S01]  /*3c30*/  LDL.LU.64 R126, [R1+0xb8] ;  /* 0x0000b800017e7983 */ /* 0x000f220000300a00 */
[----:B------:R-:W-:Y:S01]  /*3c40*/  UMOV UR24, UR4 ;  /* 0x0000000400187c82 */ /* 0x000fe20008000000 */
[----:B------:R-:W-:-:S02]  /*3c50*/  UMOV UR25, UR5 ;  /* 0x0000000500197c82 */ /* 0x000fc40008000000 */
[----:B------:R-:W4:Y:S04]  /*3c60*/  LDL.LU.64 R96, [R1+0x100] ;  /* 0x0001000001607983 */ /* 0x000f280000300a00 */
[----:B------:R-:W4:Y:S04]  /*3c70*/  LDL.LU.64 R98, [R1+0x108] ;  /* 0x0001080001627983 */ /* 0x000f280000300a00 */
[----:B------:R-:W4:Y:S04]  /*3c80*/  LDL.LU.64 R100, [R1+0x110] ;  /* 0x0001100001647983 */ /* 0x000f280000300a00 */
[----:B------:R-:W4:Y:S01]  /*3c90*/  LDL.LU.64 R102, [R1+0x118] ;  /* 0x0001180001667983 */ /* 0x000f220000300a00 */
[----:B------:R-:W-:-:S02]  /*3ca0*/  WARPGROUP.DEPBAR.LE gsb0, 0x0 ;  /* 0x00008000000079c5 */ /* 0x000fc40000010000 */
[----:B------:R-:W-:Y:S01]  /*3cb0*/  WARPGROUP.ARRIVE ;  /* 0x00000000000079c5 */ /* 0x000fe20000000000 */
[----:B------:R-:W-:Y:S01]  /*3cc0*/  UMOV UR28, UR4 ;  /* 0x00000004001c7c82 */ /* 0x000fe20008000000 */
[----:B------:R-:W-:Y:S01]  /*3cd0*/  UMOV UR29, UR5 ;  /* 0x00000005001d7c82 */ /* 0x000fe20008000000 */
[----:B------:R-:W4:Y:S03]  /*3ce0*/  LDL.LU.64 R72, [R1+0x160] ;  /* 0x0001600001487983 */ /* 0x000f260000300a00 */
[----:B------:R-:W-:Y:S01]  /*3cf0*/  HGMMA.64x16x16.F32 R128, gdesc[UR20], R128, gsb0 ;  /* 0x00200000148079f0 */ /* 0x000fe20008000880 */
        /* <DEDUP_REMOVED lines=9> */
[----:B------:R-:W-:Y:S01]  /*3d90*/  UMOV UR36, UR4 ;  /* 0x0000000400247c82 */ /* 0x000fe20008000000 */
[----:B------:R-:W-:-:S02]  /*3da0*/  UMOV UR37, UR5 ;  /* 0x0000000500257c82 */ /* 0x000fc40008000000 */
[----:B0-----:R-:W4:Y:S04]  /*3db0*/  LDL.LU.64 R24, [R1+0x220] ;  /* 0x0002200001187983 */ /* 0x001f280000300a00 */
[----:B---3--:R-:W3:Y:S04]  /*3dc0*/  LDL.LU.64 R26, [R1+0x228] ;  /* 0x00022800011a7983 */ /* 0x008ee80000300a00 */
[----:B------:R-:W3:Y:S04]  /*3dd0*/  LDL.LU.64 R28, [R1+0x230] ;  /* 0x00023000011c7983 */ /* 0x000ee80000300a00 */
[----:B------:R-:W3:Y:S01]  /*3de0*/  LDL.LU.64 R30, [R1+0x238] ;  /* 0x00023800011e7983 */ /* 0x000ee20000300a00 */
        /* <DEDUP_REMOVED lines=12> */
[----:B------:R-:W-:Y:S01]  /*3eb0*/  UMOV UR40, UR4 ;  /* 0x0000000400287c82 */ /* 0x000fe20008000000 */
[----:B------:R-:W-:Y:S01]  /*3ec0*/  UMOV UR41, UR5 ;  /* 0x0000000500297c82 */ /* 0x000fe20008000000 */
[----:B------:R-:W-:Y:S02]  /*3ed0*/  WARPGROUP.DEPBAR.LE gsb0, 0x0 ;  /* 0x00008000000079c5 */ /* 0x000fe40000010000 */
[----:B--2---:R-:W-:-:S06]  /*3ee0*/  WARPGROUP.ARRIVE ;  /* 0x00000000000079c5 */ /* 0x004fcc0000000000 */
[----:B------:R-:W-:Y:S01]  /*3ef0*/  HGMMA.64x16x16.F32 R144, gdesc[UR40], R144, gsb0 ;  /* 0x00200000289079f0 */ /* 0x000fe20008000890 */
[----:B------:R-:W-:Y:S01]  /*3f00*/  UMOV UR44, UR4 ;  /* 0x00000004002c7c82 */ /* 0x000fe20008000000 */
[----:B------:R-:W-:Y:S01]  /*3f10*/  UMOV UR45, UR5 ;  /* 0x00000005002d7c82 */ /* 0x000fe20008000000 */
[----:B------:R-:W-:Y:S02]  /*3f20*/  WARPGROUP.DEPBAR.LE gsb0, 0x0 ;  /* 0x00008000000079c5 */ /* 0x000fe40000010000 */
[----:B----4-:R-:W-:-:S06]  /*3f30*/  WARPGROUP.ARRIVE ;  /* 0x00000000000079c5 */ /* 0x010fcc0000000000 */
        /* <DEDUP_REMOVED lines=8> */
[----:B------:R-:W-:Y:S01]  /*3fc0*/  UMOV UR52, UR4 ;  /* 0x0000000400347c82 */ /* 0x000fe20008000000 */
[----:B------:R-:W-:Y:S01]  /*3fd0*/  UMOV UR53, UR5 ;  /* 0x0000000500357c82 */ /* 0x000fe20008000000 */
[----:B------:R-:W-:Y:S02]  /*3fe0*/  WARPGROUP.DEPBAR.LE gsb0, 0x0 ;  /* 0x00008000000079c5 */ /* 0x000fe40000010000 */
[----:B------:R-:W-:-:S06]  /*3ff0*/  WARPGROUP.ARRIVE ;  /* 0x00000000000079c5 */ /* 0x000fcc0000000000 */
[----:B------:R-:W-:Y:S01]  /*4000*/  HGMMA.64x16x16.F32 R72, gdesc[UR52], R72, gsb0 ;  /* 0x00200000344879f0 */ /* 0x000fe20008000848 */
[----:B------:R-:W-:Y:S01]  /*4010*/  MOV R7, UR19 ;  /* 0x0000001300077c02 */ /* 0x000fe20008000f00 */
[----:B------:R-:W-:Y:S01]  /*4020*/  UMOV UR16, UR4 ;  /* 0x0000000400107c82 */ /* 0x000fe20008000000 */
[----:B------:R-:W-:Y:S01]  /*4030*/  MOV R6, UR18 ;  /* 0x0000001200067c02 */ /* 0x000fe20008000f00 */
[----:B------:R-:W-:Y:S01]  /*4040*/  UMOV UR17, UR5 ;  /* 0x0000000500117c82 */ /* 0x000fe20008000000 */
[----:B------:R-:W-:Y:S01]  /*4050*/  UMOV UR18, UR12 ;  /* 0x0000000c00127c82 */ /* 0x000fe20008000000 */
[----:B------:R-:W-:Y:S01]  /*4060*/  UMOV UR19, UR13 ;  /* 0x0000000d00137c82 */ /* 0x000fe20008000000 */
[----:B------:R-:W-:Y:S02]  /*4070*/  WARPGROUP.DEPBAR.LE gsb0, 0x0 ;  /* 0x00008000000079c5 */ /* 0x000fe40000010000 */
[----:B------:R-:W-:-:S06]  /*4080*/  WARPGROUP.ARRIVE ;  /* 0x00000000000079c5 */ /* 0x000fcc0000000000 */
[----:B------:R-:W-:Y:S01]  /*4090*/  HGMMA.64x16x16.F32 R48, gdesc[UR16], R48, gsb0 ;  /* 0x00200000103079f0 */ /* 0x000fe20008000830 */
[----:B------:R-:W-:Y:S01]  /*40a0*/  UIADD3 UR8, UR56, 0x200, URZ ;  /* 0x0000020038087890 */ /* 0x000fe2000fffe03f */
[----:B------:R-:W-:Y:S02]  /*40b0*/  UMOV UR57, UR5 ;  /* 0x0000000500397c82 */ /* 0x000fe40008000000 */
[----:B------:R-:W-:Y:S01]  /*40c0*/  UMOV UR56, UR4 ;  /* 0x0000000400387c82 */ /* 0x000fe20008000000 */
[----:B------:R0:W-:Y:S04]  /*40d0*/  STL.64 [R1+0x40], R144 ;  /* 0x0000409001007387 */ /* 0x0001e80000100a00 */
[----:B------:R1:W-:Y:S04]  /*40e0*/  STL.64 [R1+0x48], R146 ;  /* 0x0000489201007387 */ /* 0x0003e80000100a00 */
[----:B------:R2:W-:Y:S01]  /*40f0*/  STL.64 [R1+0x50], R148 ;  /* 0x0000509401007387 */ /* 0x0005e20000100a00 */
[----:B------:R-:W-:-:S02]  /*4100*/  WARPGROUP.DEPBAR.LE gsb0, 0x0 ;  /* 0x00008000000079c5 */ /* 0x000fc40000010000 */
[----:B---3--:R-:W-:-:S06]  /*4110*/  WARPGROUP.ARRIVE ;  /* 0x00000000000079c5 */ /* 0x008fcc0000000000 */
[----:B------:R-:W-:Y:S01]  /*4120*/  HGMMA.64x16x16.F32 R24, gdesc[UR56], R24, gsb0 ;  /* 0x00200000381879f0 */ /* 0x000fe20008000818 */
[----:B------:R3:W-:Y:S04]  /*4130*/  STL.64 [R1+0x58], R150 ;  /* 0x0000589601007387 */ /* 0x0007e80000100a00 */
        /* <DEDUP_REMOVED lines=15> */
[----:B------:R4:W-:Y:S01]  /*4230*/  STL.64 [R1+0x1d8], R54 ;  /* 0x0001d83601007387 */ /* 0x0009e20000100a00 */
[----:B------:R-:W-:-:S03]  /*4240*/  WARPGROUP.DEPBAR.LE gsb0, 0x0 ;  /* 0x00008000000079c5 */ /* 0x000fc60000010000 */
[----:B0-----:R-:W4:Y:S04]  /*4250*/  LDL.LU.64 R144, [R1+0x200] ;  /* 0x0002000001907983 */ /* 0x001f280000300a00 */
[----:B-1----:R-:W4:Y:S04]  /*4260*/  LDL.LU.64 R146, [R1+0x208] ;  /* 0x0002080001927983 */ /* 0x002f280000300a00 */
[----:B--2---:R-:W2:Y:S04]  /*4270*/  LDL.LU.64 R148, [R1+0x210] ;  /* 0x0002100001947983 */ /* 0x004ea80000300a00 */
[----:B------:R0:W-:Y:S04]  /*4280*/  STL.64 [R1+0x220], R24 ;  /* 0x0002201801007387 */ /* 0x0001e80000100a00 */
[----:B------:R1:W-:Y:S04]  /*4290*/  STL.64 [R1+0x228], R26 ;  /* 0x0002281a01007387 */ /* 0x0003e80000100a00 */
[----:B------:R1:W-:Y:S04]  /*42a0*/  STL.64 [R1+0x230], R28 ;  /* 0x0002301c01007387 */ /* 0x0003e80000100a00 */
[----:B------:R1:W-:Y:S04]  /*42b0*/  STL.64 [R1+0x238], R30 ;  /* 0x0002381e01007387 */ /* 0x0003e80000100a00 */
[----:B---3--:R-:W2:Y:S04]  /*42c0*/  LDL.LU.64 R150, [R1+0x218] ;  /* 0x0002180001967983 */ /* 0x008ea80000300a00 */
[----:B----4-:R-:W3:Y:S04]  /*42d0*/  LDL.LU.64 R120, [R1+0x1a0] ;  /* 0x0001a00001787983 */ /* 0x010ee80000300a00 */
        /* <DEDUP_REMOVED lines=15> */
[----:B0-----:R-:W4:Y:S04]  /*43d0*/  LDL.LU.64 R24, [R1+0x20] ;  /* 0x0000200001187983 */ /* 0x001f280000300a00 */
[----:B-1----:R-:W4:Y:S04]  /*43e0*/  LDL.LU.64 R26, [R1+0x28] ;  /* 0x00002800011a7983 */ /* 0x002f280000300a00 */
[----:B------:R-:W4:Y:S04]  /*43f0*/  LDL.LU.64 R28, [R1+0x30] ;  /* 0x00003000011c7983 */ /* 0x000f280000300a00 */
[----:B------:R-:W4:Y:S01]  /*4400*/  LDL.LU.64 R30, [R1+0x38] ;  /* 0x00003800011e7983 */ /* 0x000f220000300a00 */
[----:B------:R-:W-:Y:S01]  /*4410*/  UMOV UR56, UR8 ;  /* 0x0000000800387c82 */ /* 0x000fe20008000000 */
[----:B------:R-:W-:Y:S01]  /*4420*/  UMOV UR57, 0xc0000010 ;  /* 0xc000001000397882 */ /* 0x000fe20000000000 */
[----:B------:R-:W-:Y:S01]  /*4430*/  UMOV UR52, UR56 ;  /* 0x0000003800347c82 */ /* 0x000fe20008000000 */
[----:B------:R-:W-:Y:S01]  /*4440*/  UMOV UR53, UR57 ;  /* 0x0000003900357c82 */ /* 0x000fe20008000000 */
[----:B------:R-:W-:Y:S01]  /*4450*/  UMOV UR48, UR56 ;  /* 0x0000003800307c82 */ /* 0x000fe20008000000 */
[----:B------:R-:W-:Y:S01]  /*4460*/  UMOV UR49, UR57 ;  /* 0x0000003900317c82 */ /* 0x000fe20008000000 */
[----:B--2---:R-:W-:-:S06]  /*4470*/  WARPGROUP.ARRIVE ;  /* 0x00000000000079c5 */ /* 0x004fcc0000000000 */
[----:B------:R-:W-:Y:S01]  /*4480*/  HGMMA.64x16x16.F32 R144, gdesc[UR56], R144, gsb0 ;  /* 0x00200000389079f0 */ /* 0x000fe20008000890 */
[----:B------:R-:W-:Y:S01]  /*4490*/  UMOV UR58, UR12 ;  /* 0x0000000c003a7c82 */ /* 0x000fe20008000000 */
[----:B------:R-:W-:Y:S01]  /*44a0*/  UMOV UR59, UR13 ;  /* 0x0000000d003b7c82 */ /* 0x000fe20008000000 */
[----:B------:R-:W-:Y:S02]  /*44b0*/  WARPGROUP.DEPBAR.LE gsb0, 0x0 ;  /* 0x00008000000079c5 */ /* 0x000fe40000010000 */
[----:B---3--:R-:W-:-:S06]  /*44c0*/  WARPGROUP.ARRIVE ;  /* 0x00000000000079c5 */ /* 0x008fcc0000000000 */
[----:B------:R-:W-:Y:S03]  /*44d0*/  HGMMA.64x16x16.F32 R120, gdesc[UR56], R120, gsb0 ;  /* 0x00200000387879f0 */ /* 0x000fe60008000878 */
[----:B------:R-:W-:Y:S02]  /*44e0*/  WARPGROUP.DEPBAR.LE gsb0, 0x0 ;  /* 0x00008000000079c5 */ /* 0x000fe40000010000 */
[----:B----4-:R-:W-:-:S06]  /*44f0*/  WARPGROUP.ARRIVE ;  /* 0x00000000000079c5 */ /* 0x010fcc0000000000 */
[----:B------:R-:W-:Y:S01]  /*4500*/  HGMMA.64x16x16.F32 R96, gdesc[UR52], R96, gsb0 ;  /* 0x00200000346079f0 */ /* 0x000fe20008000860 */
[----:B------:R-:W-:Y:S02]  /*4510*/  STL.64 [R1+0x200], R144 ;  /* 0x0002009001007387 */ /* 0x000fe40000100a00 */
[----:B------:R-:W-:Y:S02]  /*4520*/  WARPGROUP.DEPBAR.LE gsb0, 0x0 ;  /* 0x00008000000079c5 */ /* 0x000fe40000010000 */
[----:B------:R-:W-:-:S06]  /*4530*/  WARPGROUP.ARRIVE ;  /* 0x00000000000079c5 */ /* 0x000fcc0000000000 */
[----:B------:R-:W-:Y:S01]  /*4540*/  HGMMA.64x16x16.F32 R72, gdesc[UR48], R72, gsb0 ;  /* 0x00200000304879f0 */ /* 0x000fe20008000848 */
[----:B------:R-:W-:Y:S04]  /*4550*/  STL.64 [R1+0x208], R146 ;  /* 0x0002089201007387 */ /* 0x000fe80000100a00 */
[----:B------:R-:W-:Y:S04]  /*4560*/  STL.64 [R1+0x210], R148 ;  /* 0x0002109401007387 */ /* 0x000fe80000100a00 */
[----:B------:R0:W-:Y:S04]  /*4570*/  STL.64 [R1+0x218], R150 ;  /* 0x0002189601007387 */ /* 0x0001e80000100a00 */
[----:B0-----:R-:W2:Y:S04]  /*4580*/  LDL.LU.64 R150, [R1+0x378] ;  /* 0x0003780001967983 */ /* 0x001ea80000300a00 */
[----:B------:R-:W2:Y:S04]  /*4590*/  LDL.LU.64 R148, [R1+0x370] ;  /* 0x0003700001947983 */ /* 0x000ea80000300a00 */
[----:B------:R-:W2:Y:S04]  /*45a0*/  LDL.LU.64 R146, [R1+0x368] ;  /* 0x0003680001927983 */ /* 0x000ea80000300a00 */
[----:B------:R-:W2:Y:S01]  /*45b0*/  LDL.LU.64 R144, [R1+0x360] ;  /* 0x0003600001907983 */ /* 0x000ea20000300a00 */
[----:B------:R-:W-:Y:S01]  /*45c0*/  UMOV UR44, UR56 ;  /* 0x00000038002c7c82 */ /* 0x000fe20008000000 */
[----:B------:R-:W-:Y:S01]  /*45d0*/  UMOV UR45, UR57 ;  /* 0x00000039002d7c82 */ /* 0x000fe20008000000 */
[----:B------:R-:W-:-:S02]  /*45e0*/  WARPGROUP.DEPBAR.LE gsb0, 0x0 ;  /* 0x00008000000079c5 */ /* 0x000fc40000010000 */
[----:B------:R-:W-:-:S06]  /*45f0*/  WARPGROUP.ARRIVE ;  /* 0x00000000000079c5 */ /* 0x000fcc0000000000 */
[----:B------:R-:W-:Y:S01]  /*4600*/  HGMMA.64x16x16.F32 R48, gdesc[UR44], R48, gsb0 ;  /* 0x002000002c3079f0 */ /* 0x000fe20008000830 */
[----:B------:R-:W-:Y:S04]  /*4610*/  STL.64 [R1+0x1a0], R120 ;  /* 0x0001a07801007387 */ /* 0x000fe80000100a00 */
[----:B------:R-:W-:Y:S04]  /*4620*/  STL.64 [R1+0x1a8], R122 ;  /* 0x0001a87a01007387 */ /* 0x000fe80000100a00 */
[----:B------:R-:W-:Y:S04]  /*4630*/  STL.64 [R1+0x1b0], R124 ;  /* 0x0001b07c01007387 */ /* 0x000fe80000100a00 */
[----:B------:R0:W-:Y:S04]  /*4640*/  STL.64 [R1+0x1b8], R126 ;  /* 0x0001b87e01007387 */ /* 0x0001e80000100a00 */
[----:B0-----:R-:W3:Y:S04]  /*4650*/  LDL.LU.64 R126, [R1+0x358] ;  /* 0x00035800017e7983 */ /* 0x001ee80000300a00 */
[----:B------:R-:W3:Y:S04]  /*4660*/  LDL.LU.64 R124, [R1+0x350] ;  /* 0x00035000017c7983 */ /* 0x000ee80000300a00 */
[----:B------:R-:W3:Y:S04]  /*4670*/  LDL.LU.64 R122, [R1+0x348] ;  /* 0x00034800017a7983 */ /* 0x000ee80000300a00 */
[----:B------:R-:W3:Y:S01]  /*4680*/  LDL.LU.64 R120, [R1+0x340] ;  /* 0x0003400001787983 */ /* 0x000ee20000300a00 */
        /* <DEDUP_REMOVED lines=9> */
[----:B0-----:R-:W4:Y:S04]  /*4720*/  LDL.LU.64 R102, [R1+0x338] ;  /* 0x0003380001667983 */ /* 0x001f280000300a00 */
[----:B------:R-:W4:Y:S04]  /*4730*/  LDL.LU.64 R100, [R1+0x330] ;  /* 0x0003300001647983 */ /* 0x000f280000300a00 */
[----:B------:R-:W4:Y:S04]  /*4740*/  LDL.LU.64 R98, [R1+0x328] ;  /* 0x0003280001627983 */ /* 0x000f280000300a00 */
[----:B------:R-:W4:Y:S01]  /*4750*/  LDL.LU.64 R96, [R1+0x320] ;  /* 0x0003200001607983 */ /* 0x000f220000300a00 */
        /* <DEDUP_REMOVED lines=42> */
[----:B--2---:R-:W-:-:S06]  /*4a00*/  WARPGROUP.ARRIVE ;  /* 0x00000000000079c5 */ /* 0x004fcc0000000000 */
[----:B------:R-:W-:Y:S01]  /*4a10*/  HGMMA.64x16x16.F32 R144, gdesc[UR24], R144, gsb0 ;  /* 0x00200000189079f0 */ /* 0x000fe20008000890 */
[----:B------:R-:W-:Y:S01]  /*4a20*/  UMOV UR20, UR56 ;  /* 0x0000003800147c82 */ /* 0x000fe20008000000 */
[----:B------:R-:W-:Y:S01]  /*4a30*/  UMOV UR21, UR57 ;  /* 0x0000003900157c82 */ /* 0x000fe20008000000 */
[----:B------:R-:W-:Y:S02]  /*4a40*/  WARPGROUP.DEPBAR.LE gsb0, 0x0 ;  /* 0x00008000000079c5 */ /* 0x000fe40000010000 */
[----:B---3--:R-:W-:-:S06]  /*4a50*/  WARPGROUP.ARRIVE ;  /* 0x00000000000079c5 */ /* 0x008fcc0000000000 */
[----:B------:R-:W-:Y:S01]  /*4a60*/  HGMMA.64x16x16.F32 R120, gdesc[UR20], R120, gsb0 ;  /* 0x00200000147879f0 */ /* 0x000fe20008000878 */
[----:B------:R-:W-:Y:S02]  /*4a70*/  R2UR UR19, R7 ;  /* 0x00000000071372ca */ /* 0x000fe400000e0000 */
[----:B------:R-:W-:Y:S01]  /*4a80*/  R2UR UR18, R6 ;  /* 0x00000000061272ca */ /* 0x000fe200000e0000 */
[----:B------:R-:W-:Y:S01]  /*4a90*/  UMOV UR16, UR56 ;  /* 0x0000003800107c82 */ /* 0x000fe20008000000 */
[----:B------:R-:W-:Y:S01]  /*4aa0*/  UMOV UR17, UR57 ;  /* 0x0000003900117c82 */ /* 0x000fe20008000000 */
[----:B------:R-:W-:Y:S02]  /*4ab0*/  WARPGROUP.DEPBAR.LE gsb0, 0x0 ;  /* 0x00008000000079c5 */ /* 0x000fe40000010000 */
[----:B----4-:R-:W-:-:S08]  /*4ac0*/  WARPGROUP.ARRIVE ;  /* 0x00000000000079c5 */ /* 0x010fd00000000000 */
        /* <DEDUP_REMOVED lines=15> */
[----:B------:R-:W-:Y:S03]  /*4bc0*/  HGMMA.64x16x16.F32 R24, gdesc[UR4], R24, gsb0 ;  /* 0x00200000041879f0 */ /* 0x000fe60008000818 */
[----:B------:R-:W-:Y:S02]  /*4bd0*/  WARPGROUP.DEPBAR.LE gsb0, 0x0 ;  /* 0x00008000000079c5 */ /* 0x000fe40000010000 */
[----:B------:R-:W-:Y:S05]  /*4be0*/  @!P0 BRA `(.L_x_24) ;  /* 0x0000000000048947 */ /* 0x000fea0003800000 */
[----:B------:R-:W-:Y:S01]  /*4bf0*/  BPT.TRAP 0x1 ;  /* 0x000000040000795c */ /* 0x000fe20000300000 */
.L_x_24:
[----:B------:R-:W2:Y:S01]  /*4c00*/  LDL R6, [R1+0x284] ;  /* 0x0002840001067983 */ /* 0x000ea20000100800 */
[----:B------:R-:W-:Y:S02]  /*4c10*/  R2UR UR6, R17 ;  /* 0x00000000110672ca */ /* 0x000fe400000e0000 */
[----:B------:R-:W-:-:S13]  /*4c20*/  R2UR UR4, R5 ;  /* 0x00000000050472ca */ /* 0x000fda00000e0000 */
[----:B------:R-:W-:-:S04]  /*4c30*/  ULEA UR4, UR4, UR6, 0x3 ;  /* 0x0000000604047291 */ /* 0x000fc8000f8e183f */
[----:B------:R-:W-:-:S04]  /*4c40*/  UIADD3 UR4, UR4, 0x58, URZ ;  /* 0x0000005804047890 */ /* 0x000fc8000fffe03f */
[----:B------:R-:W-:-:S09]  /*4c50*/  UPRMT UR4, URZ, 0x654, UR4 ;  /* 0x000006543f047896 */ /* 0x000fd20008000004 */
[----:B------:R-:W-:Y:S01]  /*4c60*/  SYNCS.ARRIVE.TRANS64.RED.A1T0 RZ, [UR4], RZ ;  /* 0x000000ffffff79a7 */ /* 0x000fe20008100404 */
[----:B--2---:R-:W-:-:S13]  /*4c70*/  R2UR UR5, R6 ;  /* 0x00000000060572ca */ /* 0x004fda00000e0000 */
[----:B------:R-:W-:-:S06]  /*4c80*/  UISETP.GT.U32.AND UP0, UPT, UR5, 0x1, UPT ;  /* 0x000000010500788c */ /* 0x000fcc000bf04070 */
[----:B------:R-:W-:-:S13]  /*4c90*/  PLOP3.LUT P1, PT, PT, PT, UP0, 0x80, 0x0 ;  /* 0x000000000000781c */ /* 0x000fda0003f2f008 */
[----:B------:R-:W-:Y:S05]  /*4ca0*/  @P1 BRA `(.L_x_25) ;  /* 0x0000000000041947 */ /* 0x000fea0003800000 */
[----:B------:R-:W-:Y:S01]  /*4cb0*/  BPT.TRAP 0x1 ;  /* 0x000000040000795c */ /* 0x000fe20000300000 */
.L_x_25:
[----:B------:R-:W-:Y:S02]  /*4cc0*/  R2UR UR4, R0 ;  /* 0x00000000000472ca */ /* 0x000fe400000e0000 */
[----:B------:R-:W-:Y:S02]  /*4cd0*/  R2UR UR5, R5 ;  /* 0x00000000050572ca */ /* 0x000fe400000e0000 */
[C---:B------:R-:W-:Y:S01]  /*4ce0*/  ISETP.GT.AND P1, PT, R3.reuse, 0x1, PT ;  /* 0x000000010300780c */ /* 0x040fe20003f24270 */
[----:B------:R-:W-:-:S08]  /*4cf0*/  VIADD R3, R3, 0xffffffff ;  /* 0xffffffff03037836 */ /* 0x000fd00000000000 */
[----:B------:R-:W-:Y:S02]  /*4d00*/  UIADD3 UR4, UR4, 0x1, URZ ;  /* 0x0000000104047890 */ /* 0x000fe4000fffe03f */
[----:B------:R-:W-:Y:S02]  /*4d10*/  UIADD3 UR5, UR5, 0x1, URZ ;  /* 0x0000000105057890 */ /* 0x000fe4000fffe03f */
[----:B------:R-:W-:Y:S02]  /*4d20*/  UISETP.NE.AND UP0, UPT, UR4, 0xb, UPT ;  /* 0x0000000b0400788c */ /* 0x000fe4000bf05270 */
[----:B------:R-:W-:Y:S02]  /*4d30*/  UISETP.NE.AND UP1, UPT, UR5, 0xb, UPT ;  /* 0x0000000b0500788c */ /* 0x000fe4000bf25270 */
[----:B------:R-:W-:Y:S02]  /*4d40*/  USEL UR6, UR4, URZ, UP0 ;  /* 0x0000003f04067287 */ /* 0x000fe40008000000 */
[----:B------:R-:W-:-:S02]  /*4d50*/  USEL UR4, URZ, 0x1, UP0 ;  /* 0x000000013f047887 */ /* 0x000fc40008000000 */
[----:B------:R-:W-:Y:S02]  /*4d60*/  USEL UR5, UR5, URZ, UP1 ;  /* 0x0000003f05057287 */ /* 0x000fe40008800000 */
[----:B------:R-:W-:Y:S02]  /*4d70*/  IMAD.U32 R0, RZ, RZ, UR6 ;  /* 0x00000006ff007e24 */ /* 0x000fe4000f8e00ff */
[----:B------:R-:W-:Y:S02]  /*4d80*/  LOP3.LUT R4, R4, UR4, RZ, 0x3c, !PT ;  /* 0x0000000404047c12 */ /* 0x000fe4000f8e3cff */
[----:B------:R-:W-:Y:S01]  /*4d90*/  IMAD.U32 R5, RZ, RZ, UR5 ;  /* 0x00000005ff057e24 */ /* 0x000fe2000f8e00ff */
[----:B------:R-:W-:Y:S06]  /*4da0*/  @P1 BRA `(.L_x_26) ;  /* 0xffffffdc00f41947 */ /* 0x000fec000383ffff */
.L_x_19:
[----:B------:R2:W5:Y:S01]  /*4db0*/  LDL R7, [R1+0x2b0] ;  /* 0x0002b00001077983 */ /* 0x0005620000100800 */
[----:B01----:R-:W0:Y:S02]  /*4dc0*/  LDC R0, c[0x0][0x28c] ;  /* 0x0000a300ff007b82 */ /* 0x003e240000000800 */
[----:B0-----:R-:W-:-:S13]  /*4dd0*/  ISETP.GE.AND P1, PT, R0, 0x1, PT ;  /* 0x000000010000780c */ /* 0x001fda0003f26270 */
[----:B--2---:R-:W-:Y:S05]  /*4de0*/  @!P1 BRA `(.L_x_27) ;  /* 0x0000000000489947 */ /* 0x004fea0003800000 */
[----:B------:R-:W-:Y:S05]  /*4df0*/  @!P0 BRA `(.L_x_28) ;  /* 0x0000000000048947 */ /* 0x000fea0003800000 */
[----:B------:R-:W-:Y:S01]  /*4e00*/  BPT.TRAP 0x1 ;  /* 0x000000040000795c */ /* 0x000fe20000300000 */
.L_x_28:
[----:B------:R-:W2:Y:S01]  /*4e10*/  LDL R0, [R1+0x284] ;  /* 0x0002840001007983 */ /* 0x000ea20000100800 */
[----:B-----5:R-:W-:Y:S02]  /*4e20*/  R2UR UR6, R7 ;  /* 0x00000000070672ca */ /* 0x020fe400000e0000 */
[----:B------:R-:W-:-:S11]  /*4e30*/  R2UR UR5, R17 ;  /* 0x00000000110572ca */ /* 0x000fd600000e0000 */
[----:B------:R-:W-:-:S04]  /*4e40*/  VIADD R10, R10, UR6 ;  /* 0x000000060a0a7c36 */ /* 0x000fc80008000000 */
[----:B------:R-:W-:Y:S01]  /*4e50*/  IMAD.WIDE.U32 R4, R10, -0x45d1745d, RZ ;  /* 0xba2e8ba30a047825 */ /* 0x000fe200078e00ff */
[----:B--2---:R-:W-:-:S04]  /*4e60*/  R2UR UR4, R0 ;  /* 0x00000000000472ca */ /* 0x004fc800000e0000 */
[----:B------:R-:W-:-:S05]  /*4e70*/  SHF.R.U32.HI R0, RZ, 0x3, R5 ;  /* 0x00000003ff007819 */ /* 0x000fca0000011605 */
[----:B------:R-:W-:-:S05]  /*4e80*/  IMAD R0, R0, -0xb, R10 ;  /* 0xfffffff500007824 */ /* 0x000fca00078e020a */
[----:B------:R-:W-:Y:S01]  /*4e90*/  LEA R0, R0, UR5, 0x3 ;  /* 0x0000000500007c11 */ /* 0x000fe2000f8e18ff */
[----:B------:R-:W-:-:S04]  /*4ea0*/  UISETP.GT.U32.AND UP0, UPT, UR4, 0x1, UPT ;  /* 0x000000010400788c */ /* 0x000fc8000bf04070 */
[----:B------:R-:W-:Y:S02]  /*4eb0*/  VIADD R0, R0, 0x58 ;  /* 0x0000005800007836 */ /* 0x000fe40000000000 */
[----:B------:R-:W-:-:S03]  /*4ec0*/  PLOP3.LUT P0, PT, PT, PT, UP0, 0x80, 0x0 ;  /* 0x000000000000781c */ /* 0x000fc60003f0f008 */
[----:B------:R-:W-:-:S04]  /*4ed0*/  PRMT R0, RZ, 0x654, R0 ;  /* 0x00000654ff007816 */ /* 0x000fc80000000000 */
[----:B------:R0:W-:Y:S06]  /*4ee0*/  SYNCS.ARRIVE.TRANS64.RED.A1T0 RZ, [R0+URZ], RZ ;  /* 0x000000ff00ff79a7 */ /* 0x0001ec000810043f */
[----:B------:R-:W-:Y:S05]  /*4ef0*/  @P0 BRA `(.L_x_27) ;  /* 0x0000000000040947 */ /* 0x000fea0003800000 */
[----:B------:R-:W-:Y:S01]  /*4f00*/  BPT.TRAP 0x1 ;  /* 0x000000040000795c */ /* 0x000fe20000300000 */
.L_x_27:
[----:B0-----:R-:W2:Y:S01]  /*4f10*/  LDL R0, [R1+0x2b8] ;  /* 0x0002b80001007983 */ /* 0x001ea20000100800 */
[----:B------:R-:W0:Y:S01]  /*4f20*/  S2R R3, SR_TID.X ;  /* 0x0000000000037919 */ /* 0x000e220000002100 */
[----:B------:R-:W1:Y:S01]  /*4f30*/  S2R R6, SR_TID.X ;  /* 0x0000000000067919 */ /* 0x000e620000002100 */
[----:B------:R-:W-:Y:S01]  /*4f40*/  R2UR UR4, R18 ;  /* 0x00000000120472ca */ /* 0x000fe200000e0000 */
[----:B------:R-:W-:Y:S01]  /*4f50*/  ULDC.64 UR8, c[0x0][0x5d0] ;  /* 0x0001740000087ab9 */ /* 0x000fe20000000a00 */
[----:B------:R-:W3:Y:S04]  /*4f60*/  LDL.LU R5, [R1+0x2b4] ;  /* 0x0002b40001057983 */ /* 0x000ee80000300800 */
[----:B------:R-:W4:Y:S01]  /*4f70*/  LDL R22, [R1+0x288] ;  /* 0x0002880001167983 */ /* 0x000f220000100800 */
[----:B------:R-:W-:-:S02]  /*4f80*/  R2UR UR7, R19 ;  /* 0x00000000130772ca */ /* 0x000fc400000e0000 */
[----:B-----5:R-:W-:-:S04]  /*4f90*/  R2UR UR14, R7 ;  /* 0x00000000070e72ca */ /* 0x020fc800000e0000 */
[----:B------:R-:W-:-:S06]  /*4fa0*/  UIMAD UR6, UR4, 0xf0, URZ ;  /* 0x000000f0040678a4 */ /* 0x000fcc000f8e023f */
[----:B------:R-:W-:Y:S01]  /*4fb0*/  IMAD.U32 R18, RZ, RZ, UR6 ;  /* 0x00000006ff127e24 */ /* 0x000fe2000f8e00ff */
[----:B------:R-:W-:Y:S02]  /*4fc0*/  UIMAD.WIDE UR10, UR7, 0x180, URZ ;  /* 0x00000180070a78a5 */ /* 0x000fe4000f8e023f */
[----:B------:R-:W-:Y:S01]  /*4fd0*/  UIMAD UR7, UR7, 0x180, URZ ;  /* 0x00000180070778a4 */ /* 0x000fe2000f8e023f */
[----:B0-----:R-:W-:-:S04]  /*4fe0*/  SHF.R.U32.HI R3, RZ, 0x7, R3 ;  /* 0x00000007ff037819 */ /* 0x001fc80000011603 */
[----:B------:R-:W-:Y:S01]  /*4ff0*/  LOP3.LUT R3, R3, 0x1, RZ, 0xc0, !PT ;  /* 0x0000000103037812 */ /* 0x000fe200078ec0ff */
[C---:B-1----:R-:W-:Y:S01]  /*5000*/  IMAD.SHL.U32 R19, R6.reuse, 0x2, RZ ;  /* 0x0000000206137824 */ /* 0x042fe200078e00ff */
[----:B------:R-:W-:-:S03]  /*5010*/  LOP3.LUT R4, R6, 0x60, RZ, 0xc0, !PT ;  /* 0x0000006006047812 */ /* 0x000fc600078ec0ff */
[----:B------:R-:W-:Y:S01]  /*5020*/  IMAD.SHL.U32 R17, R3, 0x40, RZ ;  /* 0x0000004003117824 */ /* 0x000fe200078e00ff */
[----:B------:R-:W-:Y:S02]  /*5030*/  SHF.R.U32.HI R4, RZ, 0x1, R4 ;  /* 0x00000001ff047819 */ /* 0x000fe40000011604 */
[----:B------:R-:W-:-:S04]  /*5040*/  LOP3.LUT R18, R18, 0x6, R19, 0xf8, !PT ;  /* 0x0000000612127812 */ /* 0x000fc800078ef813 */
[----:B------:R-:W-:Y:S02]  /*5050*/  SHF.R.S32.HI R19, RZ, 0x1f, R18 ;  /* 0x0000001fff137819 */ /* 0x000fe40000011412 */
[----:B--2---:R-:W-:Y:S02]  /*5060*/  R2UR UR5, R0 ;  /* 0x00000000000572ca */ /* 0x004fe400000e0000 */
[----:B------:R-:W-:-:S04]  /*5070*/  SHF.R.U32.HI R0, RZ, 0x2, R6 ;  /* 0x00000002ff007819 */ /* 0x000fc80000011606 */
[----:B------:R-:W-:-:S04]  /*5080*/  LOP3.LUT R0, R0, 0x7, RZ, 0xc0, !PT ;  /* 0x0000000700007812 */ /* 0x000fc800078ec0ff */
[--C-:B------:R-:W-:Y:S02]  /*5090*/  LOP3.LUT R17, R17, 0x40, R0.reuse, 0xe2, !PT ;  /* 0x0000004011117812 */ /* 0x100fe400078ee200 */
[----:B------:R-:W-:Y:S01]  /*50a0*/  IADD3 R0, RZ, -R4, -R0 ;  /* 0x80000004ff007210 */ /* 0x000fe20007ffe800 */
[----:B------:R-:W-:Y:S01]  /*50b0*/  UISETP.GE.U32.AND UP2, UPT, UR5, 0xb, UPT ;  /* 0x0000000b0500788c */ /* 0x000fe2000bf46070 */
[----:B------:R-:W-:Y:S02]  /*50c0*/  LOP3.LUT R17, R17, UR10, R4, 0xfe, !PT ;  /* 0x0000000a11117c12 */ /* 0x000fe4000f8efe04 */
[----:B----4-:R-:W-:Y:S01]  /*50d0*/  R2UR UR15, R22 ;  /* 0x00000000160f72ca */ /* 0x010fe200000e0000 */
[----:B------:R-:W-:Y:S01]  /*50e0*/  IMAD R0, R3, -0x40, R0 ;  /* 0xffffffc003007824 */ /* 0x000fe200078e0200 */
[----:B------:R-:W-:Y:S02]  /*50f0*/  MOV R4, UR8 ;  /* 0x0000000800047c02 */ /* 0x000fe40008000f00 */
[----:B---3--:R-:W-:-:S09]  /*5100*/  R2UR UR13, R5 ;  /* 0x00000000050d72ca */ /* 0x008fd200000e0000 */
[----:B------:R-:W-:Y:S02]  /*5110*/  USHF.R.S32.HI UR12, URZ, 0x1f, UR15 ;  /* 0x0000001f3f0c7899 */ /* 0x000fe4000801140f */
[----:B------:R-:W-:Y:S02]  /*5120*/  IMAD.WIDE.U32 R4, R4, UR15, R18 ;  /* 0x0000000f04047c25 */ /* 0x000fe4000f8e0012 */
[----:B------:R-:W-:Y:S02]  /*5130*/  UIMAD UR4, UR12, UR8, URZ ;  /* 0x000000080c0472a4 */ /* 0x000fe4000f8e023f */
[----:B------:R-:W-:Y:S02]  /*5140*/  UIADD3 UR8, UR5, UR14, URZ ;  /* 0x0000000e05087290 */ /* 0x000fe4000fffe03f */
[----:B------:R-:W-:Y:S02]  /*5150*/  UIMAD UR4, UR15, UR9, UR4 ;  /* 0x000000090f0472a4 */ /* 0x000fe4000f8e0204 */
[----:B------:R-:W-:Y:S01]  /*5160*/  UISETP.GT.U32.AND UP1, UPT, UR8, 0xa, UPT ;  /* 0x0000000a0800788c */ /* 0x000fe2000bf24070 */
[----:B------:R-:W-:-:S02]  /*5170*/  ULDC UR9, c[0x0][0x284] ;  /* 0x0000a10000097ab9 */ /* 0x000fc40000000800 */
[----:B------:R-:W-:Y:S01]  /*5180*/  IMAD.U32 R3, RZ, RZ, UR9 ;  /* 0x00000009ff037e24 */ /* 0x000fe2000f8e00ff */
[----:B------:R-:W-:Y:S01]  /*5190*/  UISETP.LT.U32.AND UP1, UPT, UR5, 0xb, UP1 ;  /* 0x0000000b0500788c */ /* 0x000fe20008f21070 */
[----:B------:R-:W-:Y:S01]  /*51a0*/  VIADD R5, R5, UR4 ;  /* 0x0000000405057c36 */ /* 0x000fe20008000000 */
[----:B------:R-:W-:Y:S02]  /*51b0*/  ULDC UR4, c[0x0][0x288] ;  /* 0x0000a20000047ab9 */ /* 0x000fe40000000800 */
[----:B------:R-:W-:Y:S01]  /*51c0*/  IADD3 R3, R3, -UR7, R0 ;  /* 0x8000000703037c10 */ /* 0x000fe2000fffe000 */
[----:B------:R-:W-:Y:S01]  /*51d0*/  UISETP.GE.AND UP0, UPT, UR6, UR4, UPT ;  /* 0x000000040600728c */ /* 0x000fe2000bf06270 */
[----:B------:R-:W-:Y:S01]  /*51e0*/  LOP3.LUT R0, R6, 0x3, RZ, 0xc0, !PT ;  /* 0x0000000306007812 */ /* 0x000fe200078ec0ff */
[----:B------:R-:W-:Y:S02]  /*51f0*/  IMAD.MOV.U32 R6, RZ, RZ, -0x2 ;  /* 0xfffffffeff067424 */ /* 0x000fe400078e00ff */
[----:B------:R-:W-:-:S02]  /*5200*/  UISETP.GE.OR UP0, UPT, UR7, UR9, UP0 ;  /* 0x000000090700728c */ /* 0x000fc40008706670 */
[----:B------:R-:W-:Y:S01]  /*5210*/  IMAD R0, R0, R6, UR4 ;  /* 0x0000000400007e24 */ /* 0x000fe2000f8e0206 */
[----:B------:R-:W-:Y:S02]  /*5220*/  UIMAD.WIDE.U32 UR4, UR8, -0x45d1745d, URZ ;  /* 0xba2e8ba3080478a5 */ /* 0x000fe4000f8e003f */
[----:B------:R-:W-:Y:S01]  /*5230*/  USEL UR7, URZ, 0x1, !UP1 ;  /* 0x000000013f077887 */ /* 0x000fe2000c800000 */
[----:B------:R-:W-:Y:S01]  /*5240*/  PLOP3.LUT P0, PT, PT, PT, UP0, 0x80, 0x0 ;  /* 0x000000000000781c */ /* 0x000fe20003f0f008 */
[----:B------:R-:W-:Y:S01]  /*5250*/  USHF.R.U32.HI UR4, URZ, 0x3, UR5 ;  /* 0x000000033f047899 */ /* 0x000fe20008011605 */
[----:B------:R-:W-:Y:S01]  /*5260*/  VIADD R0, R0, -UR6 ;  /* 0x8000000600007c36 */ /* 0x000fe20008000000 */
[----:B------:R-:W-:Y:S02]  /*5270*/  ULOP3.LUT UR13, UR13, UR7, URZ, 0x3c, !UPT ;  /* 0x000000070d0d7292 */ /* 0x000fe4000f8e3c3f */
[----:B------:R-:W-:Y:S02]  /*5280*/  UIMAD UR5, UR4, -0xb, UR8 ;  /* 0xfffffff5040578a4 */ /* 0x000fe4000f8e0208 */
[----:B------:R-:W-:Y:S01]  /*5290*/  @UP2 ULOP3.LUT UR13, UR13, 0x1, UR4, 0x78, !UPT ;  /* 0x000000010d0d2892 */ /* 0x000fe2000f8e7804 */
[----:B------:R-:W-:-:S03]  /*52a0*/  UMOV UR6, 0xffffffff ;  /* 0xffffffff00067882 */ /* 0x000fc60000000000 */
[----:B------:R-:W-:-:S05]  /*52b0*/  IMAD.U32 R7, RZ, RZ, UR5 ;  /* 0x00000005ff077e24 */ /* 0x000fca000f8e00ff */
[----:B------:R0:W-:Y:S02]  /*52c0*/  STL [R1+0x2b0], R7 ;  /* 0x0002b00701007387 */ /* 0x0001e40000100800 */
[----:B0-----:R-:W-:-:S05]  /*52d0*/  IMAD.U32 R7, RZ, RZ, UR13 ;  /* 0x0000000dff077e24 */ /* 0x001fca000f8e00ff */
[----:B------:R0:W-:Y:S01]  /*52e0*/  STL [R1+0x2b4], R7 ;  /* 0x0002b40701007387 */ /* 0x0001e20000100800 */
[----:B------:R-:W-:Y:S05]  /*52f0*/  @P0 BRA `(.L_x_29) ;  /* 0x0000018c00d80947 */ /* 0x000fea0003800000 */
[----:B------:R-:W-:Y:S01]  /*5300*/  FSETP.NEU.AND P2, PT, R16, RZ, PT ;  /* 0x000000ff1000720b */ /* 0x000fe20003f4d000 */
[----:B------:R-:W-:Y:S01]  /*5310*/  ULDC.64 UR8, c[0x0][0x5c8] ;  /* 0x0001720000087ab9 */ /* 0x000fe20000000a00 */
[----:B------:R-:W-:Y:S01]  /*5320*/  ISETP.GT.AND P0, PT, R3, RZ, PT ;  /* 0x000000ff0300720c */ /* 0x000fe20003f04270 */
[----:B------:R-:W-:Y:S01]  /*5330*/  UIMAD UR4, UR11, UR8, URZ ;  /* 0x000000080b0472a4 */ /* 0x000fe2000f8e023f */
[----:B------:R-:W-:Y:S01]  /*5340*/  IMAD.U32 R11, RZ, RZ, UR9 ;  /* 0x00000009ff0b7e24 */ /* 0x000fe2000f8e00ff */
[----:B------:R-:W-:Y:S01]  /*5350*/  BSSY B0, `(.L_x_29) ;  /* 0x00018f0000007945 */ /* 0x000fe20003800000 */
[----:B------:R-:W-:Y:S01]  /*5360*/  IMAD.WIDE.U32 R4, R17, UR8, R4 ;  /* 0x0000000811047c25 */ /* 0x000fe2000f8e0004 */
[----:B------:R-:W-:-:S03]  /*5370*/  ISETP.GT.AND P1, PT, R0, RZ, P0 ;  /* 0x000000ff0000720c */ /* 0x000fc60000724270 */
[----:B------:R-:W-:-:S04]  /*5380*/  IMAD R11, R17, R11, UR4 ;  /* 0x00000004110b7e24 */ /* 0x000fc8000f8e020b */
[----:B------:R-:W-:Y:S01]  /*5390*/  IMAD.IADD R11, R5, 0x1, R11 ;  /* 0x00000001050b7824 */ /* 0x000fe200078e020b */
[----:B------:R-:W-:Y:S06]  /*53a0*/  @!P2 BRA `(.L_x_30) ;  /* 0x0000012400f4a947 */ /* 0x000fec0003800000 */
[----:B------:R-:W1:Y:S01]  /*53b0*/  LDC.64 R8, c[0x0][0x5b0] ;  /* 0x00016c00ff087b82 */ /* 0x000e620000000a00 */
[----:B------:R-:W2:Y:S01]  /*53c0*/  LDL.LU R20, [R1+0x240] ;  /* 0x0002400001147983 */ /* 0x000ea20000300800 */
[----:B------:R-:W-:-:S03]  /*53d0*/  R2UR UR7, R22 ;  /* 0x00000000160772ca */ /* 0x000fc600000e0000 */
[----:B------:R-:W-:Y:S03]  /*53e0*/  STL.64 [R1+0x2c0], R24 ;  /* 0x0002c01801007387 */ /* 0x000fe60000100a00 */
[----:B------:R-:W3:Y:S01]  /*53f0*/  LDC.64 R14, c[0x0][0x5a8] ;  /* 0x00016a00ff0e7b82 */ /* 0x000ee20000000a00 */
[----:B-1----:R-:W-:Y:S01]  /*5400*/  IMAD.MOV.U32 R235, RZ, RZ, R9 ;  /* 0x000000ffffeb7224 */ /* 0x002fe200078e0009 */
[----:B------:R1:W-:Y:S01]  /*5410*/  STL.64 [R1+0x268], R8 ;  /* 0x0002680801007387 */ /* 0x0003e20000100a00 */
[----:B------:R-:W-:-:S05]  /*5420*/  IMAD.MOV.U32 R21, RZ, RZ, R8 ;  /* 0x000000ffff157224 */ /* 0x000fca00078e0008 */
[----:B------:R-:W-:Y:S01]  /*5430*/  R2UR UR4, R21 ;  /* 0x00000000150472ca */ /* 0x000fe200000e0000 */
[----:B-1----:R-:W1:-:S12]  /*5440*/  LDC.64 R8, c[0x0][0x5b8] ;  /* 0x00016e00ff087b82 */ /* 0x002e580000000a00 */
[----:B------:R-:W-:-:S06]  /*5450*/  UIMAD UR4, UR11, UR4, URZ ;  /* 0x000000040b0472a4 */ /* 0x000fcc000f8e023f */
[----:B------:R-:W-:Y:S01]  /*5460*/  IMAD R233, R17, R235, UR4 ;  /* 0x0000000411e97e24 */ /* 0x000fe2000f8e02eb */
[----:B------:R-:W-:Y:S01]  /*5470*/  ULDC.64 UR4, c[0x0][0x5c0] ;  /* 0x0001700000047ab9 */ /* 0x000fe20000000a00 */
[----:B-1----:R-:W-:Y:S01]  /*5480*/  IMAD.MOV.U32 R232, RZ, RZ, R8 ;  /* 0x000000ffffe87224 */ /* 0x002fe200078e0008 */
[----:B------:R-:W-:Y:S01]  /*5490*/  STL [R1+0x278], R8 ;  /* 0x0002780801007387 */ /* 0x000fe20000100800 */
[----:B0-----:R-:W-:Y:S02]  /*54a0*/  IMAD.MOV.U32 R7, RZ, RZ, R9 ;  /* 0x000000ffff077224 */ /* 0x001fe400078e0009 */
[C---:B------:R-:W-:Y:S02]  /*54b0*/  IMAD R5, R232.reuse, UR12, RZ ;  /* 0x0000000ce8057c24 */ /* 0x040fe4000f8e02ff */
[----:B------:R-:W-:-:S04]  /*54c0*/  IMAD.WIDE.U32 R12, R232, UR7, R18 ;  /* 0x00000007e80c7c25 */ /* 0x000fc8000f8e0012 */
[----:B------:R-:W-:Y:S02]  /*54d0*/  IMAD R23, R7, UR7, R5 ;  /* 0x0000000707177c24 */ /* 0x000fe4000f8e0205 */
[----:B------:R-:W-:Y:S02]  /*54e0*/  IMAD.MOV.U32 R6, RZ, RZ, R12 ;  /* 0x000000ffff067224 */ /* 0x000fe400078e000c */
[----:B------:R-:W-:Y:S01]  /*54f0*/  IMAD.IADD R7, R13, 0x1, R23 ;  /* 0x000000010d077824 */ /* 0x000fe200078e0217 */
[----:B------:R-:W-:Y:S04]  /*5500*/  STL [R1+0x28c], R23 ;  /* 0x00028c1701007387 */ /* 0x000fe80000100800 */
[----:B------:R0:W-:Y:S04]  /*5510*/  STL.64 [R1+0x270], R6 ;  /* 0x0002700601007387 */ /* 0x0001e80000100a00 */
[----:B------:R-:W-:Y:S01]  /*5520*/  STL [R1+0x290], R233 ;  /* 0x000290e901007387 */ /* 0x000fe20000100800 */
[----:B0-----:R-:W-:-:S04]  /*5530*/  IMAD.WIDE.U32 R6, R17, R21, R6 ;  /* 0x0000001511067225 */ /* 0x001fc800078e0006 */
[----:B------:R-:W-:Y:S01]  /*5540*/  IMAD.IADD R5, R7, 0x1, R233 ;  /* 0x0000000107057824 */ /* 0x000fe200078e02e9 */
[----:B---3--:R-:W-:-:S04]  /*5550*/  LEA R8, P2, R6, R14, 0x1 ;  /* 0x0000000e06087211 */ /* 0x008fc800078408ff */
[----:B------:R-:W-:-:S05]  /*5560*/  LEA.HI.X R9, R6, R15, R5, 0x1, P2 ;  /* 0x0000000f06097211 */ /* 0x000fca00010f0c05 */
[----:B------:R-:W3:Y:S01]  /*5570*/  @P1 LDG.E.LTC128B.U16 R6, desc[UR60][R8.64] ;  /* 0x0000003c08061981 */ /* 0x000ee2000c1e1520 */
[----:B------:R-:W-:-:S04]  /*5580*/  LEA R10, P2, R4, UR4, 0x1 ;  /* 0x00000004040a7c11 */ /* 0x000fc8000f8408ff */
[----:B------:R-:W-:Y:S01]  /*5590*/  LEA.HI.X R11, R4, UR5, R11, 0x1, P2 ;  /* 0x00000005040b7c11 */ /* 0x000fe200090f0c0b */
[----:B------:R-:W-:-:S04]  /*55a0*/  IMAD.WIDE.U32 R4, R17, R21, R18 ;  /* 0x0000001511047225 */ /* 0x000fc800078e0012 */
[----:B------:R-:W-:Y:S02]  /*55b0*/  IMAD.IADD R5, R233, 0x1, R5 ;  /* 0x00000001e9057824 */ /* 0x000fe400078e0205 */
[----:B------:R-:W-:-:S04]  /*55c0*/  IMAD.WIDE.U32 R4, R232, UR7, R4 ;  /* 0x00000007e8047c25 */ /* 0x000fc8000f8e0004 */
[----:B------:R-:W-:Y:S01]  /*55d0*/  IMAD.IADD R5, R23, 0x1, R5 ;  /* 0x0000000117057824 */ /* 0x000fe200078e0205 */
[----:B------:R-:W-:-:S04]  /*55e0*/  LEA R24, P2, R4, R14, 0x1 ;  /* 0x0000000e04187211 */ /* 0x000fc800078408ff */
[----:B------:R-:W-:-:S05]  /*55f0*/  LEA.HI.X R25, R4, R15, R5, 0x1, P2 ;  /* 0x0000000f04197211 */ /* 0x000fca00010f0c05 */
[----:B------:R0:W-:Y:S04]  /*5600*/  STL.64 [R1+0x260], R24 ;  /* 0x0002601801007387 */ /* 0x0001e80000100a00 */
[----:B0-----:R0:W5:Y:S01]  /*5610*/  LDL.LU.64 R24, [R1+0x2c0] ;  /* 0x0002c00001187983 */ /* 0x0011620000300a00 */
[----:B------:R-:W-:Y:S01]  /*5620*/  ISETP.GT.AND P2, PT, R0, 0x1, P0 ;  /* 0x000000010000780c */ /* 0x000fe20000744270 */
[----:B------:R-:W-:Y:S01]  /*5630*/  BSSY B1, `(.L_x_31) ;  /* 0x000000a000017945 */ /* 0x000fe20003800000 */
[----:B---3--:R-:W-:-:S05]  /*5640*/  HADD2.F32 R7, -RZ, R6.H0_H0 ;  /* 0x20000006ff077230 */ /* 0x008fca0000004100 */
[----:B------:R-:W-:-:S04]  /*5650*/  FMUL R7, R7, R16 ;  /* 0x0000001007077220 */ /* 0x000fc80000400000 */
[----:B--2---:R-:W-:-:S05]  /*5660*/  FFMA R7, R20, R2, R7 ;  /* 0x0000000214077223 */ /* 0x004fca0000000007 */
[----:B------:R-:W-:-:S05]  /*5670*/  F2FP.F16.F32.PACK_AB R4, RZ, R7 ;  /* 0x00000007ff04723e */ /* 0x000fca00000000ff */
[----:B------:R0:W-:Y:S01]  /*5680*/  @P1 STG.E.U16 desc[UR60][R10.64], R4 ;  /* 0x000000040a001986 */ /* 0x0001e2000c10153c */
[----:B------:R-:W-:Y:S01]  /*5690*/  PRMT R8, R6, 0x7610, R8 ;  /* 0x0000761006087816 */ /* 0x000fe20000000008 */
[----:B------:R-:W-:Y:S06]  /*56a0*/  @!P2 BRA `(.L_x_32) ;  /* 0x000000000008a947 */ /* 0x000fec0003800000 */
[----:B0-----:R-:W2:Y:S04]  /*56b0*/  LDL.64 R4, [R1+0x260] ;  /* 0x0002600001047983 */ /* 0x001ea80000100a00 */
[----:B--2---:R1:W5:Y:S02]  /*56c0*/  LDG.E.LTC128B.U16 R8, desc[UR60][R4.64+0x2] ;  /* 0x0000023c04087981 */ /* 0x004364000c1e1520 */
.L_x_32:
[----:B------:R-:W-:Y:S05]  /*56d0*/  BSYNC B1 ;  /* 0x0000000000017941 */ /* 0x000fea0003800000 */
.L_x_31:
[----:B-1----:R-:W2:Y:S04]  /*56e0*/  LDL.LU R5, [R1+0x244] ;  /* 0x0002440001057983 */ /* 0x002ea80000300800 */
[----:B-----5:R1:W-:Y:S04]  /*56f0*/  STL.64 [R1+0x2c0], R24 ;  /* 0x0002c01801007387 */ /* 0x0203e80000100a00 */
[----:B-1----:R-:W3:Y:S01]  /*5700*/  LDL.64 R24, [R1+0x270] ;  /* 0x0002700001187983 */ /* 0x002ee20000100a00 */
[----:B0-----:R-:W-:Y:S01]  /*5710*/  HADD2.F32 R4, -RZ, R8.H0_H0 ;  /* 0x20000008ff047230 */ /* 0x001fe20000004100 */
[C---:B------:R-:W-:Y:S01]  /*5720*/  SHF.L.U64.HI R7, R21.reuse, 0x3, R235 ;  /* 0x0000000315077819 */ /* 0x040fe200000102eb */
[----:B------:R-:W-:Y:S01]  /*5730*/  IMAD.SHL.U32 R6, R21, 0x8, RZ ;  /* 0x0000000815067824 */ /* 0x000fe200078e00ff */
[----:B------:R-:W4:Y:S01]  /*5740*/  LDL.LU R234, [R1+0x248] ;  /* 0x0002480001ea7983 */ /* 0x000f220000300800 */
[----:B------:R-:W-:Y:S01]  /*5750*/  ISETP.GT.AND P1, PT, R3, 0x8, PT ;  /* 0x000000080300780c */ /* 0x000fe20003f24270 */
[----:B------:R-:W-:Y:S01]  /*5760*/  FMUL R4, R4, R16 ;  /* 0x0000001004047220 */ /* 0x000fe20000400000 */
[----:B------:R-:W-:Y:S01]  /*5770*/  R2UR UR4, R22 ;  /* 0x00000000160472ca */ /* 0x000fe200000e0000 */
[----:B------:R0:W-:Y:S01]  /*5780*/  STL.64 [R1+0x240], R6 ;  /* 0x0002400601007387 */ /* 0x0001e20000100a00 */
[----:B------:R-:W-:Y:S01]  /*5790*/  ISETP.GT.AND P3, PT, R0, RZ, P1 ;  /* 0x000000ff0000720c */ /* 0x000fe20000f64270 */
[----:B--2---:R-:W-:Y:S01]  /*57a0*/  FFMA R20, R5, R2, R4 ;  /* 0x0000000205147223 */ /* 0x004fe20000000004 */
[----:B------:R-:W-:-:S04]  /*57b0*/  IMAD.WIDE.U32 R4, R17, R21, R6 ;  /* 0x0000001511047225 */ /* 0x000fc800078e0006 */
[----:B------:R-:W-:Y:S01]  /*57c0*/  IMAD.IADD R9, R233, 0x1, R5 ;  /* 0x00000001e9097824 */ /* 0x000fe200078e0205 */
[----:B0-----:R-:W-:Y:S02]  /*57d0*/  IADD3 R7, P4, R12, R4, RZ ;  /* 0x000000040c077210 */ /* 0x001fe40007f9e0ff */
[----:B------:R-:W-:-:S03]  /*57e0*/  F2FP.F16.F32.PACK_AB R20, RZ, R20 ;  /* 0x00000014ff14723e */ /* 0x000fc600000000ff */
[----:B---3--:R-:W-:Y:S01]  /*57f0*/  IMAD.X R21, R9, 0x1, R25, P4 ;  /* 0x0000000109157824 */ /* 0x008fe200020e0619 */
[C---:B------:R-:W-:Y:S01]  /*5800*/  LEA R6, P4, R7.reuse, R14, 0x1 ;  /* 0x0000000e07067211 */ /* 0x040fe200078808ff */
[----:B------:R0:W-:Y:S03]  /*5810*/  @P2 STG.E.U16 desc[UR60][R10.64+0x2], R20 ;  /* 0x000002140a002986 */ /* 0x0001e6000c10153c */
[----:B------:R-:W-:Y:S01]  /*5820*/  LEA.HI.X R7, R7, R15, R21, 0x1, P4 ;  /* 0x0000000f07077211 */ /* 0x000fe200020f0c15 */
[----:B------:R-:W5:Y:S04]  /*5830*/  LDL.LU.64 R24, [R1+0x2c0] ;  /* 0x0002c00001187983 */ /* 0x000f680000300a00 */
[----:B------:R1:W2:Y:S01]  /*5840*/  @P3 LDG.E.LTC128B.U16 R8, desc[UR60][R6.64] ;  /* 0x0000003c06083981 */ /* 0x0002a2000c1e1520 */
[----:B------:R-:W-:Y:S01]  /*5850*/  IMAD.U32 R21, RZ, RZ, UR8 ;  /* 0x00000008ff157e24 */ /* 0x000fe2000f8e00ff */
[----:B------:R-:W-:Y:S01]  /*5860*/  ISETP.GT.AND P4, PT, R0, 0x1, P1 ;  /* 0x000000010000780c */ /* 0x000fe20000f84270 */
[----:B------:R-:W-:Y:S01]  /*5870*/  BSSY B1, `(.L_x_33) ;  /* 0x0000017000017945 */ /* 0x000fe20003800000 */
[----:B0-----:R-:W-:Y:S01]  /*5880*/  IMAD.U32 R20, RZ, RZ, UR9 ;  /* 0x00000009ff147e24 */ /* 0x001fe2000f8e00ff */
[----:B-1----:R-:W-:-:S05]  /*5890*/  IADD3 R6, P2, R18, R4, RZ ;  /* 0x0000000412067210 */ /* 0x002fca0007f5e0ff */
[----:B------:R-:W-:Y:S02]  /*58a0*/  IMAD.X R7, R19, 0x1, R9, P2 ;  /* 0x0000000113077824 */ /* 0x000fe400010e0609 */
[----:B------:R-:W-:-:S04]  /*58b0*/  IMAD.WIDE.U32 R6, R232, UR4, R6 ;  /* 0x00000004e8067c25 */ /* 0x000fc8000f8e0006 */
[----:B------:R-:W-:Y:S01]  /*58c0*/  IMAD.IADD R7, R23, 0x1, R7 ;  /* 0x0000000117077824 */ /* 0x000fe200078e0207 */
[----:B------:R-:W-:-:S04]  /*58d0*/  LEA R236, P2, R6, R14, 0x1 ;  /* 0x0000000e06ec7211 */ /* 0x000fc800078408ff */
[----:B------:R-:W-:Y:S01]  /*58e0*/  LEA.HI.X R237, R6, R15, R7, 0x1, P2 ;  /* 0x0000000f06ed7211 */ /* 0x000fe200010f0c07 */
[----:B--2---:R-:W-:-:S05]  /*58f0*/  HADD2.F32 R6, -RZ, R8.H0_H0 ;  /* 0x20000008ff067230 */ /* 0x004fca0000004100 */
[----:B------:R-:W-:-:S04]  /*5900*/  FMUL R6, R6, R16 ;  /* 0x0000001006067220 */ /* 0x000fc80000400000 */
[----:B----4-:R-:W-:Y:S01]  /*5910*/  FFMA R7, R234, R2, R6 ;  /* 0x00000002ea077223 */ /* 0x010fe20000000006 */
[----:B------:R-:W-:Y:S02]  /*5920*/  MOV R6, UR8 ;  /* 0x0000000800067c02 */ /* 0x000fe40008000f00 */
[----:B------:R-:W-:Y:S02]  /*5930*/  SHF.L.U64.HI R234, R21, 0x4, R20 ;  /* 0x0000000415ea7819 */ /* 0x000fe40000010214 */
[----:B------:R-:W-:Y:S01]  /*5940*/  F2FP.F16.F32.PACK_AB R7, RZ, R7 ;  /* 0x00000007ff07723e */ /* 0x000fe200000000ff */
[----:B------:R-:W-:-:S03]  /*5950*/  IMAD.SHL.U32 R235, R6, 0x10, RZ ;  /* 0x0000001006eb7824 */ /* 0x000fc600078e00ff */
[----:B------:R-:W-:Y:S02]  /*5960*/  PRMT R20, R7, 0x7610, R20 ;  /* 0x0000761007147816 */ /* 0x000fe40000000014 */
[----:B------:R-:W-:Y:S01]  /*5970*/  IADD3 R6, P2, R235, R10, RZ ;  /* 0x0000000aeb067210 */ /* 0x000fe20007f5e0ff */
[----:B------:R0:W-:Y:S04]  /*5980*/  STL [R1+0x27c], R235 ;  /* 0x00027ceb01007387 */ /* 0x0001e80000100800 */
[----:B------:R-:W-:Y:S01]  /*5990*/  IMAD.X R7, R234, 0x1, R11, P2 ;  /* 0x00000001ea077824 */ /* 0x000fe200010e060b */
[----:B------:R0:W-:Y:S04]  /*59a0*/  STL [R1+0x248], R234 ;  /* 0x000248ea01007387 */ /* 0x0001e80000100800 */
[----:B------:R0:W-:Y:S01]  /*59b0*/  @P3 STG.E.U16 desc[UR60][R6.64], R20 ;  /* 0x0000001406003986 */ /* 0x0001e2000c10153c */
[----:B------:R-:W-:Y:S05]  /*59c0*/  @!P4 BRA `(.L_x_34) ;  /* 0x000000000004c947 */ /* 0x000fea0003800000 */
[----:B------:R1:W5:Y:S02]  /*59d0*/  LDG.E.LTC128B.U16 R8, desc[UR60][R236.64+0x2] ;  /* 0x0000023cec087981 */ /* 0x000364000c1e1520 */
.L_x_34:
[----:B------:R-:W-:Y:S05]  /*59e0*/  BSYNC B1 ;  /* 0x0000000000017941 */ /* 0x000fea0003800000 */
.L_x_33:
[----:B------:R-:W2:Y:S01]  /*59f0*/  LDL.LU R21, [R1+0x24c] ;  /* 0x00024c0001157983 */ /* 0x000ea20000300800 */
[----:B0----5:R-:W-:Y:S01]  /*5a00*/  HADD2.F32 R20, -RZ, R8.H0_H0 ;  /* 0x20000008ff147230 */ /* 0x021fe20000004100 */
[----:B------:R-:W-:Y:S01]  /*5a10*/  ISETP.GT.AND P2, PT, R0, 0x8, P0 ;  /* 0x000000080000780c */ /* 0x000fe20000744270 */
[----:B------:R-:W-:Y:S01]  /*5a20*/  IMAD.MOV.U32 R234, RZ, RZ, R6 ;  /* 0x000000ffffea7224 */ /* 0x000fe200078e0006 */
[----:B------:R-:W-:Y:S01]  /*5a30*/  BSSY B1, `(.L_x_35) ;  /* 0x0000009000017945 */ /* 0x000fe20003800000 */
[----:B------:R-:W-:Y:S02]  /*5a40*/  IMAD.MOV.U32 R235, RZ, RZ, R7 ;  /* 0x000000ffffeb7224 */ /* 0x000fe400078e0007 */
[----:B------:R-:W-:-:S04]  /*5a50*/  FMUL R20, R20, R16 ;  /* 0x0000001014147220 */ /* 0x000fc80000400000 */
[----:B--2---:R-:W-:-:S05]  /*5a60*/  FFMA R20, R21, R2, R20 ;  /* 0x0000000215147223 */ /* 0x004fca0000000014 */
[----:B------:R-:W-:-:S05]  /*5a70*/  F2FP.F16.F32.PACK_AB R20, RZ, R20 ;  /* 0x00000014ff14723e */ /* 0x000fca00000000ff */
[----:B------:R0:W-:Y:S01]  /*5a80*/  @P4 STG.E.U16 desc[UR60][R234.64+0x2], R20 ;  /* 0x00000214ea004986 */ /* 0x0001e2000c10153c */
[----:B------:R-:W-:Y:S05]  /*5a90*/  @!P2 BRA `(.L_x_36) ;  /* 0x000000000008a947 */ /* 0x000fea0003800000 */
[----:B0-----:R-:W2:Y:S04]  /*5aa0*/  LDL.64 R20, [R1+0x260] ;  /* 0x0002600001147983 */ /* 0x001ea80000100a00 */
[----:B--2---:R2:W5:Y:S02]  /*5ab0*/  LDG.E.LTC128B.U16 R8, desc[UR60][R20.64+0x10] ;  /* 0x0000103c14087981 */ /* 0x004564000c1e1520 */
.L_x_36:
[----:B------:R-:W-:Y:S05]  /*5ac0*/  BSYNC B1 ;  /* 0x0000000000017941 */ /* 0x000fea0003800000 */
.L_x_35:
[----:B--2---:R-:W2:Y:S01]  /*5ad0*/  LDL.LU R21, [R1+0x250] ;  /* 0x0002500001157983 */ /* 0x004ea20000300800 */
[----:B0----5:R-:W-:Y:S01]  /*5ae0*/  HADD2.F32 R20, -RZ, R8.H0_H0 ;  /* 0x20000008ff147230 */ /* 0x021fe20000004100 */
[----:B------:R-:W-:Y:S01]  /*5af0*/  ISETP.GT.AND P3, PT, R0, 0x9, P0 ;  /* 0x000000090000780c */ /* 0x000fe20000764270 */
[----:B------:R-:W-:Y:S03]  /*5b00*/  BSSY B1, `(.L_x_37) ;  /* 0x0000008000017945 */ /* 0x000fe60003800000 */
[----:B------:R-:W-:-:S04]  /*5b10*/  FMUL R20, R20, R16 ;  /* 0x0000001014147220 */ /* 0x000fc80000400000 */
[----:B--2---:R-:W-:-:S05]  /*5b20*/  FFMA R20, R21, R2, R20 ;  /* 0x0000000215147223 */ /* 0x004fca0000000014 */
[----:B------:R-:W-:-:S05]  /*5b30*/  F2FP.F16.F32.PACK_AB R20, RZ, R20 ;  /* 0x00000014ff14723e */ /* 0x000fca00000000ff */
[----:B------:R0:W-:Y:S01]  /*5b40*/  @P2 STG.E.U16 desc[UR60][R10.64+0x10], R20 ;  /* 0x000010140a002986 */ /* 0x0001e2000c10153c */
[----:B------:R-:W-:Y:S05]  /*5b50*/  @!P3 BRA `(.L_x_38) ;  /* 0x000000000008b947 */ /* 0x000fea0003800000 */
[----:B0-----:R-:W2:Y:S04]  /*5b60*/  LDL.64 R20, [R1+0x260] ;  /* 0x0002600001147983 */ /* 0x001ea80000100a00 */
[----:B--2---:R2:W5:Y:S02]  /*5b70*/  LDG.E.LTC128B.U16 R8, desc[UR60][R20.64+0x12] ;  /* 0x0000123c14087981 */ /* 0x004564000c1e1520 */
.L_x_38:
[----:B------:R-:W-:Y:S05]  /*5b80*/  BSYNC B1 ;  /* 0x0000000000017941 */ /* 0x000fea0003800000 */
.L_x_37:
        /* <DEDUP_REMOVED lines=9> */
[----:B------:R2:W5:Y:S02]  /*5c20*/  LDG.E.LTC128B.U16 R8, desc[UR60][R236.64+0x10] ;  /* 0x0000103cec087981 */ /* 0x000564000c1e1520 */
.L_x_40:
[----:B------:R-:W-:Y:S05]  /*5c30*/  BSYNC B1 ;  /* 0x0000000000017941 */ /* 0x000fea0003800000 */
.L_x_39:
[----:B------:R-:W3:Y:S01]  /*5c40*/  LDL.LU R21, [R1+0x258] ;  /* 0x0002580001157983 */ /* 0x000ee20000300800 */
[----:B0----5:R-:W-:Y:S01]  /*5c50*/  HADD2.F32 R20, -RZ, R8.H0_H0 ;  /* 0x20000008ff147230 */ /* 0x021fe20000004100 */
[----:B------:R-:W-:Y:S01]  /*5c60*/  ISETP.GT.AND P4, PT, R0, 0x9, P1 ;  /* 0x000000090000780c */ /* 0x000fe20000f84270 */
[----:B------:R-:W-:Y:S03]  /*5c70*/  BSSY B1, `(.L_x_41) ;  /* 0x0000007000017945 */ /* 0x000fe60003800000 */
[----:B------:R-:W-:-:S04]  /*5c80*/  FMUL R20, R20, R16 ;  /* 0x0000001014147220 */ /* 0x000fc80000400000 */
[----:B---3--:R-:W-:-:S05]  /*5c90*/  FFMA R20, R21, R2, R20 ;  /* 0x0000000215147223 */ /* 0x008fca0000000014 */
[----:B------:R-:W-:-:S05]  /*5ca0*/  F2FP.F16.F32.PACK_AB R20, RZ, R20 ;  /* 0x00000014ff14723e */ /* 0x000fca00000000ff */
[----:B------:R0:W-:Y:S01]  /*5cb0*/  @P2 STG.E.U16 desc[UR60][R234.64+0x10], R20 ;  /* 0x00001014ea002986 */ /* 0x0001e2000c10153c */
[----:B------:R-:W-:Y:S05]  /*5cc0*/  @!P4 BRA `(.L_x_42) ;  /* 0x000000000004c947 */ /* 0x000fea0003800000 */
[----:B------:R3:W5:Y:S02]  /*5cd0*/  LDG.E.LTC128B.U16 R8, desc[UR60][R236.64+0x12] ;  /* 0x0000123cec087981 */ /* 0x000764000c1e1520 */
.L_x_42:
[----:B------:R-:W-:Y:S05]  /*5ce0*/  BSYNC B1 ;  /* 0x0000000000017941 */ /* 0x000fea0003800000 */
.L_x_41:
[----:B------:R-:W4:Y:S01]  /*5cf0*/  LDL.LU R21, [R1+0x26c] ;  /* 0x00026c0001157983 */ /* 0x000f220000300800 */
[----:B-----5:R-:W-:-:S03]  /*5d00*/  HADD2.F32 R5, -RZ, R8.H0_H0 ;  /* 0x20000008ff057230 */ /* 0x020fc60000004100 */
[----:B------:R1:W-:Y:S01]  /*5d10*/  STL.64 [R1+0x2c0], R24 ;  /* 0x0002c01801007387 */ /* 0x0003e20000100a00 */
[----:B------:R-:W-:Y:S01]  /*5d20*/  R2UR UR4, R22 ;  /* 0x00000000160472ca */ /* 0x000fe200000e0000 */
[----:B0-----:R-:W-:Y:S01]  /*5d30*/  FMUL R20, R5, R16 ;  /* 0x0000001005147220 */ /* 0x001fe20000400000 */
[----:B------:R-:W-:Y:S01]  /*5d40*/  IMAD.MOV.U32 R5, RZ, RZ, R9 ;  /* 0x000000ffff057224 */ /* 0x000fe200078e0009 */
[----:B-1----:R-:W2:Y:S04]  /*5d50*/  LDL.64 R24, [R1+0x270] ;  /* 0x0002700001187983 */ /* 0x002ea80000100a00 */
[----:B------:R0:W-:Y:S04]  /*5d60*/  STL [R1+0x2bc], R10 ;  /* 0x0002bc0a01007387 */ /* 0x0001e80000100800 */
[----:B0-----:R-:W3:Y:S04]  /*5d70*/  LDL R10, [R1+0x268] ;  /* 0x00026800010a7983 */ /* 0x001ee80000100800 */
[----:B------:R-:W2:Y:S04]  /*5d80*/  LDL.LU R22, [R1+0x220] ;  /* 0x0002200001167983 */ /* 0x000ea80000300800 */
[----:B------:R-:W2:Y:S01]  /*5d90*/  LDL.LU R9, [R1+0x25c] ;  /* 0x00025c0001097983 */ /* 0x000ea20000300800 */
[----:B------:R-:W-:-:S04]  /*5da0*/  ISETP.GT.AND P2, PT, R3, 0x80, PT ;  /* 0x000000800300780c */ /* 0x000fc80003f44270 */
[----:B------:R-:W-:Y:S01]  /*5db0*/  ISETP.GT.AND P3, PT, R0, RZ, P2 ;  /* 0x000000ff0000720c */ /* 0x000fe20001764270 */
[----:B----4-:R-:W-:-:S05]  /*5dc0*/  IMAD R21, R21, 0x78, RZ ;  /* 0x0000007815157824 */ /* 0x010fca00078e02ff */
[----:B------:R-:W-:Y:S01]  /*5dd0*/  STL [R1+0x26c], R21 ;  /* 0x00026c1501007387 */ /* 0x000fe20000100800 */
[----:B---3--:R-:W-:-:S05]  /*5de0*/  IMAD.WIDE.U32 R4, R10, 0x78, R4 ;  /* 0x000000780a047825 */ /* 0x008fca00078e0004 */
[----:B------:R0:W-:Y:S01]  /*5df0*/  STL.64 [R1+0x250], R4 ;  /* 0x0002500401007387 */ /* 0x0001e20000100a00 */
[----:B--2---:R-:W-:Y:S01]  /*5e00*/  FFMA R9, R9, R2, R20 ;  /* 0x0000000209097223 */ /* 0x004fe20000000014 */
[----:B------:R-:W-:-:S04]  /*5e10*/  IMAD.IADD R20, R5, 0x1, R21 ;  /* 0x0000000105147824 */ /* 0x000fc800078e0215 */
[----:B------:R-:W-:Y:S01]  /*5e20*/  F2FP.F16.F32.PACK_AB R9, RZ, R9 ;  /* 0x00000009ff09723e */ /* 0x000fe200000000ff */
[----:B------:R1:W-:Y:S01]  /*5e30*/  STL [R1+0x258], R20 ;  /* 0x0002581401007387 */ /* 0x0003e20000100800 */
[----:B0-----:R-:W-:-:S05]  /*5e40*/  IADD3 R5, P5, R12, R4, RZ ;  /* 0x000000040c057210 */ /* 0x001fca0007fbe0ff */
[----:B-1----:R-:W-:Y:S01]  /*5e50*/  IMAD.X R20, R20, 0x1, R25, P5 ;  /* 0x0000000114147824 */ /* 0x002fe200028e0619 */
[C---:B------:R-:W-:Y:S01]  /*5e60*/  LEA R4, P5, R5.reuse, R14, 0x1 ;  /* 0x0000000e05047211 */ /* 0x040fe200078a08ff */
[----:B------:R-:W-:Y:S03]  /*5e70*/  @P4 STG.E.U16 desc[UR60][R234.64+0x12], R9 ;  /* 0x00001209ea004986 */ /* 0x000fe6000c10153c */
[----:B------:R-:W-:Y:S01]  /*5e80*/  LEA.HI.X R5, R5, R15, R20, 0x1, P5 ;  /* 0x0000000f05057211 */ /* 0x000fe200028f0c14 */
[----:B------:R-:W5:Y:S04]  /*5e90*/  LDL.LU.64 R24, [R1+0x2c0] ;  /* 0x0002c00001187983 */ /* 0x000f680000300a00 */
[----:B------:R0:W2:Y:S04]  /*5ea0*/  @P3 LDG.E.LTC128B.U16 R8, desc[UR60][R4.64] ;  /* 0x0000003c04083981 */ /* 0x0000a8000c1e1520 */
[----:B------:R-:W0:Y:S01]  /*5eb0*/  LDL.64 R4, [R1+0x240] ;  /* 0x0002400001047983 */ /* 0x000e220000100a00 */
[----:B------:R-:W-:Y:S01]  /*5ec0*/  BSSY B1, `(.L_x_43) ;  /* 0x0000020000017945 */ /* 0x000fe20003800000 */
[----:B0-----:R-:W-:-:S04]  /*5ed0*/  IMAD.WIDE.U32 R4, R10, 0x78, R4 ;  /* 0x000000780a047825 */ /* 0x001fc800078e0004 */
[----:B------:R-:W-:Y:S01]  /*5ee0*/  IMAD.IADD R21, R21, 0x1, R5 ;  /* 0x0000000115157824 */ /* 0x000fe200078e0205 */
[----:B------:R0:W-:Y:S01]  /*5ef0*/  STL.64 [R1+0x2a0], R4 ;  /* 0x0002a00401007387 */ /* 0x0001e20000100a00 */
[----:B------:R-:W-:-:S04]  /*5f00*/  IMAD.MOV.U32 R20, RZ, RZ, R4 ;  /* 0x000000ffff147224 */ /* 0x000fc800078e0004 */
[----:B0-----:R-:W-:Y:S02]  /*5f10*/  IMAD.WIDE.U32 R4, R17, R10, R20 ;  /* 0x0000000a11047225 */ /* 0x001fe400078e0014 */
[----:B------:R0:W5:Y:S01]  /*5f20*/  LDL.LU R10, [R1+0x2bc] ;  /* 0x0002bc00010a7983 */ /* 0x0001620000300800 */
[----:B------:R-:W-:-:S03]  /*5f30*/  IADD3 R4, P4, R18, R4, RZ ;  /* 0x0000000412047210 */ /* 0x000fc60007f9e0ff */
[----:B--2---:R0:W-:Y:S01]  /*5f40*/  STL [R1+0x24c], R8 ;  /* 0x00024c0801007387 */ /* 0x0041e20000100800 */
[----:B------:R-:W-:-:S03]  /*5f50*/  IADD3.X R5, R19, R233, R5, P4, !PT ;  /* 0x000000e913057210 */ /* 0x000fc600027fe405 */
[----:B------:R-:W-:-:S04]  /*5f60*/  IMAD.WIDE.U32 R4, R232, UR4, R4 ;  /* 0x00000004e8047c25 */ /* 0x000fc8000f8e0004 */
[----:B------:R-:W-:Y:S01]  /*5f70*/  IMAD.IADD R5, R23, 0x1, R5 ;  /* 0x0000000117057824 */ /* 0x000fe200078e0205 */
[----:B------:R-:W-:Y:S01]  /*5f80*/  LEA R232, P4, R4, R14, 0x1 ;  /* 0x0000000e04e87211 */ /* 0x000fe200078808ff */
[----:B------:R-:W-:-:S03]  /*5f90*/  IMAD.MOV.U32 R23, RZ, RZ, R7 ;  /* 0x000000ffff177224 */ /* 0x000fc600078e0007 */
[----:B------:R-:W-:Y:S01]  /*5fa0*/  LEA.HI.X R233, R4, R15, R5, 0x1, P4 ;  /* 0x0000000f04e97211 */ /* 0x000fe200020f0c05 */
[----:B------:R-:W-:Y:S01]  /*5fb0*/  HADD2.F32 R4, -RZ, R8.H0_H0 ;  /* 0x20000008ff047230 */ /* 0x000fe20000004100 */
[----:B------:R-:W-:Y:S01]  /*5fc0*/  ISETP.GT.AND P4, PT, R0, 0x1, P2 ;  /* 0x000000010000780c */ /* 0x000fe20001784270 */
[----:B------:R-:W-:-:S03]  /*5fd0*/  IMAD.U32 R5, RZ, RZ, UR8 ;  /* 0x00000008ff057e24 */ /* 0x000fc6000f8e00ff */
[----:B------:R-:W-:-:S04]  /*5fe0*/  FMUL R4, R4, R16 ;  /* 0x0000001004047220 */ /* 0x000fc80000400000 */
[----:B------:R-:W-:Y:S01]  /*5ff0*/  FFMA R4, R22, R2, R4 ;  /* 0x0000000216047223 */ /* 0x000fe20000000004 */
[----:B------:R-:W-:Y:S02]  /*6000*/  IMAD.MOV.U32 R22, RZ, RZ, R6 ;  /* 0x000000ffff167224 */ /* 0x000fe400078e0006 */
[----:B------:R-:W-:Y:S02]  /*6010*/  IMAD.U32 R6, RZ, RZ, UR9 ;  /* 0x00000009ff067e24 */ /* 0x000fe4000f8e00ff */
[----:B------:R-:W-:Y:S01]  /*6020*/  F2FP.F16.F32.PACK_AB R4, RZ, R4 ;  /* 0x00000004ff04723e */ /* 0x000fe200000000ff */
[----:B------:R-:W-:-:S03]  /*6030*/  IMAD.WIDE.U32 R22, R5, 0xf0, R22 ;  /* 0x000000f005167825 */ /* 0x000fc600078e0016 */
[----:B------:R-:W-:Y:S01]  /*6040*/  PRMT R7, R4, 0x7610, R7 ;  /* 0x0000761004077816 */ /* 0x000fe20000000007 */
[----:B------:R-:W-:Y:S02]  /*6050*/  IMAD R6, R6, 0xf0, RZ ;  /* 0x000000f006067824 */ /* 0x000fe400078e02ff */
[----:B------:R-:W-:Y:S02]  /*6060*/  @P3 IMAD.MOV.U32 R4, RZ, RZ, R22 ;  /* 0x000000ffff043224 */ /* 0x000fe400078e0016 */
[----:B------:R-:W-:-:S05]  /*6070*/  IMAD.IADD R5, R23, 0x1, R6 ;  /* 0x0000000117057824 */ /* 0x000fca00078e0206 */
[----:B------:R0:W-:Y:S01]  /*6080*/  @P3 STG.E.U16 desc[UR60][R4.64], R7 ;  /* 0x0000000704003986 */ /* 0x0001e2000c10153c */
[----:B------:R-:W-:Y:S05]  /*6090*/  @!P4 BRA `(.L_x_44) ;  /* 0x000000000008c947 */ /* 0x000fea0003800000 */
[----:B0-----:R-:W2:Y:S04]  /*60a0*/  LDG.E.LTC128B.U16 R7, desc[UR60][R232.64+0x2] ;  /* 0x0000023ce8077981 */ /* 0x001ea8000c1e1520 */
[----:B--2---:R1:W-:Y:S02]  /*60b0*/  STL [R1+0x24c], R7 ;  /* 0x00024c0701007387 */ /* 0x0043e40000100800 */
.L_x_44:
[----:B------:R-:W-:Y:S05]  /*60c0*/  BSYNC B1 ;  /* 0x0000000000017941 */ /* 0x000fea0003800000 */
.L_x_43:
[----:B0-----:R-:W2:Y:S04]  /*60d0*/  LDL.LU R8, [R1+0x224] ;  /* 0x0002240001087983 */ /* 0x001ea80000300800 */
[----:B-----5:R-:W-:Y:S04]  /*60e0*/  STL [R1+0x2ec], R24 ;  /* 0x0002ec1801007387 */ /* 0x020fe80000100800 */
[----:B------:R-:W-:Y:S04]  /*60f0*/  STL [R1+0x2e8], R19 ;  /* 0x0002e81301007387 */ /* 0x000fe80000100800 */
[----:B------:R0:W-:Y:S04]  /*6100*/  STL.64 [R1+0x2e0], R22 ;  /* 0x0002e01601007387 */ /* 0x0001e80000100a00 */
[----:B0-----:R-:W3:Y:S04]  /*6110*/  LDL.64 R22, [R1+0x240] ;  /* 0x0002400001167983 */ /* 0x001ee80000100a00 */
[----:B------:R0:W-:Y:S04]  /*6120*/  STL.64 [R1+0x2d8], R20 ;  /* 0x0002d81401007387 */ /* 0x0001e80000100a00 */
[----:B0-----:R-:W4:Y:S04]  /*6130*/  LDL.64 R20, [R1+0x270] ;  /* 0x0002700001147983 */ /* 0x001f280000100a00 */
[----:B------:R0:W-:Y:S04]  /*6140*/  STL [R1+0x2d4], R18 ;  /* 0x0002d41201007387 */ /* 0x0001e80000100800 */
[----:B0-----:R-:W2:Y:S04]  /*6150*/  LDL.LU R18, [R1+0x280] ;  /* 0x0002800001127983 */ /* 0x001ea80000300800 */
[----:B------:R0:W-:Y:S04]  /*6160*/  STL [R1+0x2d0], R17 ;  /* 0x0002d01101007387 */ /* 0x0001e80000100800 */
[----:B0-----:R-:W4:Y:S04]  /*6170*/  LDL.LU R17, [R1+0x258] ;  /* 0x0002580001117983 */ /* 0x001f280000300800 */
[----:B------:R0:W-:Y:S04]  /*6180*/  STL.64 [R1+0x2c8], R10 ;  /* 0x0002c80a01007387 */ /* 0x0001e80000100a00 */
[----:B0-----:R-:W3:Y:S04]  /*6190*/  LDL.LU.64 R10, [R1+0x250] ;  /* 0x00025000010a7983 */ /* 0x001ee80000300a00 */
[----:B------:R0:W-:Y:S04]  /*61a0*/  STL [R1+0x2c0], R5 ;  /* 0x0002c00501007387 */ /* 0x0001e80000100800 */
[----:B0-----:R-:W1:Y:S01]  /*61b0*/  LDL.LU R5, [R1+0x24c] ;  /* 0x00024c0001057983 */ /* 0x001e620000300800 */
[----:B------:R-:W-:-:S03]  /*61c0*/  ISETP.GT.AND P5, PT, R3, 0x88, PT ;  /* 0x000000880300780c */ /* 0x000fc60003fa4270 */
[----:B------:R-:W-:Y:S01]  /*61d0*/  STL [R1+0x2bc], R4 ;  /* 0x0002bc0401007387 */ /* 0x000fe20000100800 */
[----:B--2---:R-:W-:-:S09]  /*61e0*/  LOP3.LUT R18, R18, 0xfffffffb, RZ, 0xc0, !PT ;  /* 0xfffffffb12127812 */ /* 0x004fd200078ec0ff */
[----:B------:R-:W-:Y:S01]  /*61f0*/  @P5 LOP3.LUT R18, R18, 0x4, RZ, 0xfc, !PT ;  /* 0x0000000412125812 */ /* 0x000fe200078efcff */
[----:B-1----:R-:W-:-:S05]  /*6200*/  HADD2.F32 R7, -RZ, R5.H0_H0 ;  /* 0x20000005ff077230 */ /* 0x002fca0000004100 */
[----:B------:R-:W-:-:S04]  /*6210*/  FMUL R7, R7, R16 ;  /* 0x0000001007077220 */ /* 0x000fc80000400000 */
[----:B------:R-:W-:Y:S01]  /*6220*/  FFMA R7, R8, R2, R7 ;  /* 0x0000000208077223 */ /* 0x000fe20000000007 */
[----:B------:R-:W-:-:S04]  /*6230*/  IMAD.U32 R8, RZ, RZ, UR8 ;  /* 0x00000008ff087e24 */ /* 0x000fc8000f8e00ff */
[----:B------:R-:W-:-:S04]  /*6240*/  F2FP.F16.F32.PACK_AB R9, RZ, R7 ;  /* 0x00000007ff09723e */ /* 0x000fc800000000ff */
[----:B------:R-:W-:Y:S01]  /*6250*/  PRMT R24, R9, 0x7610, R24 ;  /* 0x0000761009187816 */ /* 0x000fe20000000018 */
[----:B------:R-:W-:Y:S01]  /*6260*/  IMAD.WIDE.U32 R8, R8, 0xf0, R234 ;  /* 0x000000f008087825 */ /* 0x000fe200078e00ea */
[----:B---3--:R-:W-:Y:S02]  /*6270*/  IADD3 R10, P3, R22, R10, RZ ;  /* 0x0000000a160a7210 */ /* 0x008fe40007f7e0ff */
[----:B------:R-:W-:Y:S01]  /*6280*/  PRMT R19, R24, 0x7610, R19 ;  /* 0x0000761018137816 */ /* 0x000fe20000000013 */
[----:B------:R-:W-:Y:S01]  /*6290*/  IMAD.IADD R7, R6, 0x1, R9 ;  /* 0x0000000106077824 */ /* 0x000fe200078e0209 */
[----:B------:R0:W5:Y:S01]  /*62a0*/  LDL.LU R24, [R1+0x2ec] ;  /* 0x0002ec0001187983 */ /* 0x0001620000300800 */
[----:B------:R-:W-:Y:S02]  /*62b0*/  @P4 IMAD.MOV.U32 R6, RZ, RZ, R8 ;  /* 0x000000ffff064224 */ /* 0x000fe400078e0008 */
[----:B----4-:R-:W-:-:S03]  /*62c0*/  IMAD.X R11, R17, 0x1, R23, P3 ;  /* 0x00000001110b7824 */ /* 0x010fc600018e0617 */
[----:B------:R1:W-:Y:S01]  /*62d0*/  @P4 STG.E.U16 desc[UR60][R6.64+0x2], R19 ;  /* 0x0000021306004986 */ /* 0x0003e2000c10153c */
[----:B------:R-:W-:-:S03]  /*62e0*/  IADD3 R17, P4, R10, R12, RZ ;  /* 0x0000000c0a117210 */ /* 0x000fc60007f9e0ff */
[----:B-1----:R0:W5:Y:S04]  /*62f0*/  LDL.LU R19, [R1+0x2e8] ;  /* 0x0002e80001137983 */ /* 0x0021680000300800 */
[----:B------:R0:W5:Y:S01]  /*6300*/  LDL.LU.64 R22, [R1+0x2e0] ;  /* 0x0002e00001167983 */ /* 0x0001620000300a00 */
[----:B------:R-:W-:Y:S02]  /*6310*/  PRMT R4, R5, 0x7610, R4 ;  /* 0x0000761005047816 */ /* 0x000fe40000000004 */
[----:B------:R-:W-:Y:S01]  /*6320*/  ISETP.GT.AND P3, PT, R0, RZ, P5 ;  /* 0x000000ff0000720c */ /* 0x000fe20002f64270 */
[----:B------:R-:W-:Y:S04]  /*6330*/  STL.64 [R1+0x220], R10 ;  /* 0x0002200a01007387 */ /* 0x000fe80000100a00 */
[----:B------:R1:W-:Y:S02]  /*6340*/  STL [R1+0x280], R18 ;  /* 0x0002801201007387 */ /* 0x0003e40000100800 */
[----:B-1----:R-:W-:-:S02]  /*6350*/  IADD3.X R18, R11, R21, RZ, P4, !PT ;  /* 0x000000150b127210 */ /* 0x002fc400027fe4ff */
[C---:B------:R-:W-:Y:S01]  /*6360*/  LEA R10, P4, R17.reuse, R14, 0x1 ;  /* 0x0000000e110a7211 */ /* 0x040fe200078808ff */
[----:B------:R0:W5:Y:S03]  /*6370*/  LDL.LU.64 R20, [R1+0x2d8] ;  /* 0x0002d80001147983 */ /* 0x0001660000300a00 */
[----:B------:R-:W-:Y:S02]  /*6380*/  LEA.HI.X R11, R17, R15, R18, 0x1, P4 ;  /* 0x0000000f110b7211 */ /* 0x000fe400020f0c12 */
[----:B------:R0:W5:Y:S04]  /*6390*/  LDL.LU R18, [R1+0x2d4] ;  /* 0x0002d40001127983 */ /* 0x0001680000300800 */
[----:B------:R0:W5:Y:S04]  /*63a0*/  LDL.LU R17, [R1+0x2d0] ;  /* 0x0002d00001117983 */ /* 0x0001680000300800 */
[----:B------:R1:W-:Y:S04]  /*63b0*/  STL.64 [R1+0x250], R10 ;  /* 0x0002500a01007387 */ /* 0x0003e80000100a00 */
[----:B-1----:R0:W5:Y:S04]  /*63c0*/  LDL.LU.64 R10, [R1+0x2c8] ;  /* 0x0002c800010a7983 */ /* 0x0021680000300a00 */
[----:B------:R0:W5:Y:S04]  /*63d0*/  LDL.LU R5, [R1+0x2c0] ;  /* 0x0002c00001057983 */ /* 0x0001680000300800 */
[----:B------:R1:W-:Y:S04]  /*63e0*/  STL.S16 [R1+0x24c], R4 ;  /* 0x00024c0401007387 */ /* 0x0003e80000100600 */
[----:B-1----:R0:W5:Y:S01]  /*63f0*/  LDL.LU R4, [R1+0x2bc] ;  /* 0x0002bc0001047983 */ /* 0x0021620000300800 */
[----:B------:R-:W-:Y:S04]  /*6400*/  BSSY B1, `(.L_x_45) ;  /* 0x0000009000017945 */ /* 0x000fe80003800000 */
[----:B------:R-:W-:Y:S05]  /*6410*/  @!P3 BRA `(.L_x_46) ;  /* 0x00000000001cb947 */ /* 0x000fea0003800000 */
[----:B------:R1:W-:Y:S04]  /*6420*/  STL.64 [R1+0x2c0], R2 ;  /* 0x0002c00201007387 */ /* 0x0003e80000100a00 */
[----:B-1----:R-:W2:Y:S04]  /*6430*/  LDL.LU.64 R2, [R1+0x250] ;  /* 0x0002500001027983 */ /* 0x002ea80000300a00 */
[----:B------:R2:W-:Y:S04]  /*6440*/  STL [R1+0x2bc], R0 ;  /* 0x0002bc0001007387 */ /* 0x0005e80000100800 */
[----:B--2---:R-:W2:Y:S04]  /*6450*/  LDG.E.LTC128B.U16 R0, desc[UR60][R2.64] ;  /* 0x0000003c02007981 */ /* 0x004ea8000c1e1520 */
[----:B------:R1:W5:Y:S04]  /*6460*/  LDL.LU.64 R2, [R1+0x2c0] ;  /* 0x0002c00001027983 */ /* 0x0003680000300a00 */
[----:B--2---:R2:W-:Y:S04]  /*6470*/  STL [R1+0x24c], R0 ;  /* 0x00024c0001007387 */ /* 0x0045e80000100800 */
[----:B--2---:R1:W5:Y:S02]  /*6480*/  LDL.LU R0, [R1+0x2bc] ;  /* 0x0002bc0001007983 */ /* 0x0043640000300800 */
.L_x_46:
[----:B------:R-:W-:Y:S05]  /*6490*/  BSYNC B1 ;  /* 0x0000000000017941 */ /* 0x000fea0003800000 */
.L_x_45:
[----:B-----5:R-:W2:Y:S04]  /*64a0*/  LDL R4, [R1+0x288] ;  /* 0x0002880001047983 */ /* 0x020ea80000100800 */
[----:B------:R3:W-:Y:S04]  /*64b0*/  STL [R1+0x2dc], R12 ;  /* 0x0002dc0c01007387 */ /* 0x0007e80000100800 */
[----:B---3--:R-:W3:Y:S04]  /*64c0*/  LDL.LU R12, [R1+0x228] ;  /* 0x00022800010c7983 */ /* 0x008ee80000300800 */
[----:B------:R4:W-:Y:S04]  /*64d0*/  STL [R1+0x2d8], R7 ;  /* 0x0002d80701007387 */ /* 0x0009e80000100800 */
[----:B----4-:R-:W4:Y:S04]  /*64e0*/  LDL R7, [R1+0x27c] ;  /* 0x00027c0001077983 */ /* 0x010f280000100800 */
[----:B------:R0:W-:Y:S04]  /*64f0*/  STL.64 [R1+0x2d0], R10 ;  /* 0x0002d00a01007387 */ /* 0x0001e80000100a00 */
[----:B0-----:R-:W3:Y:S04]  /*6500*/  LDL.64 R10, [R1+0x240] ;  /* 0x00024000010a7983 */ /* 0x001ee80000100a00 */
[----:B------:R0:W-:Y:S04]  /*6510*/  STL.64 [R1+0x2c8], R8 ;  /* 0x0002c80801007387 */ /* 0x0001e80000100a00 */
[----:B0-----:R-:W3:Y:S04]  /*6520*/  LDL.LU.64 R8, [R1+0x2a0] ;  /* 0x0002a00001087983 */ /* 0x001ee80000300a00 */
[----:B------:R0:W-:Y:S04]  /*6530*/  STL [R1+0x2c0], R6 ;  /* 0x0002c00601007387 */ /* 0x0001e80000100800 */
[----:B0-----:R-:W3:Y:S04]  /*6540*/  LDL R6, [R1+0x290] ;  /* 0x0002900001067983 */ /* 0x001ee80000100800 */
[----:B------:R0:W-:Y:S04]  /*6550*/  STL [R1+0x2bc], R3 ;  /* 0x0002bc0301007387 */ /* 0x0001e80000100800 */
[----:B0-----:R-:W3:Y:S01]  /*6560*/  LDL.LU R3, [R1+0x24c] ;  /* 0x00024c0001037983 */ /* 0x001ee20000300800 */
[----:B--2---:R-:W-:-:S02]  /*6570*/  R2UR UR4, R4 ;  /* 0x00000000040472ca */ /* 0x004fc400000e0000 */
[----:B----4-:R-:W-:Y:S01]  /*6580*/  IADD3 R22, P4, R7, R22, RZ ;  /* 0x0000001607167210 */ /* 0x010fe20007f9e0ff */
[----:B---3--:R-:W-:-:S05]  /*6590*/  HADD2.F32 R4, -RZ, R3.H0_H0 ;  /* 0x20000003ff047230 */ /* 0x008fca0000004100 */
[----:B------:R-:W-:-:S04]  /*65a0*/  FMUL R4, R4, R16 ;  /* 0x0000001004047220 */ /* 0x000fc80000400000 */
[----:B------:R-:W-:Y:S02]  /*65b0*/  FFMA R4, R12, R2, R4 ;  /* 0x000000020c047223 */ /* 0x000fe40000000004 */
[----:B------:R0:W5:Y:S04]  /*65c0*/  LDL.LU R12, [R1+0x2dc] ;  /* 0x0002dc00010c7983 */ /* 0x0001680000300800 */
[----:B------:R0:W5:Y:S04]  /*65d0*/  LDL.LU R7, [R1+0x2d8] ;  /* 0x0002d80001077983 */ /* 0x0001680000300800 */
[----:B------:R-:W2:Y:S01]  /*65e0*/  LDL R23, [R1+0x248] ;  /* 0x0002480001177983 */ /* 0x000ea20000100800 */
[----:B------:R-:W-:Y:S01]  /*65f0*/  F2FP.F16.F32.PACK_AB R4, RZ, R4 ;  /* 0x00000004ff04723e */ /* 0x000fe200000000ff */
[----:B--2---:R-:W-:-:S02]  /*6600*/  IMAD.X R23, R5, 0x1, R23, P4 ;  /* 0x0000000105177824 */ /* 0x004fc400020e0617 */
[----:B------:R-:W2:Y:S04]  /*6610*/  LDL R5, [R1+0x268] ;  /* 0x0002680001057983 */ /* 0x000ea80000100800 */
[----:B------:R3:W-:Y:S04]  /*6620*/  @P3 STG.E.U16 desc[UR60][R22.64], R4 ;  /* 0x0000000416003986 */ /* 0x0007e8000c10153c */
[----:B---3--:R-:W3:Y:S04]  /*6630*/  LDL R22, [R1+0x278] ;  /* 0x0002780001167983 */ /* 0x008ee80000100800 */
[----:B------:R-:W4:Y:S01]  /*6640*/  LDL R23, [R1+0x28c] ;  /* 0x00028c0001177983 */ /* 0x000f220000100800 */
[----:B------:R-:W-:-:S05]  /*6650*/  IADD3 R8, P3, R10, R8, RZ ;  /* 0x000000080a087210 */ /* 0x000fca0007f7e0ff */
[----:B------:R-:W-:Y:S02]  /*6660*/  IMAD.X R9, R21, 0x1, R11, P3 ;  /* 0x0000000115097824 */ /* 0x000fe400018e060b */
[----:B------:R0:W5:Y:S04]  /*6670*/  LDL.LU.64 R10, [R1+0x2d0] ;  /* 0x0002d000010a7983 */ /* 0x0001680000300a00 */
[----:B------:R1:W-:Y:S01]  /*6680*/  STL.64 [R1+0x250], R8 ;  /* 0x0002500801007387 */ /* 0x0003e20000100a00 */
[----:B------:R-:W-:Y:S01]  /*6690*/  BSSY B1, `(.L_x_47) ;  /* 0x0000011000017945 */ /* 0x000fe20003800000 */
[----:B--2---:R-:W-:Y:S02]  /*66a0*/  IMAD.WIDE.U32 R4, R17, R5, R8 ;  /* 0x0000000511047225 */ /* 0x004fe400078e0008 */
[----:B-1----:R0:W5:Y:S01]  /*66b0*/  LDL.LU.64 R8, [R1+0x2c8] ;  /* 0x0002c80001087983 */ /* 0x0021620000300a00 */
[----:B------:R-:W-:-:S04]  /*66c0*/  IADD3 R4, P3, R18, R4, RZ ;  /* 0x0000000412047210 */ /* 0x000fc80007f7e0ff */
[----:B------:R-:W-:Y:S02]  /*66d0*/  IADD3.X R5, R19, R6, R5, P3, !PT ;  /* 0x0000000613057210 */ /* 0x000fe40001ffe405 */
[----:B------:R0:W5:Y:S01]  /*66e0*/  LDL.LU R6, [R1+0x2c0] ;  /* 0x0002c00001067983 */ /* 0x0001620000300800 */
[----:B---3--:R-:W-:-:S04]  /*66f0*/  IMAD.WIDE.U32 R4, R22, UR4, R4 ;  /* 0x0000000416047c25 */ /* 0x008fc8000f8e0004 */
[----:B----4-:R-:W-:Y:S01]  /*6700*/  IMAD.IADD R5, R23, 0x1, R5 ;  /* 0x0000000117057824 */ /* 0x010fe200078e0205 */
[----:B------:R-:W-:-:S04]  /*6710*/  LEA R22, P3, R4, R14, 0x1 ;  /* 0x0000000e04167211 */ /* 0x000fc800078608ff */
[----:B------:R-:W-:Y:S02]  /*6720*/  LEA.HI.X R23, R4, R15, R5, 0x1, P3 ;  /* 0x0000000f04177211 */ /* 0x000fe400018f0c05 */
[----:B------:R-:W-:Y:S02]  /*6730*/  PRMT R4, R3, 0x7610, R4 ;  /* 0x0000761003047816 */ /* 0x000fe40000000004 */
[----:B------:R0:W5:Y:S01]  /*6740*/  LDL.LU R3, [R1+0x2bc] ;  /* 0x0002bc0001037983 */ /* 0x0001620000300800 */
[----:B------:R-:W-:-:S03]  /*6750*/  ISETP.GT.AND P3, PT, R0, 0x1, P5 ;  /* 0x000000010000780c */ /* 0x000fc60002f64270 */
[----:B------:R0:W-:Y:S10]  /*6760*/  STL.S16 [R1+0x228], R4 ;  /* 0x0002280401007387 */ /* 0x0001f40000100600 */
[----:B0-----:R-:W-:Y:S05]  /*6770*/  @!P3 BRA `(.L_x_48) ;  /* 0x000000000008b947 */ /* 0x001fea0003800000 */
[----:B------:R-:W2:Y:S04]  /*6780*/  LDG.E.LTC128B.U16 R4, desc[UR60][R22.64+0x2] ;  /* 0x0000023c16047981 */ /* 0x000ea8000c1e1520 */
[----:B--2---:R0:W-:Y:S02]  /*6790*/  STL [R1+0x228], R4 ;  /* 0x0002280401007387 */ /* 0x0041e40000100800 */
.L_x_48:
[----:B------:R-:W-:Y:S05]  /*67a0*/  BSYNC B1 ;  /* 0x0000000000017941 */ /* 0x000fea0003800000 */
.L_x_47:
[----:B------:R-:W2:Y:S04]  /*67b0*/  LDL.LU R5, [R1+0x22c] ;  /* 0x00022c0001057983 */ /* 0x000ea80000300800 */
[----:B-----5:R-:W-:Y:S04]  /*67c0*/  STL [R1+0x2c8], R12 ;  /* 0x0002c80c01007387 */ /* 0x020fe80000100800 */
[----:B------:R-:W-:Y:S04]  /*67d0*/  STL [R1+0x2c4], R11 ;  /* 0x0002c40b01007387 */ /* 0x000fe80000100800 */
[----:B------:R1:W-:Y:S04]  /*67e0*/  STL [R1+0x2c0], R10 ;  /* 0x0002c00a01007387 */ /* 0x0003e80000100800 */
[----:B-1----:R-:W0:Y:S04]  /*67f0*/  LDL.LU R10, [R1+0x228] ;  /* 0x00022800010a7983 */ /* 0x002e280000300800 */
[----:B------:R1:W-:Y:S01]  /*6800*/  STL [R1+0x2bc], R3 ;  /* 0x0002bc0301007387 */ /* 0x0003e20000100800 */
[----:B0-----:R-:W-:-:S05]  /*6810*/  HADD2.F32 R4, -RZ, R10.H0_H0 ;  /* 0x2000000aff047230 */ /* 0x001fca0000004100 */
[----:B------:R-:W-:-:S04]  /*6820*/  FMUL R4, R4, R16 ;  /* 0x0000001004047220 */ /* 0x000fc80000400000 */
[----:B--2---:R-:W-:Y:S02]  /*6830*/  FFMA R5, R5, R2, R4 ;  /* 0x0000000205057223 */ /* 0x004fe40000000004 */
[----:B------:R-:W2:Y:S03]  /*6840*/  LDL R4, [R1+0x27c] ;  /* 0x00027c0001047983 */ /* 0x000ea60000100800 */
[----:B------:R-:W-:-:S04]  /*6850*/  F2FP.F16.F32.PACK_AB R5, RZ, R5 ;  /* 0x00000005ff05723e */ /* 0x000fc800000000ff */
[----:B------:R-:W-:Y:S02]  /*6860*/  PRMT R12, R5, 0x7610, R12 ;  /* 0x00007610050c7816 */ /* 0x000fe4000000000c */
[----:B------:R-:W3:Y:S02]  /*6870*/  LDL R5, [R1+0x248] ;  /* 0x0002480001057983 */ /* 0x000ee40000100800 */
[----:B------:R-:W-:Y:S02]  /*6880*/  PRMT R11, R12, 0x7610, R11 ;  /* 0x000076100c0b7816 */ /* 0x000fe4000000000b */
[----:B-1----:R-:W-:Y:S01]  /*6890*/  PRMT R3, R10, 0x7610, R3 ;  /* 0x000076100a037816 */ /* 0x002fe20000000003 */
[----:B------:R0:W5:Y:S01]  /*68a0*/  LDL.LU R12, [R1+0x2c8] ;  /* 0x0002c800010c7983 */ /* 0x0001620000300800 */
[----:B--2---:R-:W-:-:S05]  /*68b0*/  IADD3 R4, P4, R4, R8, RZ ;  /* 0x0000000804047210 */ /* 0x004fca0007f9e0ff */
[----:B---3--:R-:W-:-:S05]  /*68c0*/  IMAD.X R5, R7, 0x1, R5, P4 ;  /* 0x0000000107057824 */ /* 0x008fca00020e0605 */
[----:B------:R1:W-:Y:S04]  /*68d0*/  @P3 STG.E.U16 desc[UR60][R4.64+0x2], R11 ;  /* 0x0000020b04003986 */ /* 0x0003e8000c10153c */
[----:B-1----:R0:W5:Y:S04]  /*68e0*/  LDL.LU R11, [R1+0x2c4] ;  /* 0x0002c400010b7983 */ /* 0x0021680000300800 */
[----:B------:R0:W5:Y:S04]  /*68f0*/  LDL.LU R10, [R1+0x2c0] ;  /* 0x0002c000010a7983 */ /* 0x0001680000300800 */
[----:B------:R1:W-:Y:S04]  /*6900*/  STL.S16 [R1+0x228], R3 ;  /* 0x0002280301007387 */ /* 0x0003e80000100600 */
[----:B-1----:R0:W5:Y:S01]  /*6910*/  LDL.LU R3, [R1+0x2bc] ;  /* 0x0002bc0001037983 */ /* 0x0021620000300800 */
[----:B------:R-:W-:Y:S01]  /*6920*/  ISETP.GT.AND P4, PT, R0, 0x8, P2 ;  /* 0x000000080000780c */ /* 0x000fe20001784270 */
[----:B------:R-:W-:-:S12]  /*6930*/  BSSY B1, `(.L_x_49) ;  /* 0x0000006000017945 */ /* 0x000fd80003800000 */
[----:B0-----:R-:W-:Y:S05]  /*6940*/  @!P4 BRA `(.L_x_50) ;  /* 0x000000000010c947 */ /* 0x001fea0003800000 */
[----:B------:R0:W-:Y:S04]  /*6950*/  STL [R1+0x2bc], R0 ;  /* 0x0002bc0001007387 */ /* 0x0001e80000100800 */
[----:B0-----:R-:W2:Y:S04]  /*6960*/  LDG.E.LTC128B.U16 R0, desc[UR60][R232.64+0x10] ;  /* 0x0000103ce8007981 */ /* 0x001ea8000c1e1520 */
[----:B--2---:R0:W-:Y:S04]  /*6970*/  STL [R1+0x228], R0 ;  /* 0x0002280001007387 */ /* 0x0041e80000100800 */
[----:B0-----:R0:W5:Y:S02]  /*6980*/  LDL.LU R0, [R1+0x2bc] ;  /* 0x0002bc0001007983 */ /* 0x0011640000300800 */
.L_x_50:
[----:B------:R-:W-:Y:S05]  /*6990*/  BSYNC B1 ;  /* 0x0000000000017941 */ /* 0x000fea0003800000 */
.L_x_49:
[----:B------:R1:W-:Y:S04]  /*69a0*/  STL.64 [R1+0x2f0], R22 ;  /* 0x0002f01601007387 */ /* 0x0003e80000100a00 */
[----:B-1----:R-:W2:Y:S04]  /*69b0*/  LDL.LU R23, [R1+0x230] ;  /* 0x0002300001177983 */ /* 0x002ea80000300800 */
[----:B------:R-:W-:Y:S04]  /*69c0*/  STL [R1+0x2e8], R20 ;  /* 0x0002e81401007387 */ /* 0x000fe80000100800 */
[----:B------:R-:W-:Y:S04]  /*69d0*/  STL [R1+0x2e4], R17 ;  /* 0x0002e41101007387 */ /* 0x000fe80000100800 */
[----:B------:R-:W-:Y:S04]  /*69e0*/  STL [R1+0x2e0], R5 ;  /* 0x0002e00501007387 */ /* 0x000fe80000100800 */
[----:B------:R1:W-:Y:S04]  /*69f0*/  STL.64 [R1+0x2d8], R18 ;  /* 0x0002d81201007387 */ /* 0x0003e80000100a00 */
[----:B-1----:R-:W3:Y:S04]  /*6a00*/  LDL R19, [R1+0x27c] ;  /* 0x00027c0001137983 */ /* 0x002ee80000100800 */
[----:B------:R1:W-:Y:S04]  /*6a10*/  STL.64 [R1+0x2d0], R14 ;  /* 0x0002d00e01007387 */ /* 0x0003e80000100a00 */
[----:B-1----:R-:W4:Y:S04]  /*6a20*/  LDL.LU.64 R14, [R1+0x220] ;  /* 0x00022000010e7983 */ /* 0x002f280000300a00 */
[----:B-----5:R1:W-:Y:S04]  /*6a30*/  STL.64 [R1+0x2c8], R12 ;  /* 0x0002c80c01007387 */ /* 0x0203e80000100a00 */
[----:B-1----:R-:W4:Y:S04]  /*6a40*/  LDL R12, [R1+0x248] ;  /* 0x00024800010c7983 */ /* 0x002f280000100800 */
[----:B------:R-:W4:Y:S04]  /*6a50*/  LDL R13, [R1+0x268] ;  /* 0x00026800010d7983 */ /* 0x000f280000100800 */
[----:B------:R1:W-:Y:S04]  /*6a60*/  STL [R1+0x2c0], R4 ;  /* 0x0002c00401007387 */ /* 0x0003e80000100800 */
[----:B-1----:R-:W2:Y:S04]  /*6a70*/  LDL.LU R4, [R1+0x228] ;  /* 0x0002280001047983 */ /* 0x002ea80000300800 */
[----:B------:R-:W-:Y:S01]  /*6a80*/  STL [R1+0x2bc], R3 ;  /* 0x0002bc0301007387 */ /* 0x000fe20000100800 */
[----:B--2---:R-:W-:-:S05]  /*6a90*/  HADD2.F32 R22, -RZ, R4.H0_H0 ;  /* 0x20000004ff167230 */ /* 0x004fca0000004100 */
[----:B------:R-:W-:Y:S01]  /*6aa0*/  FMUL R20, R22, R16 ;  /* 0x0000001016147220 */ /* 0x000fe20000400000 */
[----:B------:R-:W-:-:S03]  /*6ab0*/  @P4 IMAD.MOV.U32 R22, RZ, RZ, R8 ;  /* 0x000000ffff164224 */ /* 0x000fc600078e0008 */
[----:B------:R-:W-:Y:S01]  /*6ac0*/  FFMA R20, R23, R2, R20 ;  /* 0x0000000217147223 */ /* 0x000fe20000000014 */
[----:B------:R-:W-:-:S04]  /*6ad0*/  @P4 IMAD.MOV.U32 R23, RZ, RZ, R7 ;  /* 0x000000ffff174224 */ /* 0x000fc800078e0007 */
[----:B------:R-:W-:-:S04]  /*6ae0*/  F2FP.F16.F32.PACK_AB R18, RZ, R20 ;  /* 0x00000014ff12723e */ /* 0x000fc800000000ff */
[----:B------:R-:W-:-:S04]  /*6af0*/  PRMT R17, R18, 0x7610, R17 ;  /* 0x0000761012117816 */ /* 0x000fc80000000011 */
[----:B------:R-:W-:Y:S01]  /*6b00*/  PRMT R5, R17, 0x7610, R5 ;  /* 0x0000761011057816 */ /* 0x000fe20000000005 */
[----:B------:R-:W-:-:S04]  /*6b10*/  IMAD.U32 R17, RZ, RZ, UR9 ;  /* 0x00000009ff117e24 */ /* 0x000fc8000f8e00ff */
[----:B------:R1:W-:Y:S02]  /*6b20*/  @P4 STG.E.U16 desc[UR60][R22.64+0x10], R5 ;  /* 0x0000100516004986 */ /* 0x0003e4000c10153c */
[----:B-1----:R-:W-:Y:S02]  /*6b30*/  IMAD.U32 R5, RZ, RZ, UR8 ;  /* 0x00000008ff057e24 */ /* 0x002fe4000f8e00ff */
[----:B------:R1:W5:Y:S01]  /*6b40*/  LDL.LU.64 R22, [R1+0x2f0] ;  /* 0x0002f00001167983 */ /* 0x0003620000300a00 */
[----:B------:R-:W-:Y:S02]  /*6b50*/  IMAD.U32 R20, RZ, RZ, UR9 ;  /* 0x00000009ff147e24 */ /* 0x000fe4000f8e00ff */
[----:B------:R-:W-:Y:S01]  /*6b60*/  SHF.L.U64.HI R5, R5, 0x9, R17 ;  /* 0x0000000905057819 */ /* 0x000fe20000010211 */
[----:B------:R-:W-:-:S04]  /*6b70*/  IMAD.U32 R17, RZ, RZ, UR8 ;  /* 0x00000008ff117e24 */ /* 0x000fc8000f8e00ff */
[C---:B------:R-:W-:Y:S01]  /*6b80*/  IMAD.SHL.U32 R18, R17.reuse, 0x200, RZ ;  /* 0x0000020011127824 */ /* 0x040fe200078e00ff */
[----:B------:R-:W-:Y:S01]  /*6b90*/  STL [R1+0x29c], R5 ;  /* 0x00029c0501007387 */ /* 0x000fe20000100800 */
[----:B------:R-:W-:-:S03]  /*6ba0*/  SHF.L.U64.HI R17, R17, 0x8, R20 ;  /* 0x0000000811117819 */ /* 0x000fc60000010214 */
[----:B------:R3:W-:Y:S04]  /*6bb0*/  STL [R1+0x230], R18 ;  /* 0x0002301201007387 */ /* 0x0007e80000100800 */
[----:B------:R1:W5:Y:S04]  /*6bc0*/  LDL.LU R20, [R1+0x2e8] ;  /* 0x0002e80001147983 */ /* 0x0003680000300800 */
[----:B------:R2:W-:Y:S01]  /*6bd0*/  STL [R1+0x2a8], R17 ;  /* 0x0002a81101007387 */ /* 0x0005e20000100800 */
[----:B---3--:R-:W-:-:S04]  /*6be0*/  IADD3 R18, P3, P4, R19, R10, R18 ;  /* 0x0000000a13127210 */ /* 0x008fc80007c7e012 */
[----:B----4-:R-:W-:Y:S01]  /*6bf0*/  IADD3.X R19, R12, R11, R5, P3, P4 ;  /* 0x0000000b0c137210 */ /* 0x010fe20001fe8405 */
[----:B------:R-:W-:Y:S01]  /*6c00*/  IMAD.U32 R12, RZ, RZ, UR8 ;  /* 0x00000008ff0c7e24 */ /* 0x000fe2000f8e00ff */
[----:B--2---:R1:W5:Y:S03]  /*6c10*/  LDL.LU R17, [R1+0x2e4] ;  /* 0x0002e40001117983 */ /* 0x0043660000300800 */
[----:B------:R-:W-:Y:S01]  /*6c20*/  IMAD.SHL.U32 R12, R12, 0x100, RZ ;  /* 0x000001000c0c7824 */ /* 0x000fe200078e00ff */
[----:B------:R1:W5:Y:S04]  /*6c30*/  LDL.LU R5, [R1+0x2e0] ;  /* 0x0002e00001057983 */ /* 0x0003680000300800 */
[----:B------:R2:W-:Y:S01]  /*6c40*/  STL.64 [R1+0x258], R18 ;  /* 0x0002581201007387 */ /* 0x0005e20000100a00 */
[----:B------:R-:W-:-:S03]  /*6c50*/  PRMT R3, R4, 0x7610, R3 ;  /* 0x0000761004037816 */ /* 0x000fc60000000003 */
[----:B--2---:R1:W5:Y:S01]  /*6c60*/  LDL.LU.64 R18, [R1+0x2d8] ;  /* 0x0002d80001127983 */ /* 0x0043620000300a00 */
[----:B------:R-:W-:-:S03]  /*6c70*/  ISETP.GT.AND P3, PT, R0, 0x9, P2 ;  /* 0x000000090000780c */ /* 0x000fc60001764270 */
[----:B------:R2:W-:Y:S02]  /*6c80*/  STL [R1+0x2a4], R12 ;  /* 0x0002a40c01007387 */ /* 0x0005e40000100800 */
[----:B--2---:R-:W-:Y:S02]  /*6c90*/  IMAD.WIDE.U32 R12, R13, 0x78, R14 ;  /* 0x000000780d0c7825 */ /* 0x004fe400078e000e */
[----:B------:R1:W5:Y:S04]  /*6ca0*/  LDL.LU.64 R14, [R1+0x2d0] ;  /* 0x0002d000010e7983 */ /* 0x0003680000300a00 */
[----:B------:R2:W-:Y:S04]  /*6cb0*/  STL.64 [R1+0x220], R12 ;  /* 0x0002200c01007387 */ /* 0x0005e80000100a00 */
[----:B--2---:R1:W5:Y:S04]  /*6cc0*/  LDL.LU.64 R12, [R1+0x2c8] ;  /* 0x0002c800010c7983 */ /* 0x0043680000300a00 */
[----:B------:R1:W5:Y:S04]  /*6cd0*/  LDL.LU R4, [R1+0x2c0] ;  /* 0x0002c00001047983 */ /* 0x0003680000300800 */
[----:B------:R2:W-:Y:S04]  /*6ce0*/  STL.S16 [R1+0x228], R3 ;  /* 0x0002280301007387 */ /* 0x0005e80000100600 */
[----:B--2---:R1:W5:Y:S01]  /*6cf0*/  LDL.LU R3, [R1+0x2bc] ;  /* 0x0002bc0001037983 */ /* 0x0043620000300800 */
[----:B------:R-:W-:Y:S04]  /*6d00*/  BSSY B1, `(.L_x_51) ;  /* 0x0000006000017945 */ /* 0x000fe80003800000 */
[----:B------:R-:W-:Y:S05]  /*6d10*/  @!P3 BRA `(.L_x_52) ;  /* 0x000000000010b947 */ /* 0x000fea0003800000 */
[----:B------:R2:W-:Y:S04]  /*6d20*/  STL [R1+0x2bc], R0 ;  /* 0x0002bc0001007387 */ /* 0x0005e80000100800 */
[----:B--2---:R-:W2:Y:S04]  /*6d30*/  LDG.E.LTC128B.U16 R0, desc[UR60][R232.64+0x12] ;  /* 0x0000123ce8007981 */ /* 0x004ea8000c1e1520 */
[----:B--2---:R2:W-:Y:S04]  /*6d40*/  STL [R1+0x228], R0 ;  /* 0x0002280001007387 */ /* 0x0045e80000100800 */
[----:B--2---:R2:W5:Y:S02]  /*6d50*/  LDL.LU R0, [R1+0x2bc] ;  /* 0x0002bc0001007983 */ /* 0x0045640000300800 */
.L_x_52:
[----:B------:R-:W-:Y:S05]  /*6d60*/  BSYNC B1 ;  /* 0x0000000000017941 */ /* 0x000fea0003800000 */
.L_x_51:
[----:B------:R-:W-:Y:S04]  /*6d70*/  STL [R1+0x2fc], R25 ;  /* 0x0002fc1901007387 */ /* 0x000fe80000100800 */
[----:B------:R3:W-:Y:S04]  /*6d80*/  STL [R1+0x2f8], R24 ;  /* 0x0002f81801007387 */ /* 0x0007e80000100800 */
[----:B---3--:R-:W3:Y:S04]  /*6d90*/  LDL R24, [R1+0x2a8] ;  /* 0x0002a80001187983 */ /* 0x008ee80000100800 */
[----:B-----5:R4:W-:Y:S04]  /*6da0*/  STL.64 [R1+0x2f0], R22 ;  /* 0x0002f01601007387 */ /* 0x0209e80000100a00 */
[----:B----4-:R-:W4:Y:S04]  /*6db0*/  LDL.LU.64 R22, [R1+0x220] ;  /* 0x0002200001167983 */ /* 0x010f280000300a00 */
[----:B------:R0:W-:Y:S04]  /*6dc0*/  STL.64 [R1+0x2e8], R20 ;  /* 0x0002e81401007387 */ /* 0x0001e80000100a00 */
[----:B0-----:R-:W2:Y:S04]  /*6dd0*/  LDL.64 R20, [R1+0x240] ;  /* 0x0002400001147983 */ /* 0x001ea80000100a00 */
[----:B------:R0:W-:Y:S04]  /*6de0*/  STL.64 [R1+0x2e0], R18 ;  /* 0x0002e01201007387 */ /* 0x0001e80000100a00 */
[----:B0-----:R-:W3:Y:S04]  /*6df0*/  LDL.64 R18, [R1+0x270] ;  /* 0x0002700001127983 */ /* 0x001ee80000100a00 */
[----:B------:R0:W-:Y:S04]  /*6e00*/  STL [R1+0x2d8], R17 ;  /* 0x0002d81101007387 */ /* 0x0001e80000100800 */
[----:B0-----:R-:W3:Y:S04]  /*6e10*/  LDL R17, [R1+0x26c] ;  /* 0x00026c0001117983 */ /* 0x001ee80000100800 */
[----:B------:R0:W-:Y:S04]  /*6e20*/  STL [R1+0x2d4], R15 ;  /* 0x0002d40f01007387 */ /* 0x0001e80000100800 */
[----:B0-----:R-:W2:Y:S04]  /*6e30*/  LDL.LU R15, [R1+0x280] ;  /* 0x00028000010f7983 */ /* 0x001ea80000300800 */
[----:B------:R0:W-:Y:S04]  /*6e40*/  STL [R1+0x2d0], R14 ;  /* 0x0002d00e01007387 */ /* 0x0001e80000100800 */
[----:B0-----:R-:W3:Y:S04]  /*6e50*/  LDL.LU R14, [R1+0x234] ;  /* 0x00023400010e7983 */ /* 0x001ee80000300800 */
[----:B------:R-:W-:Y:S04]  /*6e60*/  STL.64 [R1+0x2c8], R10 ;  /* 0x0002c80a01007387 */ /* 0x000fe80000100a00 */
[----:B------:R-:W-:Y:S04]  /*6e70*/  STL [R1+0x2c4], R5 ;  /* 0x0002c40501007387 */ /* 0x000fe80000100800 */
[----:B------:R0:W-:Y:S04]  /*6e80*/  STL [R1+0x2c0], R4 ;  /* 0x0002c00401007387 */ /* 0x0001e80000100800 */
[----:B0-----:R-:W3:Y:S04]  /*6e90*/  LDL.LU R4, [R1+0x228] ;  /* 0x0002280001047983 */ /* 0x001ee80000300800 */
[----:B------:R-:W-:Y:S01]  /*6ea0*/  STL [R1+0x2bc], R3 ;  /* 0x0002bc0301007387 */ /* 0x000fe20000100800 */
[----:B----4-:R-:W-:-:S05]  /*6eb0*/  IADD3 R25, P6, R12, R22, RZ ;  /* 0x000000160c197210 */ /* 0x010fca0007fde0ff */
[----:B------:R0:W-:Y:S04]  /*6ec0*/  STL [R1+0x24c], R25 ;  /* 0x00024c1901007387 */ /* 0x0001e80000100800 */
[----:B0-----:R0:W5:Y:S01]  /*6ed0*/  LDL.LU R25, [R1+0x2fc] ;  /* 0x0002fc0001197983 */ /* 0x0011620000300800 */
[----:B--2---:R-:W-:-:S04]  /*6ee0*/  LOP3.LUT R15, R15, 0xffffffef, RZ, 0xc0, !PT ;  /* 0xffffffef0f0f7812 */ /* 0x004fc800078ec0ff */
[----:B------:R-:W-:Y:S02]  /*6ef0*/  @P0 LOP3.LUT R15, R15, 0x10, RZ, 0xfc, !PT ;  /* 0x000000100f0f0812 */ /* 0x000fe400078efcff */
[----:B------:R-:W-:Y:S02]  /*6f00*/  IADD3 R13, P0, P4, R12, R22, R20 ;  /* 0x000000160c0d7210 */ /* 0x000fe40007c1e014 */
[----:B------:R-:W2:Y:S04]  /*6f10*/  LDL R12, [R1+0x2a4] ;  /* 0x0002a400010c7983 */ /* 0x000ea80000100800 */
[----:B------:R4:W-:Y:S04]  /*6f20*/  STL [R1+0x2a0], R13 ;  /* 0x0002a00d01007387 */ /* 0x0009e80000100800 */
[----:B----4-:R-:W2:Y:S01]  /*6f30*/  LDL R13, [R1+0x27c] ;  /* 0x00027c00010d7983 */ /* 0x010ea20000100800 */
[----:B------:R-:W-:-:S04]  /*6f40*/  LOP3.LUT R15, R15, 0xfffffffd, RZ, 0xc0, !PT ;  /* 0xfffffffd0f0f7812 */ /* 0x000fc800078ec0ff */
[----:B------:R-:W-:Y:S02]  /*6f50*/  @P6 LOP3.LUT R15, R15, 0x2, RZ, 0xfc, !PT ;  /* 0x000000020f0f6812 */ /* 0x000fe400078efcff */
[----:B--2---:R-:W-:Y:S02]  /*6f60*/  IADD3 R12, P5, P6, R13, R8, R12 ;  /* 0x000000080d0c7210 */ /* 0x004fe40007ebe00c */
[----:B------:R-:W2:Y:S01]  /*6f70*/  LDL R13, [R1+0x248] ;  /* 0x00024800010d7983 */ /* 0x000ea20000100800 */
[----:B---3--:R-:W-:Y:S01]  /*6f80*/  IMAD.IADD R17, R17, 0x1, R23 ;  /* 0x0000000111117824 */ /* 0x008fe200078e0217 */
[----:B------:R-:W-:Y:S02]  /*6f90*/  PRMT R3, R4, 0x7610, R3 ;  /* 0x0000761004037816 */ /* 0x000fe40000000003 */
[----:B--2---:R-:W-:Y:S02]  /*6fa0*/  IADD3.X R13, R13, R7, R24, P5, P6 ;  /* 0x000000070d0d7210 */ /* 0x004fe40002fec418 */
[----:B------:R0:W5:Y:S04]  /*6fb0*/  LDL.LU R24, [R1+0x2f8] ;  /* 0x0002f80001187983 */ /* 0x0001680000300800 */
[----:B------:R-:W-:Y:S01]  /*6fc0*/  STL [R1+0x280], R15 ;  /* 0x0002800f01007387 */ /* 0x000fe20000100800 */
[----:B------:R-:W-:-:S03]  /*6fd0*/  LOP3.LUT P6, RZ, R15, 0x4, RZ, 0xc0, !PT ;  /* 0x000000040fff7812 */ /* 0x000fc600078cc0ff */
[----:B------:R0:W5:Y:S04]  /*6fe0*/  LDL.LU.64 R22, [R1+0x2f0] ;  /* 0x0002f00001167983 */ /* 0x0001680000300a00 */
[----:B------:R2:W-:Y:S02]  /*6ff0*/  STL [R1+0x22c], R17 ;  /* 0x00022c1101007387 */ /* 0x0005e40000100800 */
[----:B--2---:R-:W-:Y:S02]  /*7000*/  IADD3.X R17, R19, R17, R21, P0, P4 ;  /* 0x0000001113117210 */ /* 0x004fe400007e8415 */
[----:B------:R-:W-:Y:S01]  /*7010*/  LOP3.LUT P0, RZ, R15, 0x10, RZ, 0xc0, !PT ;  /* 0x000000100fff7812 */ /* 0x000fe2000780c0ff */
[----:B------:R-:W-:Y:S01]  /*7020*/  HADD2.F32 R15, -RZ, R4.H0_H0 ;  /* 0x20000004ff0f7230 */ /* 0x000fe20000004100 */
[----:B------:R0:W5:Y:S04]  /*7030*/  LDL.LU.64 R20, [R1+0x2e8] ;  /* 0x0002e80001147983 */ /* 0x0001680000300a00 */
[----:B------:R-:W-:Y:S01]  /*7040*/  FMUL R15, R15, R16 ;  /* 0x000000100f0f7220 */ /* 0x000fe20000400000 */
[----:B------:R0:W5:Y:S03]  /*7050*/  LDL.LU.64 R18, [R1+0x2e0] ;  /* 0x0002e00001127983 */ /* 0x0001660000300a00 */
[----:B------:R-:W-:-:S05]  /*7060*/  FFMA R14, R14, R2, R15 ;  /* 0x000000020e0e7223 */ /* 0x000fca000000000f */
[----:B------:R-:W-:-:S04]  /*7070*/  F2FP.F16.F32.PACK_AB R11, RZ, R14 ;  /* 0x0000000eff0b723e */ /* 0x000fc800000000ff */
[----:B------:R-:W-:Y:S01]  /*7080*/  PRMT R10, R11, 0x7610, R10 ;  /* 0x000076100b0a7816 */ /* 0x000fe2000000000a */
[----:B------:R-:W-:-:S03]  /*7090*/  @P3 IMAD.MOV.U32 R11, RZ, RZ, R7 ;  /* 0x000000ffff0b3224 */ /* 0x000fc600078e0007 */
[----:B------:R-:W-:Y:S01]  /*70a0*/  PRMT R5, R10, 0x7610, R5 ;  /* 0x000076100a057816 */ /* 0x000fe20000000005 */
[----:B------:R-:W-:Y:S01]  /*70b0*/  @P3 IMAD.MOV.U32 R10, RZ, RZ, R8 ;  /* 0x000000ffff0a3224 */ /* 0x000fe200078e0008 */
[----:B------:R2:W-:Y:S04]  /*70c0*/  STL [R1+0x2ac], R17 ;  /* 0x0002ac1101007387 */ /* 0x0005e80000100800 */
[----:B------:R3:W-:Y:S04]  /*70d0*/  @P3 STG.E.U16 desc[UR60][R10.64+0x12], R5 ;  /* 0x000012050a003986 */ /* 0x0007e8000c10153c */
[----:B--2---:R0:W5:Y:S04]  /*70e0*/  LDL.LU R17, [R1+0x2d8] ;  /* 0x0002d80001117983 */ /* 0x0041680000300800 */
[----:B------:R0:W5:Y:S04]  /*70f0*/  LDL.LU R15, [R1+0x2d4] ;  /* 0x0002d400010f7983 */ /* 0x0001680000300800 */
[----:B------:R0:W5:Y:S04]  /*7100*/  LDL.LU R14, [R1+0x2d0] ;  /* 0x0002d000010e7983 */ /* 0x0001680000300800 */
[----:B---3--:R0:W5:Y:S04]  /*7110*/  LDL.LU.64 R10, [R1+0x2c8] ;  /* 0x0002c800010a7983 */ /* 0x0081680000300a00 */
[----:B------:R0:W5:Y:S04]  /*7120*/  LDL.LU R5, [R1+0x2c4] ;  /* 0x0002c40001057983 */ /* 0x0001680000300800 */
[----:B------:R0:W5:Y:S04]  /*7130*/  LDL.LU R4, [R1+0x2c0] ;  /* 0x0002c00001047983 */ /* 0x0001680000300800 */
[----:B------:R2:W-:Y:S04]  /*7140*/  STL.S16 [R1+0x228], R3 ;  /* 0x0002280301007387 */ /* 0x0005e80000100600 */
[----:B--2---:R0:W5:Y:S01]  /*7150*/  LDL.LU R3, [R1+0x2bc] ;  /* 0x0002bc0001037983 */ /* 0x0041620000300800 */
[----:B------:R-:W-:Y:S01]  /*7160*/  ISETP.GT.AND P3, PT, R0, 0x8, P6 ;  /* 0x000000080000780c */ /* 0x000fe20003764270 */
[----:B------:R-:W-:-:S12]  /*7170*/  BSSY B1, `(.L_x_53) ;  /* 0x0000006000017945 */ /* 0x000fd80003800000 */
[----:B0-----:R-:W-:Y:S05]  /*7180*/  @!P3 BRA `(.L_x_54) ;  /* 0x000000000010b947 */ /* 0x001fea0003800000 */
[----:B------:R0:W-:Y:S04]  /*7190*/  STL [R1+0x2bc], R0 ;  /* 0x0002bc0001007387 */ /* 0x0001e80000100800 */
[----:B0----5:R-:W2:Y:S04]  /*71a0*/  LDG.E.LTC128B.U16 R0, desc[UR60][R22.64+0x10] ;  /* 0x0000103c16007981 */ /* 0x021ea8000c1e1520 */
[----:B--2---:R0:W-:Y:S04]  /*71b0*/  STL [R1+0x228], R0 ;  /* 0x0002280001007387 */ /* 0x0041e80000100800 */
[----:B0-----:R0:W5:Y:S02]  /*71c0*/  LDL.LU R0, [R1+0x2bc] ;  /* 0x0002bc0001007983 */ /* 0x0011640000300800 */
.L_x_54:
[----:B------:R-:W-:Y:S05]  /*71d0*/  BSYNC B1 ;  /* 0x0000000000017941 */ /* 0x000fea0003800000 */
.L_x_53:
[----:B-----5:R2:W-:Y:S04]  /*71e0*/  STL [R1+0x2f4], R25 ;  /* 0x0002f41901007387 */ /* 0x0205e80000100800 */
[----:B--2---:R-:W2:Y:S04]  /*71f0*/  LDL R25, [R1+0x288] ;  /* 0x0002880001197983 */ /* 0x004ea80000100800 */
[----:B------:R3:W-:Y:S04]  /*7200*/  STL [R1+0x2f0], R24 ;  /* 0x0002f01801007387 */ /* 0x0007e80000100800 */
[----:B---3--:R-:W3:Y:S04]  /*7210*/  LDL.LU R24, [R1+0x238] ;  /* 0x0002380001187983 */ /* 0x008ee80000300800 */
[----:B------:R-:W-:Y:S04]  /*7220*/  STL [R1+0x2ec], R23 ;  /* 0x0002ec1701007387 */ /* 0x000fe80000100800 */
[----:B------:R-:W-:Y:S04]  /*7230*/  STL [R1+0x2e8], R22 ;  /* 0x0002e81601007387 */ /* 0x000fe80000100800 */
[----:B------:R-:W-:Y:S04]  /*7240*/  STL [R1+0x2e4], R13 ;  /* 0x0002e40d01007387 */ /* 0x000fe80000100800 */
[----:B------:R4:W-:Y:S04]  /*7250*/  STL [R1+0x2e0], R12 ;  /* 0x0002e00c01007387 */ /* 0x0009e80000100800 */
[----:B----4-:R-:W4:Y:S04]  /*7260*/  LDL R12, [R1+0x26c] ;  /* 0x00026c00010c7983 */ /* 0x010f280000100800 */
[----:B------:R1:W-:Y:S04]  /*7270*/  STL.64 [R1+0x2d8], R10 ;  /* 0x0002d80a01007387 */ /* 0x0003e80000100a00 */
[----:B-1----:R-:W4:Y:S04]  /*7280*/  LDL.64 R10, [R1+0x240] ;  /* 0x00024000010a7983 */ /* 0x002f280000100a00 */
[----:B------:R1:W-:Y:S04]  /*7290*/  STL [R1+0x2d0], R7 ;  /* 0x0002d00701007387 */ /* 0x0003e80000100800 */
[----:B-1----:R-:W3:Y:S04]  /*72a0*/  LDL R7, [R1+0x268] ;  /* 0x0002680001077983 */ /* 0x002ee80000100800 */
[----:B------:R1:W-:Y:S04]  /*72b0*/  STL.64 [R1+0x2c8], R8 ;  /* 0x0002c80801007387 */ /* 0x0003e80000100a00 */
[----:B-1----:R-:W4:Y:S04]  /*72c0*/  LDL R8, [R1+0x290] ;  /* 0x0002900001087983 */ /* 0x002f280000100800 */
[----:B------:R-:W4:Y:S04]  /*72d0*/  LDL R9, [R1+0x278] ;  /* 0x0002780001097983 */ /* 0x000f280000100800 */
[----:B------:R1:W-:Y:S04]  /*72e0*/  STL [R1+0x2c0], R6 ;  /* 0x0002c00601007387 */ /* 0x0003e80000100800 */
[----:B-1----:R-:W4:Y:S04]  /*72f0*/  LDL.LU R6, [R1+0x228] ;  /* 0x0002280001067983 */ /* 0x002f280000300800 */
[----:B------:R-:W-:Y:S01]  /*7300*/  STL [R1+0x2bc], R3 ;  /* 0x0002bc0301007387 */ /* 0x000fe20000100800 */
[----:B--2---:R-:W-:Y:S01]  /*7310*/  R2UR UR4, R25 ;  /* 0x00000000190472ca */ /* 0x004fe200000e0000 */
[----:B---3--:R-:W-:-:S04]  /*7320*/  IMAD.WIDE.U32 R20, R7, 0x78, R20 ;  /* 0x0000007807147825 */ /* 0x008fc800078e0014 */
[----:B----4-:R-:W-:-:S05]  /*7330*/  HADD2.F32 R25, -RZ, R6.H0_H0 ;  /* 0x20000006ff197230 */ /* 0x010fca0000004100 */
[----:B------:R-:W-:-:S04]  /*7340*/  FMUL R25, R25, R16 ;  /* 0x0000001019197220 */ /* 0x000fc80000400000 */
[----:B------:R-:W-:Y:S02]  /*7350*/  FFMA R24, R24, R2, R25 ;  /* 0x0000000218187223 */ /* 0x000fe40000000019 */
[----:B------:R1:W5:Y:S03]  /*7360*/  LDL.LU R25, [R1+0x2f4] ;  /* 0x0002f40001197983 */ /* 0x0003660000300800 */
[----:B------:R-:W-:Y:S02]  /*7370*/  F2FP.F16.F32.PACK_AB R23, RZ, R24 ;  /* 0x00000018ff17723e */ /* 0x000fe400000000ff */
[----:B------:R1:W5:Y:S02]  /*7380*/  LDL.LU R24, [R1+0x2f0] ;  /* 0x0002f00001187983 */ /* 0x0003640000300800 */
[----:B------:R-:W-:Y:S02]  /*7390*/  PRMT R22, R23, 0x7610, R22 ;  /* 0x0000761017167816 */ /* 0x000fe40000000016 */
[----:B------:R1:W5:Y:S02]  /*73a0*/  LDL.LU R23, [R1+0x2ec] ;  /* 0x0002ec0001177983 */ /* 0x0003640000300800 */
[----:B------:R-:W-:-:S02]  /*73b0*/  PRMT R13, R22, 0x7610, R13 ;  /* 0x00007610160d7816 */ /* 0x000fc4000000000d */
[----:B------:R1:W5:Y:S04]  /*73c0*/  LDL.LU R22, [R1+0x2e8] ;  /* 0x0002e80001167983 */ /* 0x0003680000300800 */
[----:B------:R2:W-:Y:S01]  /*73d0*/  @P3 STG.E.U16 desc[UR60][R4.64+0x10], R13 ;  /* 0x0000100d04003986 */ /* 0x0005e2000c10153c */
[----:B------:R-:W-:-:S04]  /*73e0*/  IADD3 R20, P3, R10, R20, RZ ;  /* 0x000000140a147210 */ /* 0x000fc80007f7e0ff */
[----:B------:R-:W-:-:S03]  /*73f0*/  IADD3.X R21, R11, R12, R21, P3, !PT ;  /* 0x0000000c0b157210 */ /* 0x000fc60001ffe415 */
[----:B------:R-:W-:Y:S01]  /*7400*/  IMAD.WIDE.U32 R20, R17, R7, R20 ;  /* 0x0000000711147225 */ /* 0x000fe200078e0014 */
[----:B--2---:R1:W5:Y:S02]  /*7410*/  LDL.LU R13, [R1+0x2e4] ;  /* 0x0002e400010d7983 */ /* 0x0043640000300800 */
[----:B------:R-:W-:Y:S02]  /*7420*/  IADD3 R20, P3, R18, R20, RZ ;  /* 0x0000001412147210 */ /* 0x000fe40007f7e0ff */
[----:B------:R1:W5:Y:S02]  /*7430*/  LDL.LU R12, [R1+0x2e0] ;  /* 0x0002e000010c7983 */ /* 0x0003640000300800 */
[----:B------:R-:W-:Y:S02]  /*7440*/  IADD3.X R21, R19, R8, R21, P3, !PT ;  /* 0x0000000813157210 */ /* 0x000fe40001ffe415 */
[----:B------:R1:W5:Y:S04]  /*7450*/  LDL.LU.64 R10, [R1+0x2d8] ;  /* 0x0002d800010a7983 */ /* 0x0003680000300a00 */
[----:B------:R1:W5:Y:S01]  /*7460*/  LDL.LU R7, [R1+0x2d0] ;  /* 0x0002d00001077983 */ /* 0x0003620000300800 */
[----:B------:R-:W-:-:S03]  /*7470*/  IMAD.WIDE.U32 R8, R9, UR4, R20 ;  /* 0x0000000409087c25 */ /* 0x000fc6000f8e0014 */
[----:B------:R-:W2:Y:S01]  /*7480*/  LDL R21, [R1+0x28c] ;  /* 0x00028c0001157983 */ /* 0x000ea20000100800 */
[----:B------:R-:W-:Y:S02]  /*7490*/  LEA R20, P3, R8, R14, 0x1 ;  /* 0x0000000e08147211 */ /* 0x000fe400078608ff */
[----:B------:R-:W-:Y:S01]  /*74a0*/  PRMT R3, R6, 0x7610, R3 ;  /* 0x0000761006037816 */ /* 0x000fe20000000003 */
[----:B--2---:R-:W-:-:S05]  /*74b0*/  IMAD.IADD R21, R21, 0x1, R9 ;  /* 0x0000000115157824 */ /* 0x004fca00078e0209 */
[----:B------:R-:W-:Y:S02]  /*74c0*/  LEA.HI.X R21, R8, R15, R21, 0x1, P3 ;  /* 0x0000000f08157211 */ /* 0x000fe400018f0c15 */
[----:B------:R1:W5:Y:S01]  /*74d0*/  LDL.LU.64 R8, [R1+0x2c8] ;  /* 0x0002c80001087983 */ /* 0x0003620000300a00 */
[----:B------:R-:W-:-:S03]  /*74e0*/  ISETP.GT.AND P3, PT, R0, 0x9, P6 ;  /* 0x000000090000780c */ /* 0x000fc60003764270 */
[----:B------:R1:W5:Y:S04]  /*74f0*/  LDL.LU R6, [R1+0x2c0] ;  /* 0x0002c00001067983 */ /* 0x0003680000300800 */
[----:B------:R2:W-:Y:S04]  /*7500*/  STL.S16 [R1+0x228], R3 ;  /* 0x0002280301007387 */ /* 0x0005e80000100600 */
[----:B--2---:R1:W5:Y:S01]  /*7510*/  LDL.LU R3, [R1+0x2bc] ;  /* 0x0002bc0001037983 */ /* 0x0043620000300800 */
[----:B------:R-:W-:Y:S04]  /*7520*/  BSSY B1, `(.L_x_55) ;  /* 0x0000006000017945 */ /* 0x000fe80003800000 */
[----:B------:R-:W-:Y:S05]  /*7530*/  @!P3 BRA `(.L_x_56) ;  /* 0x000000000010b947 */ /* 0x000fea0003800000 */
[----:B------:R2:W-:Y:S04]  /*7540*/  STL [R1+0x2bc], R0 ;  /* 0x0002bc0001007387 */ /* 0x0005e80000100800 */
[----:B--2--5:R-:W2:Y:S04]  /*7550*/  LDG.E.LTC128B.U16 R0, desc[UR60][R22.64+0x12] ;  /* 0x0000123c16007981 */ /* 0x024ea8000c1e1520 */
[----:B--2---:R2:W-:Y:S04]  /*7560*/  STL [R1+0x228], R0 ;  /* 0x0002280001007387 */ /* 0x0045e80000100800 */
[----:B--2---:R2:W5:Y:S02]  /*7570*/  LDL.LU R0, [R1+0x2bc] ;  /* 0x0002bc0001007983 */ /* 0x0045640000300800 */
.L_x_56:
[----:B------:R-:W-:Y:S05]  /*7580*/  BSYNC B1 ;  /* 0x0000000000017941 */ /* 0x000fea0003800000 */
.L_x_55:
[----:B------:R3:W-:Y:S04]  /*7590*/  STL [R1+0x310], R31 ;  /* 0x0003101f01007387 */ /* 0x0007e80000100800 */
[----:B---3--:R-:W3:Y:S04]  /*75a0*/  LDL R31, [R1+0x280] ;  /* 0x00028000011f7983 */ /* 0x008ee80000100800 */
[----:B------:R4:W-:Y:S04]  /*75b0*/  STL [R1+0x30c], R30 ;  /* 0x00030c1e01007387 */ /* 0x0009e80000100800 */
[----:B----4-:R-:W4:Y:S04]  /*75c0*/  LDL.LU R30, [R1+0x23c] ;  /* 0x00023c00011e7983 */ /* 0x010f280000300800 */
[----:B------:R-:W-:Y:S04]  /*75d0*/  STL [R1+0x308], R29 ;  /* 0x0003081d01007387 */ /* 0x000fe80000100800 */
[----:B------:R-:W-:Y:S04]  /*75e0*/  STL [R1+0x304], R28 ;  /* 0x0003041c01007387 */ /* 0x000fe80000100800 */
[----:B------:R0:W-:Y:S04]  /*75f0*/  STL [R1+0x300], R27 ;  /* 0x0003001b01007387 */ /* 0x0001e80000100800 */
[----:B0-----:R-:W2:Y:S04]  /*7600*/  LDL.LU R27, [R1+0x22c] ;  /* 0x00022c00011b7983 */ /* 0x001ea80000300800 */
[----:B------:R0:W-:Y:S04]  /*7610*/  STL [R1+0x2fc], R26 ;  /* 0x0002fc1a01007387 */ /* 0x0001e80000100800 */
[----:B0-----:R-:W2:Y:S04]  /*7620*/  LDL.LU R26, [R1+0x24c] ;  /* 0x00024c00011a7983 */ /* 0x001ea80000300800 */
[----:B-----5:R0:W-:Y:S04]  /*7630*/  STL [R1+0x2f8], R23 ;  /* 0x0002f81701007387 */ /* 0x0201e80000100800 */
[----:B0-----:R-:W4:Y:S04]  /*7640*/  LDL.LU R23, [R1+0x228] ;  /* 0x0002280001177983 */ /* 0x001f280000300800 */
[----:B------:R0:W-:Y:S04]  /*7650*/  STL.64 [R1+0x2f0], R24 ;  /* 0x0002f01801007387 */ /* 0x0001e80000100a00 */
[----:B0-----:R-:W2:Y:S04]  /*7660*/  LDL.LU.64 R24, [R1+0x270] ;  /* 0x0002700001187983 */ /* 0x001ea80000300a00 */
[----:B------:R-:W-:Y:S04]  /*7670*/  STL [R1+0x2ec], R22 ;  /* 0x0002ec1601007387 */ /* 0x000fe80000100800 */
[----:B------:R0:W-:Y:S04]  /*7680*/  STL [R1+0x2e8], R21 ;  /* 0x0002e81501007387 */ /* 0x0001e80000100800 */
[----:B0-----:R-:W2:Y:S04]  /*7690*/  LDL.LU R21, [R1+0x200] ;  /* 0x0002000001157983 */ /* 0x001ea80000300800 */
[----:B------:R-:W-:Y:S04]  /*76a0*/  STL [R1+0x2e4], R20 ;  /* 0x0002e41401007387 */ /* 0x000fe80000100800 */
[----:B------:R-:W-:Y:S04]  /*76b0*/  STL [R1+0x2e0], R17 ;  /* 0x0002e01101007387 */ /* 0x000fe80000100800 */
[----:B------:R0:W-:Y:S04]  /*76c0*/  STL.64 [R1+0x2d8], R18 ;  /* 0x0002d81201007387 */ /* 0x0001e80000100a00 */
[----:B0-----:R-:W2:Y:S04]  /*76d0*/  LDL.LU R19, [R1+0x230] ;  /* 0x0002300001137983 */ /* 0x001ea80000300800 */
[----:B------:R0:W-:Y:S04]  /*76e0*/  STL.64 [R1+0x2d0], R12 ;  /* 0x0002d00c01007387 */ /* 0x0001e80000100a00 */
[----:B0-----:R-:W2:Y:S04]  /*76f0*/  LDL R13, [R1+0x268] ;  /* 0x00026800010d7983 */ /* 0x001ea80000100800 */
[----:B------:R0:W-:Y:S04]  /*7700*/  STL.64 [R1+0x2c8], R8 ;  /* 0x0002c80801007387 */ /* 0x0001e80000100a00 */
[----:B0-----:R-:W2:Y:S04]  /*7710*/  LDL.LU.64 R8, [R1+0x240] ;  /* 0x0002400001087983 */ /* 0x001ea80000300a00 */
[----:B------:R0:W-:Y:S04]  /*7720*/  STL.64 [R1+0x2c0], R6 ;  /* 0x0002c00601007387 */ /* 0x0001e80000100a00 */
[----:B0-----:R-:W2:Y:S01]  /*7730*/  LDL.LU.64 R6, [R1+0x250] ;  /* 0x0002500001067983 */ /* 0x001ea20000300a00 */
[----:B---3--:R-:W-:Y:S01]  /*7740*/  LOP3.LUT P4, RZ, R31, 0x2, RZ, 0xc0, !PT ;  /* 0x000000021fff7812 */ /* 0x008fe2000788c0ff */
        /* <DEDUP_REMOVED lines=10> */
[----:B------:R2:W-:Y:S02]  /*77f0*/  @P3 STG.E.U16 desc[UR60][R4.64+0x12], R18 ;  /* 0x0000121204003986 */ /* 0x0005e4000c10153c */
[----:B--2---:R-:W-:Y:S02]  /*7800*/  IADD3 R18, P3, R19, R10, RZ ;  /* 0x0000000a13127210 */ /* 0x004fe40007f7e0ff */
[----:B------:R-:W2:Y:S01]  /*7810*/  LDL.LU R19, [R1+0x29c] ;  /* 0x00029c0001137983 */ /* 0x000ea20000300800 */
[----:B------:R-:W-:Y:S01]  /*7820*/  IMAD.X R27, R27, 0x1, R25, P4 ;  /* 0x000000011b1b7824 */ /* 0x000fe200020e0619 */
[----:B------:R-:W-:-:S04]  /*7830*/  LEA R24, P4, R26, R14, 0x1 ;  /* 0x0000000e1a187211 */ /* 0x000fc800078808ff */
[----:B------:R-:W-:Y:S02]  /*7840*/  LEA.HI.X R25, R26, R15, R27, 0x1, P4 ;  /* 0x0000000f1a197211 */ /* 0x000fe400020f0c1b */
[----:B------:R-:W-:Y:S01]  /*7850*/  ISETP.GT.AND P4, PT, R3, 0x100, PT ;  /* 0x000001000300780c */ /* 0x000fe20003f84270 */
[----:B------:R0:W5:Y:S01]  /*7860*/  LDL.LU R27, [R1+0x300] ;  /* 0x00030000011b7983 */ /* 0x0001620000300800 */
[----:B------:R-:W-:-:S03]  /*7870*/  PRMT R22, R23, 0x7610, R22 ;  /* 0x0000761017167816 */ /* 0x000fc60000000016 */
[----:B------:R0:W5:Y:S04]  /*7880*/  LDL.LU R26, [R1+0x2fc] ;  /* 0x0002fc00011a7983 */ /* 0x0001680000300800 */
[----:B------:R0:W5:Y:S01]  /*7890*/  LDL.LU R23, [R1+0x2f8] ;  /* 0x0002f80001177983 */ /* 0x0001620000300800 */
[----:B--2---:R-:W-:Y:S01]  /*78a0*/  IMAD.X R19, R19, 0x1, R11, P3 ;  /* 0x0000000113137824 */ /* 0x004fe200018e060b */
[----:B------:R-:W-:-:S13]  /*78b0*/  ISETP.GT.AND P3, PT, R0, RZ, P4 ;  /* 0x000000ff0000720c */ /* 0x000fda0002764270 */
[----:B------:R-:W2:Y:S04]  /*78c0*/  @P3 LDG.E.LTC128B.U16 R22, desc[UR60][R24.64] ;  /* 0x0000003c18163981 */ /* 0x000ea8000c1e1520 */
[----:B------:R0:W5:Y:S04]  /*78d0*/  LDL.LU.64 R24, [R1+0x2f0] ;  /* 0x0002f00001187983 */ /* 0x0001680000300a00 */
[----:B------:R-:W-:Y:S04]  /*78e0*/  STL.64 [R1+0x220], R18 ;  /* 0x0002201201007387 */ /* 0x000fe80000100a00 */
[----:B--2---:R2:W-:Y:S02]  /*78f0*/  STL [R1+0x228], R22 ;  /* 0x0002281601007387 */ /* 0x0045e40000100800 */
[----:B--2---:R-:W-:-:S05]  /*7900*/  HADD2.F32 R22, -RZ, R22.H0_H0 ;  /* 0x20000016ff167230 */ /* 0x004fca0000004100 */
        /* <DEDUP_REMOVED lines=9> */
[----:B------:R2:W-:Y:S04]  /*79a0*/  @P3 STG.E.U16 desc[UR60][R18.64], R12 ;  /* 0x0000000c12003986 */ /* 0x0005e8000c10153c */
[----:B--2---:R0:W5:Y:S01]  /*79b0*/  LDL.LU.64 R18, [R1+0x2d8] ;  /* 0x0002d80001127983 */ /* 0x0041620000300a00 */
[----:B------:R-:W-:-:S03]  /*79c0*/  IMAD.WIDE.U32 R12, R13, 0x78, R6 ;  /* 0x000000780d0c7825 */ /* 0x000fc600078e0006 */
[----:B------:R-:W2:Y:S01]  /*79d0*/  LDL.LU R7, [R1+0x26c] ;  /* 0x00026c0001077983 */ /* 0x000ea20000300800 */
[----:B------:R-:W-:-:S04]  /*79e0*/  IADD3 R6, P3, R8, R12, RZ ;  /* 0x0000000c08067210 */ /* 0x000fc80007f7e0ff */
[----:B--2---:R-:W-:Y:S02]  /*79f0*/  IADD3.X R7, R9, R7, R13, P3, !PT ;  /* 0x0000000709077210 */ /* 0x004fe40001ffe40d */
[----:B------:R0:W5:Y:S04]  /*7a00*/  LDL.LU.64 R12, [R1+0x2d0] ;  /* 0x0002d000010c7983 */ /* 0x0001680000300a00 */
[----:B------:R0:W5:Y:S04]  /*7a10*/  LDL.LU.64 R8, [R1+0x2c8] ;  /* 0x0002c80001087983 */ /* 0x0001680000300a00 */
[----:B------:R2:W-:Y:S04]  /*7a20*/  STL.64 [R1+0x230], R6 ;  /* 0x0002300601007387 */ /* 0x0005e80000100a00 */
[----:B--2---:R0:W5:Y:S01]  /*7a30*/  LDL.LU.64 R6, [R1+0x2c0] ;  /* 0x0002c00001067983 */ /* 0x0041620000300a00 */
[----:B------:R-:W-:Y:S01]  /*7a40*/  ISETP.GT.AND P3, PT, R0, 0x1, P4 ;  /* 0x000000010000780c */ /* 0x000fe20002764270 */
[----:B------:R-:W-:-:S12]  /*7a50*/  BSSY B1, `(.L_x_57) ;  /* 0x0000006000017945 */ /* 0x000fd80003800000 */
[----:B0-----:R-:W-:Y:S05]  /*7a60*/  @!P3 BRA `(.L_x_58) ;  /* 0x000000000010b947 */ /* 0x001fea0003800000 */
[----:B------:R0:W-:Y:S04]  /*7a70*/  STL [R1+0x2bc], R0 ;  /* 0x0002bc0001007387 */ /* 0x0001e80000100800 */
[----:B0----5:R-:W2:Y:S04]  /*7a80*/  LDG.E.LTC128B.U16 R0, desc[UR60][R20.64+0x2] ;  /* 0x0000023c14007981 */ /* 0x021ea8000c1e1520 */
[----:B--2---:R0:W-:Y:S04]  /*7a90*/  STL [R1+0x228], R0 ;  /* 0x0002280001007387 */ /* 0x0041e80000100800 */
[----:B0-----:R0:W5:Y:S02]  /*7aa0*/  LDL.LU R0, [R1+0x2bc] ;  /* 0x0002bc0001007983 */ /* 0x0011640000300800 */
.L_x_58:
[----:B------:R-:W-:Y:S05]  /*7ab0*/  BSYNC B1 ;  /* 0x0000000000017941 */ /* 0x000fea0003800000 */
.L_x_57:
[----:B-----5:R2:W-:Y:S04]  /*7ac0*/  STL [R1+0x2e8], R20 ;  /* 0x0002e81401007387 */ /* 0x0205e80000100800 */
[----:B--2---:R-:W2:Y:S04]  /*7ad0*/  LDL R20, [R1+0x288] ;  /* 0x0002880001147983 */ /* 0x004ea80000100800 */
[----:B------:R3:W-:Y:S04]  /*7ae0*/  STL.64 [R1+0x2e0], R12 ;  /* 0x0002e00c01007387 */ /* 0x0007e80000100a00 */
[----:B---3--:R-:W3:Y:S04]  /*7af0*/  LDL.LU R12, [R1+0x204] ;  /* 0x00020400010c7983 */ /* 0x008ee80000300800 */
[----:B------:R-:W4:Y:S04]  /*7b00*/  LDL.LU R13, [R1+0x268] ;  /* 0x00026800010d7983 */ /* 0x000f280000300800 */
[----:B------:R1:W-:Y:S04]  /*7b10*/  STL.64 [R1+0x2d8], R10 ;  /* 0x0002d80a01007387 */ /* 0x0003e80000100a00 */
[----:B-1----:R-:W4:Y:S04]  /*7b20*/  LDL.LU.64 R10, [R1+0x230] ;  /* 0x00023000010a7983 */ /* 0x002f280000300a00 */
[----:B------:R1:W-:Y:S04]  /*7b30*/  STL [R1+0x2d0], R5 ;  /* 0x0002d00501007387 */ /* 0x0003e80000100800 */
[----:B-1----:R-:W3:Y:S04]  /*7b40*/  LDL.LU R5, [R1+0x2a0] ;  /* 0x0002a00001057983 */ /* 0x002ee80000300800 */
[----:B------:R1:W-:Y:S04]  /*7b50*/  STL.64 [R1+0x2c8], R8 ;  /* 0x0002c80801007387 */ /* 0x0003e80000100a00 */
[----:B-1----:R-:W3:Y:S04]  /*7b60*/  LDL.LU R8, [R1+0x290] ;  /* 0x0002900001087983 */ /* 0x002ee80000300800 */
[----:B------:R-:W3:Y:S04]  /*7b70*/  LDL.LU R9, [R1+0x278] ;  /* 0x0002780001097983 */ /* 0x000ee80000300800 */
[----:B------:R1:W-:Y:S04]  /*7b80*/  STL.64 [R1+0x2c0], R6 ;  /* 0x0002c00601007387 */ /* 0x0003e80000100a00 */
[----:B-1----:R-:W3:Y:S04]  /*7b90*/  LDL.64 R6, [R1+0x220] ;  /* 0x0002200001067983 */ /* 0x002ee80000100a00 */
[----:B------:R1:W-:Y:S04]  /*7ba0*/  STL [R1+0x2bc], R4 ;  /* 0x0002bc0401007387 */ /* 0x0003e80000100800 */
[----:B-1----:R-:W3:Y:S01]  /*7bb0*/  LDL.LU R4, [R1+0x228] ;  /* 0x0002280001047983 */ /* 0x002ee20000300800 */
[----:B--2---:R-:W-:Y:S01]  /*7bc0*/  R2UR UR4, R20 ;  /* 0x00000000140472ca */ /* 0x004fe200000e0000 */
[----:B----4-:R-:W-:-:S04]  /*7bd0*/  IMAD.WIDE.U32 R10, R17, R13, R10 ;  /* 0x0000000d110a7225 */ /* 0x010fc800078e000a */
[----:B---3--:R-:W-:-:S05]  /*7be0*/  HADD2.F32 R20, -RZ, R4.H0_H0 ;  /* 0x20000004ff147230 */ /* 0x008fca0000004100 */
[----:B------:R-:W-:-:S04]  /*7bf0*/  FMUL R20, R20, R16 ;  /* 0x0000001014147220 */ /* 0x000fc80000400000 */
[----:B------:R-:W-:Y:S01]  /*7c00*/  FFMA R12, R12, R2, R20 ;  /* 0x000000020c0c7223 */ /* 0x000fe20000000014 */
[----:B------:R-:W-:Y:S01]  /*7c10*/  @P3 IMAD.MOV.U32 R13, RZ, RZ, R7 ;  /* 0x000000ffff0d3224 */ /* 0x000fe200078e0007 */
[----:B------:R1:W5:Y:S03]  /*7c20*/  LDL.LU R20, [R1+0x2e8] ;  /* 0x0002e80001147983 */ /* 0x0003660000300800 */
[----:B------:R-:W-:Y:S01]  /*7c30*/  F2FP.F16.F32.PACK_AB R17, RZ, R12 ;  /* 0x0000000cff11723e */ /* 0x000fe200000000ff */
[----:B------:R-:W-:-:S05]  /*7c40*/  @P3 IMAD.MOV.U32 R12, RZ, RZ, R6 ;  /* 0x000000ffff0c3224 */ /* 0x000fca00078e0006 */
[----:B------:R2:W-:Y:S01]  /*7c50*/  @P3 STG.E.U16 desc[UR60][R12.64+0x2], R17 ;  /* 0x000002110c003986 */ /* 0x0005e2000c10153c */
[----:B------:R-:W-:-:S04]  /*7c60*/  IADD3 R18, P3, R18, R10, RZ ;  /* 0x0000000a12127210 */ /* 0x000fc80007f7e0ff */
[----:B------:R-:W-:-:S03]  /*7c70*/  IADD3.X R19, R19, R8, R11, P3, !PT ;  /* 0x0000000813137210 */ /* 0x000fc60001ffe40b */
[----:B------:R-:W-:Y:S01]  /*7c80*/  IMAD.WIDE.U32 R18, R9, UR4, R18 ;  /* 0x0000000409127c25 */ /* 0x000fe2000f8e0012 */
[----:B--2---:R1:W5:Y:S04]  /*7c90*/  LDL.LU.64 R12, [R1+0x2e0] ;  /* 0x0002e000010c7983 */ /* 0x0043680000300a00 */
[----:B------:R-:W2:Y:S04]  /*7ca0*/  LDL.LU R17, [R1+0x28c] ;  /* 0x00028c0001117983 */ /* 0x000ea80000300800 */
[----:B------:R1:W5:Y:S01]  /*7cb0*/  LDL.LU.64 R10, [R1+0x2d8] ;  /* 0x0002d800010a7983 */ /* 0x0003620000300a00 */
[----:B------:R-:W-:-:S03]  /*7cc0*/  LEA R8, P3, R5, R14, 0x1 ;  /* 0x0000000e05087211 */ /* 0x000fc600078608ff */
[----:B------:R-:W3:Y:S01]  /*7cd0*/  LDL.LU R9, [R1+0x2ac] ;  /* 0x0002ac0001097983 */ /* 0x000ee20000300800 */
[----:B--2---:R-:W-:Y:S01]  /*7ce0*/  IMAD.IADD R17, R17, 0x1, R19 ;  /* 0x0000000111117824 */ /* 0x004fe200078e0213 */
[----:B---3--:R-:W-:Y:S02]  /*7cf0*/  LEA.HI.X R9, R5, R15, R9, 0x1, P3 ;  /* 0x0000000f05097211 */ /* 0x008fe400018f0c09 */
[----:B------:R1:W5:Y:S01]  /*7d00*/  LDL.LU R5, [R1+0x2d0] ;  /* 0x0002d00001057983 */ /* 0x0003620000300800 */
[----:B------:R-:W-:-:S03]  /*7d10*/  LEA R14, P3, R18, R14, 0x1 ;  /* 0x0000000e120e7211 */ /* 0x000fc600078608ff */
[----:B------:R2:W-:Y:S01]  /*7d20*/  STL.64 [R1+0x200], R8 ;  /* 0x0002000801007387 */ /* 0x0005e20000100a00 */
[----:B------:R-:W-:-:S03]  /*7d30*/  LEA.HI.X R15, R18, R15, R17, 0x1, P3 ;  /* 0x0000000f120f7211 */ /* 0x000fc600018f0c11 */
[----:B--2---:R1:W5:Y:S04]  /*7d40*/  LDL.LU.64 R8, [R1+0x2c8] ;  /* 0x0002c80001087983 */ /* 0x0043680000300a00 */
[----:B------:R-:W2:Y:S04]  /*7d50*/  LDL R19, [R1+0x27c] ;  /* 0x00027c0001137983 */ /* 0x000ea80000100800 */
[----:B------:R-:W3:Y:S01]  /*7d60*/  LDL R17, [R1+0x248] ;  /* 0x0002480001117983 */ /* 0x000ee20000100800 */
[----:B--2---:R-:W-:-:S04]  /*7d70*/  IADD3 R18, P3, R6, R19, RZ ;  /* 0x0000001306127210 */ /* 0x004fc80007f7e0ff */
[----:B---3--:R-:W-:Y:S02]  /*7d80*/  IADD3.X R19, R7, R17, RZ, P3, !PT ;  /* 0x0000001107137210 */ /* 0x008fe40001ffe4ff */
[----:B------:R-:W-:Y:S01]  /*7d90*/  ISETP.GT.AND P3, PT, R3, 0x108, PT ;  /* 0x000001080300780c */ /* 0x000fe20003f64270 */
[----:B------:R1:W5:Y:S01]  /*7da0*/  LDL.LU.64 R6, [R1+0x2c0] ;  /* 0x0002c00001067983 */ /* 0x0003620000300a00 */
[----:B------:R-:W-:-:S03]  /*7db0*/  PRMT R3, R4, 0x7610, R3 ;  /* 0x0000761004037816 */ /* 0x000fc60000000003 */
[----:B------:R1:W5:Y:S01]  /*7dc0*/  LDL.LU R4, [R1+0x2bc] ;  /* 0x0002bc0001047983 */ /* 0x0003620000300800 */
[----:B------:R-:W-:Y:S01]  /*7dd0*/  ISETP.GT.AND P5, PT, R0, RZ, P3 ;  /* 0x000000ff0000720c */ /* 0x000fe20001fa4270 */
[----:B------:R-:W-:-:S12]  /*7de0*/  BSSY B1, `(.L_x_59) ;  /* 0x0000006000017945 */ /* 0x000fd80003800000 */
[----:B-1----:R-:W-:Y:S05]  /*7df0*/  @!P5 BRA `(.L_x_60) ;  /* 0x000000000010d947 */ /* 0x002fea0003800000 */
[----:B------:R1:W-:Y:S04]  /*7e00*/  STL [R1+0x2bc], R2 ;  /* 0x0002bc0201007387 */ /* 0x0003e80000100800 */
[----:B-1----:R-:W2:Y:S04]  /*7e10*/  LDL.LU.64 R2, [R1+0x200] ;  /* 0x0002000001027983 */ /* 0x002ea80000300a00 */
[----:B--2---:R1:W5:Y:S04]  /*7e20*/  LDG.E.LTC128B.U16 R3, desc[UR60][R2.64] ;  /* 0x0000003c02037981 */ /* 0x004368000c1e1520 */
[----:B------:R1:W5:Y:S02]  /*7e30*/  LDL.LU R2, [R1+0x2bc] ;  /* 0x0002bc0001027983 */ /* 0x0003640000300800 */
.L_x_60:
[----:B------:R-:W-:Y:S05]  /*7e40*/  BSYNC B1 ;  /* 0x0000000000017941 */ /* 0x000fea0003800000 */
.L_x_59:
[----:B-----5:R2:W-:Y:S04]  /*7e50*/  STL [R1+0x2bc], R4 ;  /* 0x0002bc0401007387 */ /* 0x0205e80000100800 */
[----:B--2---:R-:W2:Y:S01]  /*7e60*/  LDL.LU R4, [R1+0x208] ;  /* 0x0002080001047983 */ /* 0x004ea20000300800 */
[----:B------:R-:W-:-:S05]  /*7e70*/  HADD2.F32 R17, -RZ, R3.H0_H0 ;  /* 0x20000003ff117230 */ /* 0x000fca0000004100 */
[----:B------:R-:W-:-:S04]  /*7e80*/  FMUL R17, R17, R16 ;  /* 0x0000001011117220 */ /* 0x000fc80000400000 */
[----:B--2---:R-:W-:Y:S02]  /*7e90*/  FFMA R17, R4, R2, R17 ;  /* 0x0000000204117223 */ /* 0x004fe40000000011 */
[----:B------:R2:W5:Y:S01]  /*7ea0*/  LDL.LU R4, [R1+0x2bc] ;  /* 0x0002bc0001047983 */ /* 0x0005620000300800 */
[----:B------:R-:W-:Y:S02]  /*7eb0*/  BSSY B1, `(.L_x_61) ;  /* 0x0000006000017945 */ /* 0x000fe40003800000 */
[----:B------:R-:W-:-:S05]  /*7ec0*/  F2FP.F16.F32.PACK_AB R17, RZ, R17 ;  /* 0x00000011ff11723e */ /* 0x000fca00000000ff */
[----:B------:R2:W-:Y:S01]  /*7ed0*/  @P5 STG.E.U16 desc[UR60][R18.64], R17 ;  /* 0x0000001112005986 */ /* 0x0005e2000c10153c */
[----:B------:R-:W-:-:S13]  /*7ee0*/  ISETP.GT.AND P5, PT, R0, 0x1, P3 ;  /* 0x000000010000780c */ /* 0x000fda0001fa4270 */
[----:B--2---:R-:W-:Y:S05]  /*7ef0*/  @!P5 BRA `(.L_x_62) ;  /* 0x000000000004d947 */ /* 0x004fea0003800000 */
[----:B------:R2:W5:Y:S02]  /*7f00*/  LDG.E.LTC128B.U16 R3, desc[UR60][R14.64+0x2] ;  /* 0x0000023c0e037981 */ /* 0x000564000c1e1520 */
.L_x_62:
[----:B------:R-:W-:Y:S05]  /*7f10*/  BSYNC B1 ;  /* 0x0000000000017941 */ /* 0x000fea0003800000 */
.L_x_61:
[----:B-----5:R3:W-:Y:S04]  /*7f20*/  STL [R1+0x2bc], R4 ;  /* 0x0002bc0401007387 */ /* 0x0207e80000100800 */
[----:B---3--:R-:W3:Y:S01]  /*7f30*/  LDL.LU R4, [R1+0x20c] ;  /* 0x00020c0001047983 */ /* 0x008ee20000300800 */
[----:B------:R-:W-:-:S05]  /*7f40*/  HADD2.F32 R17, -RZ, R3.H0_H0 ;  /* 0x20000003ff117230 */ /* 0x000fca0000004100 */
[----:B------:R-:W-:-:S04]  /*7f50*/  FMUL R17, R17, R16 ;  /* 0x0000001011117220 */ /* 0x000fc80000400000 */
[----:B---3--:R-:W-:Y:S02]  /*7f60*/  FFMA R17, R4, R2, R17 ;  /* 0x0000000204117223 */ /* 0x008fe40000000011 */
[----:B------:R3:W5:Y:S01]  /*7f70*/  LDL.LU R4, [R1+0x2bc] ;  /* 0x0002bc0001047983 */ /* 0x0007620000300800 */
[----:B------:R-:W-:Y:S02]  /*7f80*/  BSSY B1, `(.L_x_63) ;  /* 0x0000006000017945 */ /* 0x000fe40003800000 */
[----:B------:R-:W-:-:S05]  /*7f90*/  F2FP.F16.F32.PACK_AB R17, RZ, R17 ;  /* 0x00000011ff11723e */ /* 0x000fca00000000ff */
[----:B------:R3:W-:Y:S01]  /*7fa0*/  @P5 STG.E.U16 desc[UR60][R18.64+0x2], R17 ;  /* 0x0000021112005986 */ /* 0x0007e2000c10153c */
[----:B------:R-:W-:-:S13]  /*7fb0*/  ISETP.GT.AND P5, PT, R0, 0x8, P4 ;  /* 0x000000080000780c */ /* 0x000fda00027a4270 */
[----:B---3--:R-:W-:Y:S05]  /*7fc0*/  @!P5 BRA `(.L_x_64) ;  /* 0x000000000004d947 */ /* 0x008fea0003800000 */
[----:B------:R3:W5:Y:S02]  /*7fd0*/  LDG.E.LTC128B.U16 R3, desc[UR60][R20.64+0x10] ;  /* 0x0000103c14037981 */ /* 0x000764000c1e1520 */
.L_x_64:
[----:B------:R-:W-:Y:S05]  /*7fe0*/  BSYNC B1 ;  /* 0x0000000000017941 */ /* 0x000fea0003800000 */
.L_x_63:
[----:B-----5:R4:W-:Y:S04]  /*7ff0*/  STL [R1+0x2bc], R4 ;  /* 0x0002bc0401007387 */ /* 0x0209e80000100800 */
[----:B----4-:R-:W4:Y:S04]  /*8000*/  LDL.LU R4, [R1+0x210] ;  /* 0x0002100001047983 */ /* 0x010f280000300800 */
[----:B------:R-:W2:Y:S01]  /*8010*/  LDL.64 R18, [R1+0x220] ;  /* 0x0002200001127983 */ /* 0x000ea20000100a00 */
[----:B------:R-:W-:-:S05]  /*8020*/  HADD2.F32 R17, -RZ, R3.H0_H0 ;  /* 0x20000003ff117230 */ /* 0x000fca0000004100 */
[----:B------:R-:W-:-:S04]  /*8030*/  FMUL R17, R17, R16 ;  /* 0x0000001011117220 */ /* 0x000fc80000400000 */
[----:B----4-:R-:W-:Y:S02]  /*8040*/  FFMA R17, R4, R2, R17 ;  /* 0x0000000204117223 */ /* 0x010fe40000000011 */
[----:B------:R4:W5:Y:S01]  /*8050*/  LDL.LU R4, [R1+0x2bc] ;  /* 0x0002bc0001047983 */ /* 0x0009620000300800 */
[----:B------:R-:W-:Y:S02]  /*8060*/  BSSY B1, `(.L_x_65) ;  /* 0x0000006000017945 */ /* 0x000fe40003800000 */
[----:B------:R-:W-:-:S05]  /*8070*/  F2FP.F16.F32.PACK_AB R17, RZ, R17 ;  /* 0x00000011ff11723e */ /* 0x000fca00000000ff */
[----:B--2---:R4:W-:Y:S01]  /*8080*/  @P5 STG.E.U16 desc[UR60][R18.64+0x10], R17 ;  /* 0x0000101112005986 */ /* 0x0049e2000c10153c */
[----:B------:R-:W-:-:S13]  /*8090*/  ISETP.GT.AND P5, PT, R0, 0x9, P4 ;  /* 0x000000090000780c */ /* 0x000fda00027a4270 */
[----:B----4-:R-:W-:Y:S05]  /*80a0*/  @!P5 BRA `(.L_x_66) ;  /* 0x000000000004d947 */ /* 0x010fea0003800000 */
[----:B------:R2:W5:Y:S02]  /*80b0*/  LDG.E.LTC128B.U16 R3, desc[UR60][R20.64+0x12] ;  /* 0x0000123c14037981 */ /* 0x000564000c1e1520 */
.L_x_66:
[----:B------:R-:W-:Y:S05]  /*80c0*/  BSYNC B1 ;  /* 0x0000000000017941 */ /* 0x000fea0003800000 */
.L_x_65:
[----:B------:R-:W4:Y:S04]  /*80d0*/  LDL.LU R18, [R1+0x214] ;  /* 0x0002140001127983 */ /* 0x000f280000300800 */
[----:B-----5:R0:W-:Y:S04]  /*80e0*/  STL.64 [R1+0x2c0], R4 ;  /* 0x0002c00401007387 */ /* 0x0201e80000100a00 */
[----:B0-----:R-:W3:Y:S01]  /*80f0*/  LDL.LU.64 R4, [R1+0x220] ;  /* 0x0002200001047983 */ /* 0x001ee20000300a00 */
[----:B------:R-:W-:-:S05]  /*8100*/  HADD2.F32 R17, -RZ, R3.H0_H0 ;  /* 0x20000003ff117230 */ /* 0x000fca0000004100 */
[----:B------:R-:W-:-:S04]  /*8110*/  FMUL R17, R17, R16 ;  /* 0x0000001011117220 */ /* 0x000fc80000400000 */
[----:B----4-:R-:W-:-:S05]  /*8120*/  FFMA R17, R18, R2, R17 ;  /* 0x0000000212117223 */ /* 0x010fca0000000011 */
[----:B------:R-:W-:Y:S01]  /*8130*/  F2FP.F16.F32.PACK_AB R17, RZ, R17 ;  /* 0x00000011ff11723e */ /* 0x000fe200000000ff */
[----:B---3--:R-:W-:Y:S02]  /*8140*/  @P5 IMAD.MOV.U32 R18, RZ, RZ, R4 ;  /* 0x000000ffff125224 */ /* 0x008fe400078e0004 */
[----:B------:R-:W-:-:S05]  /*8150*/  @P5 IMAD.MOV.U32 R19, RZ, RZ, R5 ;  /* 0x000000ffff135224 */ /* 0x000fca00078e0005 */
[----:B------:R0:W-:Y:S04]  /*8160*/  @P5 STG.E.U16 desc[UR60][R18.64+0x12], R17 ;  /* 0x0000121112005986 */ /* 0x0001e8000c10153c */
[----:B0-----:R-:W3:Y:S04]  /*8170*/  LDL R19, [R1+0x27c] ;  /* 0x00027c0001137983 */ /* 0x001ee80000100800 */
[----:B------:R-:W4:Y:S01]  /*8180*/  LDL R17, [R1+0x248] ;  /* 0x0002480001117983 */ /* 0x000f220000100800 */
[----:B---3--:R-:W-:-:S05]  /*8190*/  IADD3 R18, P5, R4, R19, RZ ;  /* 0x0000001304127210 */ /* 0x008fca0007fbe0ff */
[----:B----4-:R-:W-:Y:S02]  /*81a0*/  IMAD.X R19, R5, 0x1, R17, P5 ;  /* 0x0000000105137824 */ /* 0x010fe400028e0611 */
[----:B------:R0:W5:Y:S01]  /*81b0*/  LDL.LU.64 R4, [R1+0x2c0] ;  /* 0x0002c00001047983 */ /* 0x0001620000300a00 */
[----:B------:R-:W-:Y:S01]  /*81c0*/  ISETP.GT.AND P5, PT, R0, 0x8, P3 ;  /* 0x000000080000780c */ /* 0x000fe20001fa4270 */
[----:B------:R-:W-:-:S12]  /*81d0*/  BSSY B1, `(.L_x_67) ;  /* 0x0000003000017945 */ /* 0x000fd80003800000 */
[----:B0-----:R-:W-:Y:S05]  /*81e0*/  @!P5 BRA `(.L_x_68) ;  /* 0x000000000004d947 */ /* 0x001fea0003800000 */
[----:B------:R0:W5:Y:S02]  /*81f0*/  LDG.E.LTC128B.U16 R3, desc[UR60][R14.64+0x10] ;  /* 0x0000103c0e037981 */ /* 0x000164000c1e1520 */
.L_x_68:
[----:B------:R-:W-:Y:S05]  /*8200*/  BSYNC B1 ;  /* 0x0000000000017941 */ /* 0x000fea0003800000 */
.L_x_67:
[----:B------:R3:W-:Y:S04]  /*8210*/  STL [R1+0x2c8], R10 ;  /* 0x0002c80a01007387 */ /* 0x0007e80000100800 */
[----:B---3--:R-:W3:Y:S01]  /*8220*/  LDL.LU R10, [R1+0x218] ;  /* 0x00021800010a7983 */ /* 0x008ee20000300800 */
[----:B-----5:R-:W-:-:S03]  /*8230*/  HADD2.F32 R17, -RZ, R3.H0_H0 ;  /* 0x20000003ff117230 */ /* 0x020fc60000004100 */
[----:B------:R4:W-:Y:S02]  /*8240*/  STL.64 [R1+0x2c0], R4 ;  /* 0x0002c00401007387 */ /* 0x0009e40000100a00 */
[----:B------:R-:W-:Y:S02]  /*8250*/  FMUL R17, R17, R16 ;  /* 0x0000001011117220 */ /* 0x000fe40000400000 */
[----:B----4-:R-:W4:Y:S04]  /*8260*/  LDL.LU R4, [R1+0x2a8] ;  /* 0x0002a80001047983 */ /* 0x010f280000300800 */
[----:B------:R-:W2:Y:S01]  /*8270*/  LDL.LU R5, [R1+0x27c] ;  /* 0x00027c0001057983 */ /* 0x000ea20000300800 */
[----:B---3--:R-:W-:-:S03]  /*8280*/  FFMA R17, R10, R2, R17 ;  /* 0x000000020a117223 */ /* 0x008fc60000000011 */
[----:B------:R3:W5:Y:S02]  /*8290*/  LDL.LU R10, [R1+0x2c8] ;  /* 0x0002c800010a7983 */ /* 0x0007640000300800 */
[----:B------:R-:W-:-:S05]  /*82a0*/  F2FP.F16.F32.PACK_AB R17, RZ, R17 ;  /* 0x00000011ff11723e */ /* 0x000fca00000000ff */
[----:B------:R1:W-:Y:S04]  /*82b0*/  @P5 STG.E.U16 desc[UR60][R18.64+0x10], R17 ;  /* 0x0000101112005986 */ /* 0x0003e8000c10153c */
[----:B-1----:R-:W3:Y:S04]  /*82c0*/  LDL.LU R19, [R1+0x2a4] ;  /* 0x0002a40001137983 */ /* 0x002ee80000300800 */
[----:B------:R-:W2:Y:S01]  /*82d0*/  LDL.LU R17, [R1+0x248] ;  /* 0x0002480001117983 */ /* 0x000ea20000300800 */
[----:B---3--:R-:W-:-:S05]  /*82e0*/  IADD3 R18, P5, R19, R8, RZ ;  /* 0x0000000813127210 */ /* 0x008fca0007fbe0ff */
[----:B----4-:R-:W-:Y:S01]  /*82f0*/  IMAD.X R19, R7, 0x1, R4, P5 ;  /* 0x0000000107137824 */ /* 0x010fe200028e0604 */
[----:B--2---:R-:W-:-:S05]  /*8300*/  IADD3 R4, P5, R5, R18, RZ ;  /* 0x0000001205047210 */ /* 0x004fca0007fbe0ff */
[----:B------:R-:W-:-:S05]  /*8310*/  IMAD.X R5, R17, 0x1, R19, P5 ;  /* 0x0000000111057824 */ /* 0x000fca00028e0613 */
[----:B------:R1:W-:Y:S04]  /*8320*/  STL.64 [R1+0x200], R4 ;  /* 0x0002000401007387 */ /* 0x0003e80000100a00 */
[----:B-1----:R1:W5:Y:S01]  /*8330*/  LDL.LU.64 R4, [R1+0x2c0] ;  /* 0x0002c00001047983 */ /* 0x0023620000300a00 */
[----:B------:R-:W-:Y:S01]  /*8340*/  ISETP.GT.AND P5, PT, R0, 0x9, P3 ;  /* 0x000000090000780c */ /* 0x000fe20001fa4270 */
[----:B------:R-:W-:-:S12]  /*8350*/  BSSY B1, `(.L_x_69) ;  /* 0x0000003000017945 */ /* 0x000fd80003800000 */
[----:B-1----:R-:W-:Y:S05]  /*8360*/  @!P5 BRA `(.L_x_70) ;  /* 0x000000000004d947 */ /* 0x002fea0003800000 */
[----:B------:R1:W5:Y:S02]  /*8370*/  LDG.E.LTC128B.U16 R3, desc[UR60][R14.64+0x12] ;  /* 0x0000123c0e037981 */ /* 0x000364000c1e1520 */
.L_x_70:
[----:B------:R-:W-:Y:S05]  /*8380*/  BSYNC B1 ;  /* 0x0000000000017941 */ /* 0x000fea0003800000 */
.L_x_69:
[----:B------:R2:W-:Y:S04]  /*8390*/  STL [R1+0x2c8], R6 ;  /* 0x0002c80601007387 */ /* 0x0005e80000100800 */
[----:B--2---:R-:W2:Y:S04]  /*83a0*/  LDL.LU R6, [R1+0x21c] ;  /* 0x00021c0001067983 */ /* 0x004ea80000300800 */
[----:B-----5:R3:W-:Y:S04]  /*83b0*/  STL.64 [R1+0x2c0], R4 ;  /* 0x0002c00401007387 */ /* 0x0207e80000100a00 */
[----:B---3--:R-:W3:Y:S01]  /*83c0*/  LDL.LU.64 R4, [R1+0x258] ;  /* 0x0002580001047983 */ /* 0x008ee20000300a00 */
[----:B------:R-:W-:-:S05]  /*83d0*/  HADD2.F32 R17, -RZ, R3.H0_H0 ;  /* 0x20000003ff117230 */ /* 0x000fca0000004100 */
[----:B------:R-:W-:-:S04]  /*83e0*/  FMUL R17, R17, R16 ;  /* 0x0000001011117220 */ /* 0x000fc80000400000 */
[----:B--2---:R-:W-:Y:S02]  /*83f0*/  FFMA R17, R6, R2, R17 ;  /* 0x0000000206117223 */ /* 0x004fe40000000011 */
[----:B------:R2:W5:Y:S03]  /*8400*/  LDL.LU R6, [R1+0x2c8] ;  /* 0x0002c80001067983 */ /* 0x0005660000300800 */
[----:B------:R-:W-:-:S05]  /*8410*/  F2FP.F16.F32.PACK_AB R17, RZ, R17 ;  /* 0x00000011ff11723e */ /* 0x000fca00000000ff */
[----:B---3--:R3:W-:Y:S04]  /*8420*/  @P5 STG.E.U16 desc[UR60][R4.64+0x12], R17 ;  /* 0x0000121104005986 */ /* 0x0087e8000c10153c */
[----:B---3--:R2:W5:Y:S01]  /*8430*/  LDL.LU.64 R4, [R1+0x2c0] ;  /* 0x0002c00001047983 */ /* 0x0085620000300a00 */
[----:B------:R-:W-:Y:S01]  /*8440*/  ISETP.GT.AND P5, PT, R0, 0x10, P0 ;  /* 0x000000100000780c */ /* 0x000fe200007a4270 */
[----:B------:R-:W-:-:S12]  /*8450*/  BSSY B1, `(.L_x_71) ;  /* 0x0000006000017945 */ /* 0x000fd80003800000 */
[----:B--2---:R-:W-:Y:S05]  /*8460*/  @!P5 BRA `(.L_x_72) ;  /* 0x000000000010d947 */ /* 0x004fea0003800000 */
[----:B------:R2:W-:Y:S04]  /*8470*/  STL [R1+0x2bc], R2 ;  /* 0x0002bc0201007387 */ /* 0x0005e80000100800 */
[----:B--2---:R-:W2:Y:S04]  /*8480*/  LDL.64 R2, [R1+0x260] ;  /* 0x0002600001027983 */ /* 0x004ea80000100a00 */
[----:B--2---:R2:W5:Y:S04]  /*8490*/  LDG.E.LTC128B.U16 R3, desc[UR60][R2.64+0x20] ;  /* 0x0000203c02037981 */ /* 0x004568000c1e1520 */
[----:B------:R2:W5:Y:S02]  /*84a0*/  LDL.LU R2, [R1+0x2bc] ;  /* 0x0002bc0001027983 */ /* 0x0005640000300800 */
.L_x_72:
[----:B------:R-:W-:Y:S05]  /*84b0*/  BSYNC B1 ;  /* 0x0000000000017941 */ /* 0x000fea0003800000 */
.L_x_71:
        /* <DEDUP_REMOVED lines=11> */
[----:B------:R2:W-:Y:S04]  /*8570*/  STL [R1+0x2bc], R2 ;  /* 0x0002bc0201007387 */ /* 0x0005e80000100800 */
[----:B--2---:R-:W2:Y:S04]  /*8580*/  LDL.64 R2, [R1+0x260] ;  /* 0x0002600001027983 */ /* 0x004ea80000100a00 */
[----:B--2---:R3:W5:Y:S04]  /*8590*/  LDG.E.LTC128B.U16 R3, desc[UR60][R2.64+0x22] ;  /* 0x0000223c02037981 */ /* 0x004768000c1e1520 */
[----:B------:R3:W5:Y:S02]  /*85a0*/  LDL.LU R2, [R1+0x2bc] ;  /* 0x0002bc0001027983 */ /* 0x0007640000300800 */
.L_x_74:
[----:B------:R-:W-:Y:S05]  /*85b0*/  BSYNC B1 ;  /* 0x0000000000017941 */ /* 0x000fea0003800000 */
.L_x_73:
[----:B-----5:R4:W-:Y:S04]  /*85c0*/  STL [R1+0x2bc], R4 ;  /* 0x0002bc0401007387 */ /* 0x0209e80000100800 */
[----:B----4-:R-:W4:Y:S01]  /*85d0*/  LDL.LU R4, [R1+0x1e4] ;  /* 0x0001e40001047983 */ /* 0x010f220000300800 */
[----:B------:R-:W-:-:S05]  /*85e0*/  HADD2.F32 R17, -RZ, R3.H0_H0 ;  /* 0x20000003ff117230 */ /* 0x000fca0000004100 */
[----:B------:R-:W-:-:S04]  /*85f0*/  FMUL R17, R17, R16 ;  /* 0x0000001011117220 */ /* 0x000fc80000400000 */
[----:B----4-:R-:W-:Y:S02]  /*8600*/  FFMA R17, R4, R2, R17 ;  /* 0x0000000204117223 */ /* 0x010fe40000000011 */
[----:B------:R4:W5:Y:S01]  /*8610*/  LDL.LU R4, [R1+0x2bc] ;  /* 0x0002bc0001047983 */ /* 0x0009620000300800 */
[----:B------:R-:W-:Y:S02]  /*8620*/  BSSY B1, `(.L_x_75) ;  /* 0x0000006000017945 */ /* 0x000fe40003800000 */
[----:B------:R-:W-:-:S05]  /*8630*/  F2FP.F16.F32.PACK_AB R17, RZ, R17 ;  /* 0x00000011ff11723e */ /* 0x000fca00000000ff */
[----:B------:R4:W-:Y:S01]  /*8640*/  @P5 STG.E.U16 desc[UR60][R10.64+0x22], R17 ;  /* 0x000022110a005986 */ /* 0x0009e2000c10153c */
[----:B------:R-:W-:-:S13]  /*8650*/  ISETP.GT.AND P5, PT, R0, 0x10, P1 ;  /* 0x000000100000780c */ /* 0x000fda0000fa4270 */
[----:B----4-:R-:W-:Y:S05]  /*8660*/  @!P5 BRA `(.L_x_76) ;  /* 0x000000000004d947 */ /* 0x010fea0003800000 */
[----:B------:R4:W5:Y:S02]  /*8670*/  LDG.E.LTC128B.U16 R3, desc[UR60][R236.64+0x20] ;  /* 0x0000203cec037981 */ /* 0x000964000c1e1520 */
.L_x_76:
[----:B------:R-:W-:Y:S05]  /*8680*/  BSYNC B1 ;  /* 0x0000000000017941 */ /* 0x000fea0003800000 */
.L_x_75:
[----:B-----5:R0:W-:Y:S04]  /*8690*/  STL [R1+0x2bc], R4 ;  /* 0x0002bc0401007387 */ /* 0x0201e80000100800 */
[----:B0-----:R-:W2:Y:S01]  /*86a0*/  LDL.LU R4, [R1+0x1e8] ;  /* 0x0001e80001047983 */ /* 0x001ea20000300800 */
        /* <DEDUP_REMOVED lines=8> */
[----:B0-----:R-:W-:Y:S05]  /*8730*/  @!P5 BRA `(.L_x_78) ;  /* 0x000000000004d947 */ /* 0x001fea0003800000 */
[----:B------:R0:W5:Y:S02]  /*8740*/  LDG.E.LTC128B.U16 R3, desc[UR60][R236.64+0x22] ;  /* 0x0000223cec037981 */ /* 0x000164000c1e1520 */
.L_x_78:
[----:B------:R-:W-:Y:S05]  /*8750*/  BSYNC B1 ;  /* 0x0000000000017941 */ /* 0x000fea0003800000 */
.L_x_77:
        /* <DEDUP_REMOVED lines=11> */
[----:B------:R3:W-:Y:S04]  /*8810*/  STL [R1+0x2bc], R2 ;  /* 0x0002bc0201007387 */ /* 0x0007e80000100800 */
[----:B---3--:R-:W2:Y:S04]  /*8820*/  LDL.64 R2, [R1+0x260] ;  /* 0x0002600001027983 */ /* 0x008ea80000100a00 */
[----:B--2---:R2:W5:Y:S04]  /*8830*/  LDG.E.LTC128B.U16 R3, desc[UR60][R2.64+0x30] ;  /* 0x0000303c02037981 */ /* 0x004568000c1e1520 */
[----:B------:R2:W5:Y:S02]  /*8840*/  LDL.LU R2, [R1+0x2bc] ;  /* 0x0002bc0001027983 */ /* 0x0005640000300800 */
.L_x_80:
[----:B------:R-:W-:Y:S05]  /*8850*/  BSYNC B1 ;  /* 0x0000000000017941 */ /* 0x000fea0003800000 */
.L_x_79:
[----:B-----5:R0:W-:Y:S04]  /*8860*/  STL [R1+0x2bc], R4 ;  /* 0x0002bc0401007387 */ /* 0x0201e80000100800 */
[----:B0-----:R-:W3:Y:S01]  /*8870*/  LDL.LU R4, [R1+0x1f0] ;  /* 0x0001f00001047983 */ /* 0x001ee20000300800 */
        /* <DEDUP_REMOVED lines=8> */
[----:B0-----:R-:W-:Y:S05]  /*8900*/  @!P5 BRA `(.L_x_82) ;  /* 0x000000000010d947 */ /* 0x001fea0003800000 */
[----:B------:R2:W-:Y:S04]  /*8910*/  STL [R1+0x2bc], R2 ;  /* 0x0002bc0201007387 */ /* 0x0005e80000100800 */
[----:B--2---:R-:W2:Y:S04]  /*8920*/  LDL.64 R2, [R1+0x260] ;  /* 0x0002600001027983 */ /* 0x004ea80000100a00 */
[----:B--2---:R0:W5:Y:S04]  /*8930*/  LDG.E.LTC128B.U16 R3, desc[UR60][R2.64+0x32] ;  /* 0x0000323c02037981 */ /* 0x004168000c1e1520 */
[----:B------:R0:W5:Y:S02]  /*8940*/  LDL.LU R2, [R1+0x2bc] ;  /* 0x0002bc0001027983 */ /* 0x0001640000300800 */
.L_x_82:
[----:B------:R-:W-:Y:S05]  /*8950*/  BSYNC B1 ;  /* 0x0000000000017941 */ /* 0x000fea0003800000 */
.L_x_81:
        /* <DEDUP_REMOVED lines=12> */
.L_x_84:
[----:B------:R-:W-:Y:S05]  /*8a20*/  BSYNC B1 ;  /* 0x0000000000017941 */ /* 0x000fea0003800000 */
.L_x_83:
        /* <DEDUP_REMOVED lines=12> */
.L_x_86:
[----:B------:R-:W-:Y:S05]  /*8af0*/  BSYNC B1 ;  /* 0x0000000000017941 */ /* 0x000fea0003800000 */
.L_x_85:
        /* <DEDUP_REMOVED lines=12> */
.L_x_88:
[----:B------:R-:W-:Y:S05]  /*8bc0*/  BSYNC B1 ;  /* 0x0000000000017941 */ /* 0x000fea0003800000 */
.L_x_87:
[----:B-----5:R0:W-:Y:S04]  /*8bd0*/  STL.64 [R1+0x2c0], R4 ;  /* 0x0002c00401007387 */ /* 0x0201e80000100a00 */
[----:B0-----:R-:W3:Y:S01]  /*8be0*/  LDL.LU R5, [R1+0x1c0] ;  /* 0x0001c00001057983 */ /* 0x001ee20000300800 */
[----:B------:R-:W-:Y:S02]  /*8bf0*/  HADD2.F32 R17, -RZ, R3.H0_H0 ;  /* 0x20000003ff117230 */ /* 0x000fe40000004100 */
[----:B------:R-:W-:-:S03]  /*8c00*/  @P5 IMAD.MOV.U32 R4, RZ, RZ, R8 ;  /* 0x000000ffff045224 */ /* 0x000fc600078e0008 */
[----:B------:R-:W-:-:S04]  /*8c10*/  FMUL R17, R17, R16 ;  /* 0x0000001011117220 */ /* 0x000fc80000400000 */
[----:B---3--:R-:W-:Y:S01]  /*8c20*/  FFMA R17, R5, R2, R17 ;  /* 0x0000000205117223 */ /* 0x008fe20000000011 */
[----:B------:R-:W-:-:S04]  /*8c30*/  @P5 IMAD.MOV.U32 R5, RZ, RZ, R7 ;  /* 0x000000ffff055224 */ /* 0x000fc800078e0007 */
[----:B------:R-:W-:-:S05]  /*8c40*/  F2FP.F16.F32.PACK_AB R17, RZ, R17 ;  /* 0x00000011ff11723e */ /* 0x000fca00000000ff */
[----:B------:R0:W-:Y:S04]  /*8c50*/  @P5 STG.E.U16 desc[UR60][R4.64+0x20], R17 ;  /* 0x0000201104005986 */ /* 0x0001e8000c10153c */
[----:B0-----:R0:W5:Y:S01]  /*8c60*/  LDL.LU.64 R4, [R1+0x2c0] ;  /* 0x0002c00001047983 */ /* 0x0011620000300a00 */
[----:B------:R-:W-:Y:S01]  /*8c70*/  ISETP.GT.AND P5, PT, R0, 0x11, P2 ;  /* 0x000000110000780c */ /* 0x000fe200017a4270 */
[----:B------:R-:W-:-:S12]  /*8c80*/  BSSY B1, `(.L_x_89) ;  /* 0x0000003000017945 */ /* 0x000fd80003800000 */
[----:B0-----:R-:W-:Y:S05]  /*8c90*/  @!P5 BRA `(.L_x_90) ;  /* 0x000000000004d947 */ /* 0x001fea0003800000 */
[----:B------:R0:W5:Y:S02]  /*8ca0*/  LDG.E.LTC128B.U16 R3, desc[UR60][R232.64+0x22] ;  /* 0x0000223ce8037981 */ /* 0x000164000c1e1520 */
.L_x_90:
[----:B------:R-:W-:Y:S05]  /*8cb0*/  BSYNC B1 ;  /* 0x0000000000017941 */ /* 0x000fea0003800000 */
.L_x_89:
[----:B-----5:R3:W-:Y:S04]  /*8cc0*/  STL.64 [R1+0x2c0], R4 ;  /* 0x0002c00401007387 */ /* 0x0207e80000100a00 */
[----:B---3--:R-:W3:Y:S01]  /*8cd0*/  LDL.LU R5, [R1+0x1c4] ;  /* 0x0001c40001057983 */ /* 0x008ee20000300800 */
[----:B------:R-:W-:Y:S02]  /*8ce0*/  HADD2.F32 R17, -RZ, R3.H0_H0 ;  /* 0x20000003ff117230 */ /* 0x000fe40000004100 */
[----:B------:R-:W-:-:S03]  /*8cf0*/  @P5 IMAD.MOV.U32 R4, RZ, RZ, R8 ;  /* 0x000000ffff045224 */ /* 0x000fc600078e0008 */
[----:B------:R-:W-:-:S04]  /*8d00*/  FMUL R17, R17, R16 ;  /* 0x0000001011117220 */ /* 0x000fc80000400000 */
[----:B---3--:R-:W-:Y:S01]  /*8d10*/  FFMA R17, R5, R2, R17 ;  /* 0x0000000205117223 */ /* 0x008fe20000000011 */
[----:B------:R-:W-:-:S04]  /*8d20*/  @P5 IMAD.MOV.U32 R5, RZ, RZ, R7 ;  /* 0x000000ffff055224 */ /* 0x000fc800078e0007 */
[----:B------:R-:W-:-:S05]  /*8d30*/  F2FP.F16.F32.PACK_AB R17, RZ, R17 ;  /* 0x00000011ff11723e */ /* 0x000fca00000000ff */
[----:B------:R3:W-:Y:S04]  /*8d40*/  @P5 STG.E.U16 desc[UR60][R4.64+0x22], R17 ;  /* 0x0000221104005986 */ /* 0x0007e8000c10153c */
[----:B---3--:R3:W5:Y:S01]  /*8d50*/  LDL.LU.64 R4, [R1+0x2c0] ;  /* 0x0002c00001047983 */ /* 0x0087620000300a00 */
[----:B------:R-:W-:Y:S01]  /*8d60*/  ISETP.GT.AND P5, PT, R0, 0x10, P6 ;  /* 0x000000100000780c */ /* 0x000fe200037a4270 */
[----:B------:R-:W-:-:S12]  /*8d70*/  BSSY B1, `(.L_x_91) ;  /* 0x0000003000017945 */ /* 0x000fd80003800000 */
[----:B---3--:R-:W-:Y:S05]  /*8d80*/  @!P5 BRA `(.L_x_92) ;  /* 0x000000000004d947 */ /* 0x008fea0003800000 */
[----:B------:R3:W5:Y:S02]  /*8d90*/  LDG.E.LTC128B.U16 R3, desc[UR60][R22.64+0x20] ;  /* 0x0000203c16037981 */ /* 0x000764000c1e1520 */
.L_x_92:
[----:B------:R-:W-:Y:S05]  /*8da0*/  BSYNC B1 ;  /* 0x0000000000017941 */ /* 0x000fea0003800000 */
.L_x_91:
[----:B------:R0:W-:Y:S04]  /*8db0*/  STL [R1+0x2bc], R6 ;  /* 0x0002bc0601007387 */ /* 0x0001e80000100800 */
[----:B0-----:R-:W2:Y:S01]  /*8dc0*/  LDL.LU R6, [R1+0x1c8] ;  /* 0x0001c80001067983 */ /* 0x001ea20000300800 */
[----:B-----5:R-:W-:-:S05]  /*8dd0*/  HADD2.F32 R17, -RZ, R3.H0_H0 ;  /* 0x20000003ff117230 */ /* 0x020fca0000004100 */
        /* <DEDUP_REMOVED lines=9> */
.L_x_94:
[----:B------:R-:W-:Y:S05]  /*8e70*/  BSYNC B1 ;  /* 0x0000000000017941 */ /* 0x000fea0003800000 */
.L_x_93:
        /* <DEDUP_REMOVED lines=12> */
.L_x_96:
[----:B------:R-:W-:Y:S05]  /*8f40*/  BSYNC B1 ;  /* 0x0000000000017941 */ /* 0x000fea0003800000 */
.L_x_95:
[----:B------:R0:W-:Y:S04]  /*8f50*/  STL.64 [R1+0x2c0], R4 ;  /* 0x0002c00401007387 */ /* 0x0001e80000100a00 */
[----:B0-----:R-:W3:Y:S01]  /*8f60*/  LDL.LU R5, [R1+0x1d0] ;  /* 0x0001d00001057983 */ /* 0x001ee20000300800 */
[----:B-----5:R-:W-:Y:S02]  /*8f70*/  HADD2.F32 R17, -RZ, R3.H0_H0 ;  /* 0x20000003ff117230 */ /* 0x020fe40000004100 */
        /* <DEDUP_REMOVED lines=11> */
.L_x_98:
[----:B------:R-:W-:Y:S05]  /*9030*/  BSYNC B1 ;  /* 0x0000000000017941 */ /* 0x000fea0003800000 */
.L_x_97:
        /* <DEDUP_REMOVED lines=14> */
.L_x_100:
[----:B------:R-:W-:Y:S05]  /*9120*/  BSYNC B1 ;  /* 0x0000000000017941 */ /* 0x000fea0003800000 */
.L_x_99:
        /* <DEDUP_REMOVED lines=12> */
.L_x_102:
[----:B------:R-:W-:Y:S05]  /*91f0*/  BSYNC B1 ;  /* 0x0000000000017941 */ /* 0x000fea0003800000 */
.L_x_101:
[----:B------:R2:W-:Y:S04]  /*9200*/  STL [R1+0x2c0], R7 ;  /* 0x0002c00701007387 */ /* 0x0005e80000100800 */
[----:B--2---:R-:W2:Y:S01]  /*9210*/  LDL.LU R7, [R1+0x1dc] ;  /* 0x0001dc0001077983 */ /* 0x004ea20000300800 */
[----:B-----5:R-:W-:-:S03]  /*9220*/  HADD2.F32 R17, -RZ, R3.H0_H0 ;  /* 0x20000003ff117230 */ /* 0x020fc60000004100 */
[----:B------:R1:W-:Y:S02]  /*9230*/  STL [R1+0x2bc], R6 ;  /* 0x0002bc0601007387 */ /* 0x0003e40000100800 */
[----:B------:R-:W-:Y:S02]  /*9240*/  FMUL R17, R17, R16 ;  /* 0x0000001011117220 */ /* 0x000fe40000400000 */
[----:B-1----:R-:W3:Y:S02]  /*9250*/  LDL.LU R6, [R1+0x1a0] ;  /* 0x0001a00001067983 */ /* 0x002ee40000300800 */
[----:B--2---:R-:W-:Y:S02]  /*9260*/  FFMA R17, R7, R2, R17 ;  /* 0x0000000207117223 */ /* 0x004fe40000000011 */
[----:B------:R1:W5:Y:S03]  /*9270*/  LDL.LU R7, [R1+0x2c0] ;  /* 0x0002c00001077983 */ /* 0x0003660000300800 */
[----:B------:R-:W-:-:S05]  /*9280*/  F2FP.F16.F32.PACK_AB R17, RZ, R17 ;  /* 0x00000011ff11723e */ /* 0x000fca00000000ff */
[----:B------:R2:W-:Y:S01]  /*9290*/  @P5 STG.E.U16 desc[UR60][R4.64+0x32], R17 ;  /* 0x0000321104005986 */ /* 0x0005e2000c10153c */
[----:B------:R-:W-:-:S13]  /*92a0*/  ISETP.GT.AND P5, PT, R0, 0x10, P4 ;  /* 0x000000100000780c */ /* 0x000fda00027a4270 */
[----:B------:R-:W2:Y:S02]  /*92b0*/  @P5 LDG.E.LTC128B.U16 R3, desc[UR60][R20.64+0x20] ;  /* 0x0000203c14035981 */ /* 0x000ea4000c1e1520 */
[----:B--2---:R-:W-:-:S05]  /*92c0*/  HADD2.F32 R17, -RZ, R3.H0_H0 ;  /* 0x20000003ff117230 */ /* 0x004fca0000004100 */
[----:B------:R-:W-:-:S04]  /*92d0*/  FMUL R17, R17, R16 ;  /* 0x0000001011117220 */ /* 0x000fc80000400000 */
[----:B---3--:R-:W-:Y:S02]  /*92e0*/  FFMA R17, R6, R2, R17 ;  /* 0x0000000206117223 */ /* 0x008fe40000000011 */
[----:B------:R1:W5:Y:S01]  /*92f0*/  LDL.LU R6, [R1+0x2bc] ;  /* 0x0002bc0001067983 */ /* 0x0003620000300800 */
[----:B------:R-:W-:Y:S02]  /*9300*/  BSSY B1, `(.L_x_103) ;  /* 0x0000006000017945 */ /* 0x000fe40003800000 */
[----:B------:R-:W-:-:S05]  /*9310*/  F2FP.F16.F32.PACK_AB R17, RZ, R17 ;  /* 0x00000011ff11723e */ /* 0x000fca00000000ff */
[----:B------:R1:W-:Y:S01]  /*9320*/  @P5 STG.E.U16 desc[UR60][R18.64+0x20], R17 ;  /* 0x0000201112005986 */ /* 0x0003e2000c10153c */
[----:B------:R-:W-:-:S13]  /*9330*/  ISETP.GT.AND P5, PT, R0, 0x11, P4 ;  /* 0x000000110000780c */ /* 0x000fda00027a4270 */
[----:B-1----:R-:W-:Y:S05]  /*9340*/  @!P5 BRA `(.L_x_104) ;  /* 0x000000000004d947 */ /* 0x002fea0003800000 */
[----:B------:R1:W5:Y:S02]  /*9350*/  LDG.E.LTC128B.U16 R3, desc[UR60][R20.64+0x22] ;  /* 0x0000223c14037981 */ /* 0x000364000c1e1520 */
.L_x_104:
[----:B------:R-:W-:Y:S05]  /*9360*/  BSYNC B1 ;  /* 0x0000000000017941 */ /* 0x000fea0003800000 */
.L_x_103:
[----:B------:R2:W-:Y:S04]  /*9370*/  STL [R1+0x2bc], R4 ;  /* 0x0002bc0401007387 */ /* 0x0005e80000100800 */
[----:B--2---:R-:W2:Y:S01]  /*9380*/  LDL.LU R4, [R1+0x1a4] ;  /* 0x0001a40001047983 */ /* 0x004ea20000300800 */
        /* <DEDUP_REMOVED lines=10> */
.L_x_106:
[----:B------:R-:W-:Y:S05]  /*9430*/  BSYNC B1 ;  /* 0x0000000000017941 */ /* 0x000fea0003800000 */
.L_x_105:
[----:B------:R3:W-:Y:S04]  /*9440*/  STL [R1+0x2c8], R6 ;  /* 0x0002c80601007387 */ /* 0x0007e80000100800 */
[----:B---3--:R-:W3:Y:S04]  /*9450*/  LDL.LU R6, [R1+0x1a8] ;  /* 0x0001a80001067983 */ /* 0x008ee80000300800 */
[----:B-----5:R0:W-:Y:S04]  /*9460*/  STL.64 [R1+0x2c0], R4 ;  /* 0x0002c00401007387 */ /* 0x0201e80000100a00 */
[----:B0-----:R-:W4:Y:S01]  /*9470*/  LDL.LU.64 R4, [R1+0x200] ;  /* 0x0002000001047983 */ /* 0x001f220000300a00 */
[----:B------:R-:W-:-:S05]  /*9480*/  HADD2.F32 R17, -RZ, R3.H0_H0 ;  /* 0x20000003ff117230 */ /* 0x000fca0000004100 */
[----:B------:R-:W-:-:S04]  /*9490*/  FMUL R17, R17, R16 ;  /* 0x0000001011117220 */ /* 0x000fc80000400000 */
[----:B---3--:R-:W-:Y:S02]  /*94a0*/  FFMA R17, R6, R2, R17 ;  /* 0x0000000206117223 */ /* 0x008fe40000000011 */
[----:B------:R0:W5:Y:S03]  /*94b0*/  LDL.LU R6, [R1+0x2c8] ;  /* 0x0002c80001067983 */ /* 0x0001660000300800 */
[----:B------:R-:W-:-:S05]  /*94c0*/  F2FP.F16.F32.PACK_AB R17, RZ, R17 ;  /* 0x00000011ff11723e */ /* 0x000fca00000000ff */
[----:B----4-:R3:W-:Y:S04]  /*94d0*/  @P5 STG.E.U16 desc[UR60][R4.64+0x20], R17 ;  /* 0x0000201104005986 */ /* 0x0107e8000c10153c */
[----:B---3--:R0:W5:Y:S01]  /*94e0*/  LDL.LU.64 R4, [R1+0x2c0] ;  /* 0x0002c00001047983 */ /* 0x0081620000300a00 */
[----:B------:R-:W-:Y:S01]  /*94f0*/  ISETP.GT.AND P5, PT, R0, 0x11, P3 ;  /* 0x000000110000780c */ /* 0x000fe20001fa4270 */
[----:B------:R-:W-:-:S12]  /*9500*/  BSSY B1, `(.L_x_107) ;  /* 0x0000003000017945 */ /* 0x000fd80003800000 */
[----:B0-----:R-:W-:Y:S05]  /*9510*/  @!P5 BRA `(.L_x_108) ;  /* 0x000000000004d947 */ /* 0x001fea0003800000 */
[----:B------:R0:W5:Y:S02]  /*9520*/  LDG.E.LTC128B.U16 R3, desc[UR60][R14.64+0x22] ;  /* 0x0000223c0e037981 */ /* 0x000164000c1e1520 */
.L_x_108:
[----:B------:R-:W-:Y:S05]  /*9530*/  BSYNC B1 ;  /* 0x0000000000017941 */ /* 0x000fea0003800000 */
.L_x_107:
        /* <DEDUP_REMOVED lines=12> */
.L_x_110:
[----:B------:R-:W-:Y:S05]  /*9600*/  BSYNC B1 ;  /* 0x0000000000017941 */ /* 0x000fea0003800000 */
.L_x_109:
        /* <DEDUP_REMOVED lines=12> */
.L_x_112:
[----:B------:R-:W-:Y:S05]  /*96d0*/  BSYNC B1 ;  /* 0x0000000000017941 */ /* 0x000fea0003800000 */
.L_x_111:
        /* <DEDUP_REMOVED lines=12> */
.L_x_114:
[----:B------:R-:W-:Y:S05]  /*97a0*/  BSYNC B1 ;  /* 0x0000000000017941 */ /* 0x000fea0003800000 */
.L_x_113:
        /* <DEDUP_REMOVED lines=12> */
.L_x_116:
[----:B------:R-:W-:Y:S05]  /*9870*/  BSYNC B1 ;  /* 0x0000000000017941 */ /* 0x000fea0003800000 */
.L_x_115:
        /* <DEDUP_REMOVED lines=12> */
[----:B0-----:R-:W3:Y:S04]  /*9940*/  LDL.64 R2, [R1+0x260] ;  /* 0x0002600001027983 */ /* 0x001ee80000100a00 */
[----:B---3--:R0:W5:Y:S04]  /*9950*/  LDG.E.LTC128B.U16 R3, desc[UR60][R2.64+0x40] ;  /* 0x0000403c02037981 */ /* 0x008168000c1e1520 */
[----:B------:R0:W5:Y:S02]  /*9960*/  LDL.LU R2, [R1+0x2bc] ;  /* 0x0002bc0001027983 */ /* 0x0001640000300800 */
.L_x_118:
[----:B------:R-:W-:Y:S05]  /*9970*/  BSYNC B1 ;  /* 0x0000000000017941 */ /* 0x000fea0003800000 */
.L_x_117:
        /* <DEDUP_REMOVED lines=12> */
[----:B0-----:R-:W3:Y:S04]  /*9a40*/  LDL.64 R2, [R1+0x260] ;  /* 0x0002600001027983 */ /* 0x001ee80000100a00 */
[----:B---3--:R3:W5:Y:S04]  /*9a50*/  LDG.E.LTC128B.U16 R3, desc[UR60][R2.64+0x42] ;  /* 0x0000423c02037981 */ /* 0x008768000c1e1520 */
[----:B------:R3:W5:Y:S02]  /*9a60*/  LDL.LU R2, [R1+0x2bc] ;  /* 0x0002bc0001027983 */ /* 0x0007640000300800 */
.L_x_120:
[----:B------:R-:W-:Y:S05]  /*9a70*/  BSYNC B1 ;  /* 0x0000000000017941 */ /* 0x000fea0003800000 */
.L_x_119:
        /* <DEDUP_REMOVED lines=12> */
.L_x_122:
[----:B------:R-:W-:Y:S05]  /*9b40*/  BSYNC B1 ;  /* 0x0000000000017941 */ /* 0x000fea0003800000 */
.L_x_121:
        /* <DEDUP_REMOVED lines=12> */
.L_x_124:
[----:B------:R-:W-:Y:S05]  /*9c10*/  BSYNC B1 ;  /* 0x0000000000017941 */ /* 0x000fea0003800000 */
.L_x_123:
        /* <DEDUP_REMOVED lines=15> */
.L_x_126:
[----:B------:R-:W-:Y:S05]  /*9d10*/  BSYNC B1 ;  /* 0x0000000000017941 */ /* 0x000fea0003800000 */
.L_x_125:
        /* <DEDUP_REMOVED lines=15> */
.L_x_128:
[----:B------:R-:W-:Y:S05]  /*9e10*/  BSYNC B1 ;  /* 0x0000000000017941 */ /* 0x000fea0003800000 */
.L_x_127:
        /* <DEDUP_REMOVED lines=12> */
.L_x_130:
[----:B------:R-:W-:Y:S05]  /*9ee0*/  BSYNC B1 ;  /* 0x0000000000017941 */ /* 0x000fea0003800000 */
.L_x_129:
        /* <DEDUP_REMOVED lines=12> */
.L_x_132:
[----:B------:R-:W-:Y:S05]  /*9fb0*/  BSYNC B1 ;  /* 0x0000000000017941 */ /* 0x000fea0003800000 */
.L_x_131:
        /* <DEDUP_REMOVED lines=11> */
[----:B------:R0:W5:Y:S02]  /*a070*/  LDG.E.LTC128B.U16 R3, desc[UR60][R232.64+0x40] ;  /* 0x0000403ce8037981 */ /* 0x000164000c1e1520 */
.L_x_134:
[----:B------:R-:W-:Y:S05]  /*a080*/  BSYNC B1 ;  /* 0x0000000000017941 */ /* 0x000fea0003800000 */
.L_x_133:
        /* <DEDUP_REMOVED lines=14> */
.L_x_136:
[----:B------:R-:W-:Y:S05]  /*a170*/  BSYNC B1 ;  /* 0x0000000000017941 */ /* 0x000fea0003800000 */
.L_x_135:
[----:B-----5:R0:W-:Y:S04]  /*a180*/  STL.64 [R1+0x2c0], R4 ;  /* 0x0002c00401007387 */ /* 0x0201e80000100a00 */
[----:B0-----:R-:W2:Y:S01]  /*a190*/  LDL.LU R5, [R1+0x164] ;  /* 0x0001640001057983 */ /* 0x001ea20000300800 */
[----:B------:R-:W-:Y:S02]  /*a1a0*/  HADD2.F32 R17, -RZ, R3.H0_H0 ;  /* 0x20000003ff117230 */ /* 0x000fe40000004100 */
[----:B------:R-:W-:-:S03]  /*a1b0*/  @P5 IMAD.MOV.U32 R4, RZ, RZ, R8 ;  /* 0x000000ffff045224 */ /* 0x000fc600078e0008 */
[----:B------:R-:W-:-:S04]  /*a1c0*/  FMUL R17, R17, R16 ;  /* 0x0000001011117220 */ /* 0x000fc80000400000 */
[----:B--2---:R-:W-:Y:S01]  /*a1d0*/  FFMA R17, R5, R2, R17 ;  /* 0x0000000205117223 */ /* 0x004fe20000000011 */
        /* <DEDUP_REMOVED lines=8> */
.L_x_138:
[----:B------:R-:W-:Y:S05]  /*a260*/  BSYNC B1 ;  /* 0x0000000000017941 */ /* 0x000fea0003800000 */
.L_x_137:
        /* <DEDUP_REMOVED lines=12> */
.L_x_140:
[----:B------:R-:W-:Y:S05]  /*a330*/  BSYNC B1 ;  /* 0x0000000000017941 */ /* 0x000fea0003800000 */
.L_x_139:
        /* <DEDUP_REMOVED lines=12> */
.L_x_142:
[----:B------:R-:W-:Y:S05]  /*a400*/  BSYNC B1 ;  /* 0x0000000000017941 */ /* 0x000fea0003800000 */
.L_x_141:
[----:B------:R3:W-:Y:S04]  /*a410*/  STL.64 [R1+0x2c0], R4 ;  /* 0x0002c00401007387 */ /* 0x0007e80000100a00 */
[----:B---3--:R-:W3:Y:S01]  /*a420*/  LDL.LU R5, [R1+0x170] ;  /* 0x0001700001057983 */ /* 0x008ee20000300800 */
[----:B-----5:R-:W-:Y:S02]  /*a430*/  HADD2.F32 R17, -RZ, R3.H0_H0 ;  /* 0x20000003ff117230 */ /* 0x020fe40000004100 */
        /* <DEDUP_REMOVED lines=11> */
.L_x_144:
[----:B------:R-:W-:Y:S05]  /*a4f0*/  BSYNC B1 ;  /* 0x0000000000017941 */ /* 0x000fea0003800000 */
.L_x_143:
        /* <DEDUP_REMOVED lines=14> */
.L_x_146:
[----:B------:R-:W-:Y:S05]  /*a5e0*/  BSYNC B1 ;  /* 0x0000000000017941 */ /* 0x000fea0003800000 */
.L_x_145:
        /* <DEDUP_REMOVED lines=12> */
.L_x_148:
[----:B------:R-:W-:Y:S05]  /*a6b0*/  BSYNC B1 ;  /* 0x0000000000017941 */ /* 0x000fea0003800000 */
.L_x_147:
        /* <DEDUP_REMOVED lines=12> */
.L_x_150:
[----:B------:R-:W-:Y:S05]  /*a780*/  BSYNC B1 ;  /* 0x0000000000017941 */ /* 0x000fea0003800000 */
.L_x_149:
[----:B------:R3:W-:Y:S04]  /*a790*/  STL [R1+0x2bc], R4 ;  /* 0x0002bc0401007387 */ /* 0x0007e80000100800 */
[----:B---3--:R-:W3:Y:S01]  /*a7a0*/  LDL.LU R4, [R1+0x140] ;  /* 0x0001400001047983 */ /* 0x008ee20000300800 */
[----:B-----5:R-:W-:-:S05]  /*a7b0*/  HADD2.F32 R17, -RZ, R3.H0_H0 ;  /* 0x20000003ff117230 */ /* 0x020fca0000004100 */
        /* <DEDUP_REMOVED lines=9> */
.L_x_152:
[----:B------:R-:W-:Y:S05]  /*a850*/  BSYNC B1 ;  /* 0x0000000000017941 */ /* 0x000fea0003800000 */
.L_x_151:
        /* <DEDUP_REMOVED lines=12> */
.L_x_154:
[----:B------:R-:W-:Y:S05]  /*a920*/  BSYNC B1 ;  /* 0x0000000000017941 */ /* 0x000fea0003800000 */
.L_x_153:
        /* <DEDUP_REMOVED lines=12> */
.L_x_156:
[----:B------:R-:W-:Y:S05]  /*a9f0*/  BSYNC B1 ;  /* 0x0000000000017941 */ /* 0x000fea0003800000 */
.L_x_155:
        /* <DEDUP_REMOVED lines=12> */
.L_x_158:
[----:B------:R-:W-:Y:S05]  /*aac0*/  BSYNC B1 ;  /* 0x0000000000017941 */ /* 0x000fea0003800000 */
.L_x_157:
        /* <DEDUP_REMOVED lines=12> */
.L_x_160:
[----:B------:R-:W-:Y:S05]  /*ab90*/  BSYNC B1 ;  /* 0x0000000000017941 */ /* 0x000fea0003800000 */
.L_x_159:
        /* <DEDUP_REMOVED lines=12> */
.L_x_162:
[----:B------:R-:W-:Y:S05]  /*ac60*/  BSYNC B1 ;  /* 0x0000000000017941 */ /* 0x000fea0003800000 */
.L_x_161:
        /* <DEDUP_REMOVED lines=12> */
.L_x_164:
[----:B------:R-:W-:Y:S05]  /*ad30*/  BSYNC B1 ;  /* 0x0000000000017941 */ /* 0x000fea0003800000 */
.L_x_163:
        /* <DEDUP_REMOVED lines=15> */
.L_x_166:
[----:B------:R-:W-:Y:S05]  /*ae30*/  BSYNC B1 ;  /* 0x0000000000017941 */ /* 0x000fea0003800000 */
.L_x_165:
        /* <DEDUP_REMOVED lines=15> */
.L_x_168:
[----:B------:R-:W-:Y:S05]  /*af30*/  BSYNC B1 ;  /* 0x0000000000017941 */ /* 0x000fea0003800000 */
.L_x_167:
        /* <DEDUP_REMOVED lines=12> */
.L_x_170:
[----:B------:R-:W-:Y:S05]  /*b000*/  BSYNC B1 ;  /* 0x0000000000017941 */ /* 0x000fea0003800000 */
.L_x_169:
        /* <DEDUP_REMOVED lines=12> */
.L_x_172:
[----:B------:R-:W-:Y:S05]  /*b0d0*/  BSYNC B1 ;  /* 0x0000000000017941 */ /* 0x000fea0003800000 */
.L_x_171:
        /* <DEDUP_REMOVED lines=15> */
.L_x_174:
[----:B------:R-:W-:Y:S05]  /*b1d0*/  BSYNC B1 ;  /* 0x0000000000017941 */ /* 0x000fea0003800000 */
.L_x_173:
        /* <DEDUP_REMOVED lines=15> */
.L_x_176:
[----:B------:R-:W-:Y:S05]  /*b2d0*/  BSYNC B1 ;  /* 0x0000000000017941 */ /* 0x000fea0003800000 */
.L_x_175:
        /* <DEDUP_REMOVED lines=12> */
.L_x_178:
[----:B------:R-:W-:Y:S05]  /*b3a0*/  BSYNC B1 ;  /* 0x0000000000017941 */ /* 0x000fea0003800000 */
.L_x_177:
        /* <DEDUP_REMOVED lines=12> */
.L_x_180:
[----:B------:R-:W-:Y:S05]  /*b470*/  BSYNC B1 ;  /* 0x0000000000017941 */ /* 0x000fea0003800000 */
.L_x_179:
        /* <DEDUP_REMOVED lines=12> */
.L_x_182:
[----:B------:R-:W-:Y:S05]  /*b540*/  BSYNC B1 ;  /* 0x0000000000017941 */ /* 0x000fea0003800000 */
.L_x_181:
[----:B-----5:R3:W-:Y:S04]  /*b550*/  STL.64 [R1+0x2c0], R4 ;  /* 0x0002c00401007387 */ /* 0x0207e80000100a00 */
[----:B---3--:R-:W3:Y:S01]  /*b560*/  LDL.LU R5, [R1+0x100] ;  /* 0x0001000001057983 */ /* 0x008ee20000300800 */
[----:B------:R-:W-:Y:S02]  /*b570*/  HADD2.F32 R17, -RZ, R3.H0_H0 ;  /* 0x20000003ff117230 */ /* 0x000fe40000004100 */
[----:B------:R-:W-:-:S03]  /*b580*/  @P5 IMAD.MOV.U32 R4, RZ, RZ, R8 ;  /* 0x000000ffff045224 */ /* 0x000fc600078e0008 */
[----:B------:R-:W-:-:S04]  /*b590*/  FMUL R17, R17, R16 ;  /* 0x0000001011117220 */ /* 0x000fc80000400000 */
[----:B---3--:R-:W-:Y:S01]  /*b5a0*/  FFMA R17, R5, R2, R17 ;  /* 0x0000000205117223 */ /* 0x008fe20000000011 */
[----:B------:R-:W-:-:S04]  /*b5b0*/  @P5 MOV R5, R7 ;  /* 0x0000000700055202 */ /* 0x000fc80000000f00 */
[----:B------:R-:W-:-:S05]  /*b5c0*/  F2FP.F16.F32.PACK_AB R17, RZ, R17 ;  /* 0x00000011ff11723e */ /* 0x000fca00000000ff */
[----:B------:R3:W-:Y:S04]  /*b5d0*/  @P5 STG.E.U16 desc[UR60][R4.64+0x60], R17 ;  /* 0x0000601104005986 */ /* 0x0007e8000c10153c */
[----:B---3--:R3:W5:Y:S01]  /*b5e0*/  LDL.LU.64 R4, [R1+0x2c0] ;  /* 0x0002c00001047983 */ /* 0x0087620000300a00 */
[----:B------:R-:W-:Y:S01]  /*b5f0*/  ISETP.GT.AND P5, PT, R0, 0x31, P2 ;  /* 0x000000310000780c */ /* 0x000fe200017a4270 */
[----:B------:R-:W-:-:S12]  /*b600*/  BSSY B1, `(.L_x_183) ;  /* 0x0000003000017945 */ /* 0x000fd80003800000 */
[----:B---3--:R-:W-:Y:S05]  /*b610*/  @!P5 BRA `(.L_x_184) ;  /* 0x000000000004d947 */ /* 0x008fea0003800000 */
[----:B------:R3:W5:Y:S02]  /*b620*/  LDG.E.LTC128B.U16 R3, desc[UR60][R232.64+0x62] ;  /* 0x0000623ce8037981 */ /* 0x000764000c1e1520 */
.L_x_184:
[----:B------:R-:W-:Y:S05]  /*b630*/  BSYNC B1 ;  /* 0x0000000000017941 */ /* 0x000fea0003800000 */
.L_x_183:
        /* <DEDUP_REMOVED lines=14> */
.L_x_186:
[----:B------:R-:W-:Y:S05]  /*b720*/  BSYNC B1 ;  /* 0x0000000000017941 */ /* 0x000fea0003800000 */
.L_x_185:
        /* <DEDUP_REMOVED lines=12> */
.L_x_188:
[----:B------:R-:W-:Y:S05]  /*b7f0*/  BSYNC B1 ;  /* 0x0000000000017941 */ /* 0x000fea0003800000 */
.L_x_187:
        /* <DEDUP_REMOVED lines=12> */
.L_x_190:
[----:B------:R-:W-:Y:S05]  /*b8c0*/  BSYNC B1 ;  /* 0x0000000000017941 */ /* 0x000fea0003800000 */
.L_x_189:
        /* <DEDUP_REMOVED lines=14> */
.L_x_192:
[----:B------:R-:W-:Y:S05]  /*b9b0*/  BSYNC B1 ;  /* 0x0000000000017941 */ /* 0x000fea0003800000 */
.L_x_191:
        /* <DEDUP_REMOVED lines=14> */
.L_x_194:
[----:B------:R-:W-:Y:S05]  /*baa0*/  BSYNC B1 ;  /* 0x0000000000017941 */ /* 0x000fea0003800000 */
.L_x_193:
        /* <DEDUP_REMOVED lines=12> */
.L_x_196:
[----:B------:R-:W-:Y:S05]  /*bb70*/  BSYNC B1 ;  /* 0x0000000000017941 */ /* 0x000fea0003800000 */
.L_x_195:
        /* <DEDUP_REMOVED lines=12> */
.L_x_198:
[----:B------:R-:W-:Y:S05]  /*bc40*/  BSYNC B1 ;  /* 0x0000000000017941 */ /* 0x000fea0003800000 */
.L_x_197:
        /* <DEDUP_REMOVED lines=12> */
.L_x_200:
[----:B------:R-:W-:Y:S05]  /*bd10*/  BSYNC B1 ;  /* 0x0000000000017941 */ /* 0x000fea0003800000 */
.L_x_199:
        /* <DEDUP_REMOVED lines=12> */
.L_x_202:
[----:B------:R-:W-:Y:S05]  /*bde0*/  BSYNC B1 ;  /* 0x0000000000017941 */ /* 0x000fea0003800000 */
.L_x_201:
        /* <DEDUP_REMOVED lines=12> */
.L_x_204:
[----:B------:R-:W-:Y:S05]  /*beb0*/  BSYNC B1 ;  /* 0x0000000000017941 */ /* 0x000fea0003800000 */
.L_x_203:
        /* <DEDUP_REMOVED lines=12> */
.L_x_206:
[----:B------:R-:W-:Y:S05]  /*bf80*/  BSYNC B1 ;  /* 0x0000000000017941 */ /* 0x000fea0003800000 */
.L_x_205:
        /* <DEDUP_REMOVED lines=12> */
.L_x_208:
[----:B------:R-:W-:Y:S05]  /*c050*/  BSYNC B1 ;  /* 0x0000000000017941 */ /* 0x000fea0003800000 */
.L_x_207:
        /* <DEDUP_REMOVED lines=12> */
.L_x_210:
[----:B------:R-:W-:Y:S05]  /*c120*/  BSYNC B1 ;  /* 0x0000000000017941 */ /* 0x000fea0003800000 */
.L_x_209:
        /* <DEDUP_REMOVED lines=12> */
.L_x_212:
[----:B------:R-:W-:Y:S05]  /*c1f0*/  BSYNC B1 ;  /* 0x0000000000017941 */ /* 0x000fea0003800000 */
.L_x_211:
        /* <DEDUP_REMOVED lines=15> */
.L_x_214:
[----:B------:R-:W-:Y:S05]  /*c2f0*/  BSYNC B1 ;  /* 0x0000000000017941 */ /* 0x000fea0003800000 */
.L_x_213:
        /* <DEDUP_REMOVED lines=15> */
.L_x_216:
[----:B------:R-:W-:Y:S05]  /*c3f0*/  BSYNC B1 ;  /* 0x0000000000017941 */ /* 0x000fea0003800000 */
.L_x_215:
        /* <DEDUP_REMOVED lines=12> */
.L_x_218:
[----:B------:R-:W-:Y:S05]  /*c4c0*/  BSYNC B1 ;  /* 0x0000000000017941 */ /* 0x000fea0003800000 */
.L_x_217:
        /* <DEDUP_REMOVED lines=12> */
.L_x_220:
[----:B------:R-:W-:Y:S05]  /*c590*/  BSYNC B1 ;  /* 0x0000000000017941 */ /* 0x000fea0003800000 */
.L_x_219:
        /* <DEDUP_REMOVED lines=15> */
.L_x_222:
[----:B------:R-:W-:Y:S05]  /*c690*/  BSYNC B1 ;  /* 0x0000000000017941 */ /* 0x000fea0003800000 */
.L_x_221:
        /* <DEDUP_REMOVED lines=15> */
.L_x_224:
[----:B------:R-:W-:Y:S05]  /*c790*/  BSYNC B1 ;  /* 0x0000000000017941 */ /* 0x000fea0003800000 */
.L_x_223:
        /* <DEDUP_REMOVED lines=12> */
.L_x_226:
[----:B------:R-:W-:Y:S05]  /*c860*/  BSYNC B1 ;  /* 0x0000000000017941 */ /* 0x000fea0003800000 */
.L_x_225:
        /* <DEDUP_REMOVED lines=12> */
.L_x_228:
[----:B------:R-:W-:Y:S05]  /*c930*/  BSYNC B1 ;  /* 0x0000000000017941 */ /* 0x000fea0003800000 */
.L_x_227:
        /* <DEDUP_REMOVED lines=12> */
.L_x_230:
[----:B------:R-:W-:Y:S05]  /*ca00*/  BSYNC B1 ;  /* 0x0000000000017941 */ /* 0x000fea0003800000 */
.L_x_229:
        /* <DEDUP_REMOVED lines=14> */
.L_x_232:
[----:B------:R-:W-:Y:S05]  /*caf0*/  BSYNC B1 ;  /* 0x0000000000017941 */ /* 0x000fea0003800000 */
.L_x_231:
        /* <DEDUP_REMOVED lines=14> */
.L_x_234:
[----:B------:R-:W-:Y:S05]  /*cbe0*/  BSYNC B1 ;  /* 0x0000000000017941 */ /* 0x000fea0003800000 */
.L_x_233:
        /* <DEDUP_REMOVED lines=12> */
.L_x_236:
[----:B------:R-:W-:Y:S05]  /*ccb0*/  BSYNC B1 ;  /* 0x0000000000017941 */ /* 0x000fea0003800000 */
.L_x_235:
        /* <DEDUP_REMOVED lines=12> */
.L_x_238:
[----:B------:R-:W-:Y:S05]  /*cd80*/  BSYNC B1 ;  /* 0x0000000000017941 */ /* 0x000fea0003800000 */
.L_x_237:
        /* <DEDUP_REMOVED lines=14> */
.L_x_240:
[----:B------:R-:W-:Y:S05]  /*ce70*/  BSYNC B1 ;  /* 0x0000000000017941 */ /* 0x000fea0003800000 */
.L_x_239:
        /* <DEDUP_REMOVED lines=14> */
.L_x_242:
[----:B------:R-:W-:Y:S05]  /*cf60*/  BSYNC B1 ;  /* 0x0000000000017941 */ /* 0x000fea0003800000 */
.L_x_241:
        /* <DEDUP_REMOVED lines=12> */
.L_x_244:
[----:B------:R-:W-:Y:S05]  /*d030*/  BSYNC B1 ;  /* 0x0000000000017941 */ /* 0x000fea0003800000 */
.L_x_243:
        /* <DEDUP_REMOVED lines=12> */
.L_x_246:
[----:B------:R-:W-:Y:S05]  /*d100*/  BSYNC B1 ;  /* 0x0000000000017941 */ /* 0x000fea0003800000 */
.L_x_245:
        /* <DEDUP_REMOVED lines=12> */
.L_x_248:
[----:B------:R-:W-:Y:S05]  /*d1d0*/  BSYNC B1 ;  /* 0x0000000000017941 */ /* 0x000fea0003800000 */
.L_x_247:
        /* <DEDUP_REMOVED lines=12> */
.L_x_250:
[----:B------:R-:W-:Y:S05]  /*d2a0*/  BSYNC B1 ;  /* 0x0000000000017941 */ /* 0x000fea0003800000 */
.L_x_249:
        /* <DEDUP_REMOVED lines=12> */
.L_x_252:
[----:B------:R-:W-:Y:S05]  /*d370*/  BSYNC B1 ;  /* 0x0000000000017941 */ /* 0x000fea0003800000 */
.L_x_251:
        /* <DEDUP_REMOVED lines=12> */
.L_x_254:
[----:B------:R-:W-:Y:S05]  /*d440*/  BSYNC B1 ;  /* 0x0000000000017941 */ /* 0x000fea0003800000 */
.L_x_253:
        /* <DEDUP_REMOVED lines=12> */
.L_x_256:
[----:B------:R-:W-:Y:S05]  /*d510*/  BSYNC B1 ;  /* 0x0000000000017941 */ /* 0x000fea0003800000 */
.L_x_255:
        /* <DEDUP_REMOVED lines=12> */
.L_x_258:
[----:B------:R-:W-:Y:S05]  /*d5e0*/  BSYNC B1 ;  /* 0x0000000000017941 */ /* 0x000fea0003800000 */
.L_x_257:
        /* <DEDUP_REMOVED lines=12> */
.L_x_260:
[----:B------:R-:W-:Y:S05]  /*d6b0*/  BSYNC B1 ;  /* 0x0000000000017941 */ /* 0x000fea0003800000 */
.L_x_259:
        /* <DEDUP_REMOVED lines=15> */
.L_x_262:
[----:B------:R-:W-:Y:S05]  /*d7b0*/  BSYNC B1 ;  /* 0x0000000000017941 */ /* 0x000fea0003800000 */
.L_x_261:
        /* <DEDUP_REMOVED lines=15> */
.L_x_264:
[----:B------:R-:W-:Y:S05]  /*d8b0*/  BSYNC B1 ;  /* 0x0000000000017941 */ /* 0x000fea0003800000 */
.L_x_263:
        /* <DEDUP_REMOVED lines=12> */
.L_x_266:
[----:B------:R-:W-:Y:S05]  /*d980*/  BSYNC B1 ;  /* 0x0000000000017941 */ /* 0x000fea0003800000 */
.L_x_265:
        /* <DEDUP_REMOVED lines=12> */
.L_x_268:
[----:B------:R-:W-:Y:S05]  /*da50*/  BSYNC B1 ;  /* 0x0000000000017941 */ /* 0x000fea0003800000 */
.L_x_267:
        /* <DEDUP_REMOVED lines=15> */
.L_x_270:
[----:B------:R-:W-:Y:S05]  /*db50*/  BSYNC B1 ;  /* 0x0000000000017941 */ /* 0x000fea0003800000 */
.L_x_269:
        /* <DEDUP_REMOVED lines=15> */
.L_x_272:
[----:B------:R-:W-:Y:S05]  /*dc50*/  BSYNC B1 ;  /* 0x0000000000017941 */ /* 0x000fea0003800000 */
.L_x_271:
        /* <DEDUP_REMOVED lines=12> */
.L_x_274:
[----:B------:R-:W-:Y:S05]  /*dd20*/  BSYNC B1 ;  /* 0x0000000000017941 */ /* 0x000fea0003800000 */
.L_x_273:
        /* <DEDUP_REMOVED lines=12> */
.L_x_276:
[----:B------:R-:W-:Y:S05]  /*ddf0*/  BSYNC B1 ;  /* 0x0000000000017941 */ /* 0x000fea0003800000 */
.L_x_275:
        /* <DEDUP_REMOVED lines=12> */
.L_x_278:
[----:B------:R-:W-:Y:S05]  /*dec0*/  BSYNC B1 ;  /* 0x0000000000017941 */ /* 0x000fea0003800000 */
.L_x_277:
        /* <DEDUP_REMOVED lines=14> */
.L_x_280:
[----:B------:R-:W-:Y:S05]  /*dfb0*/  BSYNC B1 ;  /* 0x0000000000017941 */ /* 0x000fea0003800000 */
.L_x_279:
        /* <DEDUP_REMOVED lines=14> */
.L_x_282:
[----:B------:R-:W-:Y:S05]  /*e0a0*/  BSYNC B1 ;  /* 0x0000000000017941 */ /* 0x000fea0003800000 */
.L_x_281:
        /* <DEDUP_REMOVED lines=12> */
.L_x_284:
[----:B------:R-:W-:Y:S05]  /*e170*/  BSYNC B1 ;  /* 0x0000000000017941 */ /* 0x000fea0003800000 */
.L_x_283:
        /* <DEDUP_REMOVED lines=12> */
.L_x_286:
[----:B------:R-:W-:Y:S05]  /*e240*/  BSYNC B1 ;  /* 0x0000000000017941 */ /* 0x000fea0003800000 */
.L_x_285:
        /* <DEDUP_REMOVED lines=14> */
.L_x_288:
[----:B------:R-:W-:Y:S05]  /*e330*/  BSYNC B1 ;  /* 0x0000000000017941 */ /* 0x000fea0003800000 */
.L_x_287:
        /* <DEDUP_REMOVED lines=14> */
.L_x_290:
[----:B------:R-:W-:Y:S05]  /*e420*/  BSYNC B1 ;  /* 0x0000000000017941 */ /* 0x000fea0003800000 */
.L_x_289:
        /* <DEDUP_REMOVED lines=12> */
.L_x_292:
[----:B------:R-:W-:Y:S05]  /*e4f0*/  BSYNC B1 ;  /* 0x0000000000017941 */ /* 0x000fea0003800000 */
.L_x_291:
        /* <DEDUP_REMOVED lines=12> */
.L_x_294:
[----:B------:R-:W-:Y:S05]  /*e5c0*/  BSYNC B1 ;  /* 0x0000000000017941 */ /* 0x000fea0003800000 */
.L_x_293:
        /* <DEDUP_REMOVED lines=12> */
.L_x_296:
[----:B------:R-:W-:Y:S05]  /*e690*/  BSYNC B1 ;  /* 0x0000000000017941 */ /* 0x000fea0003800000 */
.L_x_295:
        /* <DEDUP_REMOVED lines=12> */
.L_x_298:
[----:B------:R-:W-:Y:S05]  /*e760*/  BSYNC B1 ;  /* 0x0000000000017941 */ /* 0x000fea0003800000 */
.L_x_297:
        /* <DEDUP_REMOVED lines=12> */
.L_x_300:
[----:B------:R-:W-:Y:S05]  /*e830*/  BSYNC B1 ;  /* 0x0000000000017941 */ /* 0x000fea0003800000 */
.L_x_299:
        /* <DEDUP_REMOVED lines=12> */
.L_x_302:
[----:B------:R-:W-:Y:S05]  /*e900*/  BSYNC B1 ;  /* 0x0000000000017941 */ /* 0x000fea0003800000 */
.L_x_301:
        /* <DEDUP_REMOVED lines=12> */
.L_x_304:
[----:B------:R-:W-:Y:S05]  /*e9d0*/  BSYNC B1 ;  /* 0x0000000000017941 */ /* 0x000fea0003800000 */
.L_x_303:
        /* <DEDUP_REMOVED lines=12> */
.L_x_306:
[----:B------:R-:W-:Y:S05]  /*eaa0*/  BSYNC B1 ;  /* 0x0000000000017941 */ /* 0x000fea0003800000 */
.L_x_305:
        /* <DEDUP_REMOVED lines=12> */
.L_x_308:
[----:B------:R-:W-:Y:S05]  /*eb70*/  BSYNC B1 ;  /* 0x0000000000017941 */ /* 0x000fea0003800000 */
.L_x_307:
        /* <DEDUP_REMOVED lines=15> */
.L_x_310:
[----:B------:R-:W-:Y:S05]  /*ec70*/  BSYNC B1 ;  /* 0x0000000000017941 */ /* 0x000fea0003800000 */
.L_x_309:
[----:B-----5:R3:W-:Y:S04]  /*ec80*/  STL [R1+0x2bc], R4 ;  /* 0x0002bc0401007387 */ /* 0x0207e80000100800 */
[----:B---3--:R-:W3:Y:S01]  /*ec90*/  LDL.LU R4, [R1] ;  /* 0x0000000001047983 */ /* 0x008ee20000300800 */
        /* <DEDUP_REMOVED lines=13> */
.L_x_312:
[----:B------:R-:W-:Y:S05]  /*ed70*/  BSYNC B1 ;  /* 0x0000000000017941 */ /* 0x000fea0003800000 */
.L_x_311:
        /* <DEDUP_REMOVED lines=12> */
.L_x_314:
[----:B------:R-:W-:Y:S05]  /*ee40*/  BSYNC B1 ;  /* 0x0000000000017941 */ /* 0x000fea0003800000 */
.L_x_313:
        /* <DEDUP_REMOVED lines=12> */
.L_x_316:
[----:B------:R-:W-:Y:S05]  /*ef10*/  BSYNC B1 ;  /* 0x0000000000017941 */ /* 0x000fea0003800000 */
.L_x_315:
        /* <DEDUP_REMOVED lines=15> */
.L_x_318:
[----:B------:R-:W-:Y:S05]  /*f010*/  BSYNC B1 ;  /* 0x0000000000017941 */ /* 0x000fea0003800000 */
.L_x_317:
        /* <DEDUP_REMOVED lines=15> */
.L_x_320:
[----:B------:R-:W-:Y:S05]  /*f110*/  BSYNC B1 ;  /* 0x0000000000017941 */ /* 0x000fea0003800000 */
.L_x_319:
        /* <DEDUP_REMOVED lines=12> */
.L_x_322:
[----:B------:R-:W-:Y:S05]  /*f1e0*/  BSYNC B1 ;  /* 0x0000000000017941 */ /* 0x000fea0003800000 */
.L_x_321:
        /* <DEDUP_REMOVED lines=12> */
.L_x_324:
[----:B------:R-:W-:Y:S05]  /*f2b0*/  BSYNC B1 ;  /* 0x0000000000017941 */ /* 0x000fea0003800000 */
.L_x_323:
        /* <DEDUP_REMOVED lines=12> */
.L_x_326:
[----:B------:R-:W-:Y:S05]  /*f380*/  BSYNC B1 ;  /* 0x0000000000017941 */ /* 0x000fea0003800000 */
.L_x_325:
[----:B-----5:R-:W-:Y:S01]  /*f390*/  HADD2.F32 R17, -RZ, R3.H0_H0 ;  /* 0x20000003ff117230 */ /* 0x020fe20000004100 */
[----:B------:R3:W-:Y:S04]  /*f3a0*/  STL.64 [R1+0x2c0], R4 ;  /* 0x0002c00401007387 */ /* 0x0007e80000100a00 */
[----:B------:R-:W-:-:S04]  /*f3b0*/  FMUL R17, R17, R16 ;  /* 0x0000001011117220 */ /* 0x000fc80000400000 */
[----:B------:R-:W-:Y:S01]  /*f3c0*/  FFMA R17, R224, R2, R17 ;  /* 0x00000002e0117223 */ /* 0x000fe20000000011 */
[----:B---3--:R-:W-:Y:S01]  /*f3d0*/  @P5 MOV R4, R8 ;  /* 0x0000000800045202 */ /* 0x008fe20000000f00 */
[----:B------:R-:W-:-:S03]  /*f3e0*/  @P5 IMAD.MOV.U32 R5, RZ, RZ, R7 ;  /* 0x000000ffff055224 */ /* 0x000fc600078e0007 */
[----:B------:R-:W-:-:S05]  /*f3f0*/  F2FP.F16.F32.PACK_AB R17, RZ, R17 ;  /* 0x00000011ff11723e */ /* 0x000fca00000000ff */
[----:B------:R3:W-:Y:S04]  /*f400*/  @P5 STG.E.U16 desc[UR60][R4.64+0xc0], R17 ;  /* 0x0000c01104005986 */ /* 0x0007e8000c10153c */
[----:B---3--:R3:W5:Y:S01]  /*f410*/  LDL.LU.64 R4, [R1+0x2c0] ;  /* 0x0002c00001047983 */ /* 0x0087620000300a00 */
[----:B------:R-:W-:Y:S01]  /*f420*/  ISETP.GT.AND P5, PT, R0, 0x61, P2 ;  /* 0x000000610000780c */ /* 0x000fe200017a4270 */
[----:B------:R-:W-:-:S12]  /*f430*/  BSSY B1, `(.L_x_327) ;  /* 0x0000003000017945 */ /* 0x000fd80003800000 */
[----:B---3--:R-:W-:Y:S05]  /*f440*/  @!P5 BRA `(.L_x_328) ;  /* 0x000000000004d947 */ /* 0x008fea0003800000 */
[----:B------:R3:W5:Y:S02]  /*f450*/  LDG.E.LTC128B.U16 R3, desc[UR60][R232.64+0xc2] ;  /* 0x0000c23ce8037981 */ /* 0x000764000c1e1520 */
.L_x_328:
[----:B------:R-:W-:Y:S05]  /*f460*/  BSYNC B1 ;  /* 0x0000000000017941 */ /* 0x000fea0003800000 */
.L_x_327:
[----:B-----5:R-:W-:Y:S01]  /*f470*/  HADD2.F32 R17, -RZ, R3.H0_H0 ;  /* 0x20000003ff117230 */ /* 0x020fe20000004100 */
[----:B------:R-:W-:Y:S01]  /*f480*/  BSSY B1, `(.L_x_329) ;  /* 0x000000a000017945 */ /* 0x000fe20003800000 */
[----:B------:R-:W-:-:S03]  /*f490*/  @P5 IMAD.MOV.U32 R224, RZ, RZ, R8 ;  /* 0x000000ffffe05224 */ /* 0x000fc600078e0008 */
[----:B------:R-:W-:-:S04]  /*f4a0*/  FMUL R17, R17, R16 ;  /* 0x0000001011117220 */ /* 0x000fc80000400000 */
[----:B------:R-:W-:Y:S01]  /*f4b0*/  FFMA R17, R225, R2, R17 ;  /* 0x00000002e1117223 */ /* 0x000fe20000000011 */
[----:B------:R-:W-:-:S04]  /*f4c0*/  @P5 IMAD.MOV.U32 R225, RZ, RZ, R7 ;  /* 0x000000ffffe15224 */ /* 0x000fc800078e0007 */
[----:B------:R-:W-:-:S05]  /*f4d0*/  F2FP.F16.F32.PACK_AB R17, RZ, R17 ;  /* 0x00000011ff11723e */ /* 0x000fca00000000ff */
[----:B------:R0:W-:Y:S01]  /*f4e0*/  @P5 STG.E.U16 desc[UR60][R224.64+0xc2], R17 ;  /* 0x0000c211e0005986 */ /* 0x0001e2000c10153c */
[----:B------:R-:W-:-:S13]  /*f4f0*/  ISETP.GT.AND P5, PT, R0, 0x60, P6 ;  /* 0x000000600000780c */ /* 0x000fda00037a4270 */
[----:B0-----:R-:W-:Y:S05]  /*f500*/  @!P5 BRA `(.L_x_330) ;  /* 0x000000000004d947 */ /* 0x001fea0003800000 */
[----:B------:R0:W5:Y:S02]  /*f510*/  LDG.E.LTC128B.U16 R3, desc[UR60][R22.64+0xc0] ;  /* 0x0000c03c16037981 */ /* 0x000164000c1e1520 */
.L_x_330:
[----:B------:R-:W-:Y:S05]  /*f520*/  BSYNC B1 ;  /* 0x0000000000017941 */ /* 0x000fea0003800000 */
.L_x_329:
[----:B-----5:R-:W-:Y:S01]  /*f530*/  HADD2.F32 R17, -RZ, R3.H0_H0 ;  /* 0x20000003ff117230 */ /* 0x020fe20000004100 */
[----:B------:R-:W-:Y:S04]  /*f540*/  BSSY B1, `(.L_x_331) ;  /* 0x0000008000017945 */ /* 0x000fe80003800000 */
[----:B------:R-:W-:-:S04]  /*f550*/  FMUL R17, R17, R16 ;  /* 0x0000001011117220 */ /* 0x000fc80000400000 */
[----:B------:R-:W-:-:S05]  /*f560*/  FFMA R17, R226, R2, R17 ;  /* 0x00000002e2117223 */ /* 0x000fca0000000011 */
[----:B------:R-:W-:-:S05]  /*f570*/  F2FP.F16.F32.PACK_AB R17, RZ, R17 ;  /* 0x00000011ff11723e */ /* 0x000fca00000000ff */
[----:B------:R0:W-:Y:S01]  /*f580*/  @P5 STG.E.U16 desc[UR60][R4.64+0xc0], R17 ;  /* 0x0000c01104005986 */ /* 0x0001e2000c10153c */
[----:B------:R-:W-:-:S13]  /*f590*/  ISETP.GT.AND P5, PT, R0, 0x61, P6 ;  /* 0x000000610000780c */ /* 0x000fda00037a4270 */
[----:B0-----:R-:W-:Y:S05]  /*f5a0*/  @!P5 BRA `(.L_x_332) ;  /* 0x000000000004d947 */ /* 0x001fea0003800000 */
[----:B------:R0:W5:Y:S02]  /*f5b0*/  LDG.E.LTC128B.U16 R3, desc[UR60][R22.64+0xc2] ;  /* 0x0000c23c16037981 */ /* 0x000164000c1e1520 */
.L_x_332:
[----:B------:R-:W-:Y:S05]  /*f5c0*/  BSYNC B1 ;  /* 0x0000000000017941 */ /* 0x000fea0003800000 */
.L_x_331:
        /* <DEDUP_REMOVED lines=9> */
.L_x_334:
[----:B------:R-:W-:Y:S05]  /*f660*/  BSYNC B1 ;  /* 0x0000000000017941 */ /* 0x000fea0003800000 */
.L_x_333:
[----:B-----5:R-:W-:Y:S01]  /*f670*/  HADD2.F32 R17, -RZ, R3.H0_H0 ;  /* 0x20000003ff117230 */ /* 0x020fe20000004100 */
[----:B------:R-:W-:Y:S01]  /*f680*/  BSSY B1, `(.L_x_335) ;  /* 0x000000a000017945 */ /* 0x000fe20003800000 */
[----:B------:R-:W-:Y:S02]  /*f690*/  @P5 IMAD.MOV.U32 R224, RZ, RZ, R8 ;  /* 0x000000ffffe05224 */ /* 0x000fe400078e0008 */
[----:B------:R-:W-:Y:S02]  /*f6a0*/  @P5 IMAD.MOV.U32 R225, RZ, RZ, R7 ;  /* 0x000000ffffe15224 */ /* 0x000fe400078e0007 */
[----:B------:R-:W-:-:S04]  /*f6b0*/  FMUL R17, R17, R16 ;  /* 0x0000001011117220 */ /* 0x000fc80000400000 */
[----:B------:R-:W-:-:S05]  /*f6c0*/  FFMA R17, R228, R2, R17 ;  /* 0x00000002e4117223 */ /* 0x000fca0000000011 */
[----:B------:R-:W-:-:S05]  /*f6d0*/  F2FP.F16.F32.PACK_AB R17, RZ, R17 ;  /* 0x00000011ff11723e */ /* 0x000fca00000000ff */
[----:B------:R0:W-:Y:S01]  /*f6e0*/  @P5 STG.E.U16 desc[UR60][R224.64+0xd0], R17 ;  /* 0x0000d011e0005986 */ /* 0x0001e2000c10153c */
[----:B------:R-:W-:-:S13]  /*f6f0*/  ISETP.GT.AND P5, PT, R0, 0x69, P2 ;  /* 0x000000690000780c */ /* 0x000fda00017a4270 */
[----:B0-----:R-:W-:Y:S05]  /*f700*/  @!P5 BRA `(.L_x_336) ;  /* 0x000000000004d947 */ /* 0x001fea0003800000 */
[----:B------:R0:W5:Y:S02]  /*f710*/  LDG.E.LTC128B.U16 R3, desc[UR60][R232.64+0xd2] ;  /* 0x0000d23ce8037981 */ /* 0x000164000c1e1520 */
.L_x_336:
[----:B------:R-:W-:Y:S05]  /*f720*/  BSYNC B1 ;  /* 0x0000000000017941 */ /* 0x000fea0003800000 */
.L_x_335:
        /* <DEDUP_REMOVED lines=11> */
.L_x_338:
[----:B------:R-:W-:Y:S05]  /*f7e0*/  BSYNC B1 ;  /* 0x0000000000017941 */ /* 0x000fea0003800000 */
.L_x_337:
        /* <DEDUP_REMOVED lines=9> */
.L_x_340:
[----:B------:R-:W-:Y:S05]  /*f880*/  BSYNC B1 ;  /* 0x0000000000017941 */ /* 0x000fea0003800000 */
.L_x_339:
        /* <DEDUP_REMOVED lines=9> */
.L_x_342:
[----:B------:R-:W-:Y:S05]  /*f920*/  BSYNC B1 ;  /* 0x0000000000017941 */ /* 0x000fea0003800000 */
.L_x_341:
        /* <DEDUP_REMOVED lines=9> */
.L_x_344:
[----:B------:R-:W-:Y:S05]  /*f9c0*/  BSYNC B1 ;  /* 0x0000000000017941 */ /* 0x000fea0003800000 */
.L_x_343:
        /* <DEDUP_REMOVED lines=9> */
.L_x_346:
[----:B------:R-:W-:Y:S05]  /*fa60*/  BSYNC B1 ;  /* 0x0000000000017941 */ /* 0x000fea0003800000 */
.L_x_345:
        /* <DEDUP_REMOVED lines=9> */
.L_x_348:
[----:B------:R-:W-:Y:S05]  /*fb00*/  BSYNC B1 ;  /* 0x0000000000017941 */ /* 0x000fea0003800000 */
.L_x_347:
[----:B-----5:R-:W-:Y:S01]  /*fb10*/  HADD2.F32 R17, -RZ, R3.H0_H0 ;  /* 0x20000003ff117230 */ /* 0x020fe20000004100 */
[----:B------:R-:W-:Y:S04]  /*fb20*/  BSSY B1, `(.L_x_349) ;  /* 0x0000009000017945 */ /* 0x000fe80003800000 */
[----:B------:R-:W-:-:S04]  /*fb30*/  FMUL R17, R17, R16 ;  /* 0x0000001011117220 */ /* 0x000fc80000400000 */
[----:B------:R-:W-:-:S05]  /*fb40*/  FFMA R17, R219, R2, R17 ;  /* 0x00000002db117223 */ /* 0x000fca0000000011 */
[----:B------:R-:W-:-:S05]  /*fb50*/  F2FP.F16.F32.PACK_AB R17, RZ, R17 ;  /* 0x00000011ff11723e */ /* 0x000fca00000000ff */
[----:B------:R1:W-:Y:S01]  /*fb60*/  @P5 STG.E.U16 desc[UR60][R12.64+0xc2], R17 ;  /* 0x0000c2110c005986 */ /* 0x0003e2000c10153c */
[----:B------:R-:W-:Y:S02]  /*fb70*/  ISETP.GT.AND P5, PT, R0, 0x68, P4 ;  /* 0x000000680000780c */ /* 0x000fe400027a4270 */
[----:B-1----:R-:W-:-:S11]  /*fb80*/  PRMT R17, R3, 0x7610, R17 ;  /* 0x0000761003117816 */ /* 0x002fd60000000011 */
[----:B------:R-:W-:Y:S05]  /*fb90*/  @!P5 BRA `(.L_x_350) ;  /* 0x000000000004d947 */ /* 0x000fea0003800000 */
[----:B------:R1:W5:Y:S02]  /*fba0*/  LDG.E.LTC128B.U16 R17, desc[UR60][R20.64+0xd0] ;  /* 0x0000d03c14117981 */ /* 0x000364000c1e1520 */
.L_x_350:
[----:B------:R-:W-:Y:S05]  /*fbb0*/  BSYNC B1 ;  /* 0x0000000000017941 */ /* 0x000fea0003800000 */
.L_x_349:
        /* <DEDUP_REMOVED lines=9> */
.L_x_352:
[----:B------:R-:W-:Y:S05]  /*fc50*/  BSYNC B1 ;  /* 0x0000000000017941 */ /* 0x000fea0003800000 */
.L_x_351:
        /* <DEDUP_REMOVED lines=9> */
.L_x_354:
[----:B------:R-:W-:Y:S05]  /*fcf0*/  BSYNC B1 ;  /* 0x0000000000017941 */ /* 0x000fea0003800000 */
.L_x_353:
        /* <DEDUP_REMOVED lines=9> */
.L_x_356:
[----:B------:R-:W-:Y:S05]  /*fd90*/  BSYNC B1 ;  /* 0x0000000000017941 */ /* 0x000fea0003800000 */
.L_x_355:
[----:B------:R0:W5:Y:S02]  /*fda0*/  LDL.64 R218, [R1+0x260] ;  /* 0x0002600001da7983 */ /* 0x0001640000100a00 */
        /* <DEDUP_REMOVED lines=9> */
.L_x_358:
[----:B------:R-:W-:Y:S05]  /*fe40*/  BSYNC B1 ;  /* 0x0000000000017941 */ /* 0x000fea0003800000 */
.L_x_357:
        /* <DEDUP_REMOVED lines=9> */
.L_x_360:
[----:B------:R-:W-:Y:S05]  /*fee0*/  BSYNC B1 ;  /* 0x0000000000017941 */ /* 0x000fea0003800000 */
.L_x_359:
        /* <DEDUP_REMOVED lines=9> */
.L_x_362:
[----:B------:R-:W-:Y:S05]  /*ff80*/  BSYNC B1 ;  /* 0x0000000000017941 */ /* 0x000fea0003800000 */
.L_x_361:
        /* <DEDUP_REMOVED lines=9> */
.L_x_364:
[----:B------:R-:W-:Y:S05]  /*10020*/  BSYNC B1 ;  /* 0x0000000000017941 */ /* 0x000fea0003800000 */
.L_x_363:
        /* <DEDUP_REMOVED lines=9> */
.L_x_366:
[----:B------:R-:W-:Y:S05]  /*100c0*/  BSYNC B1 ;  /* 0x0000000000017941 */ /* 0x000fea0003800000 */
.L_x_365:
        /* <DEDUP_REMOVED lines=9> */
.L_x_368:
[----:B------:R-:W-:Y:S05]  /*10160*/  BSYNC B1 ;  /* 0x0000000000017941 */ /* 0x000fea0003800000 */
.L_x_367:
        /* <DEDUP_REMOVED lines=9> */
.L_x_370:
[----:B------:R-:W-:Y:S05]  /*10200*/  BSYNC B1 ;  /* 0x0000000000017941 */ /* 0x000fea0003800000 */
.L_x_369:
        /* <DEDUP_REMOVED lines=9> */
.L_x_372:
[----:B------:R-:W-:Y:S05]  /*102a0*/  BSYNC B1 ;  /* 0x0000000000017941 */ /* 0x000fea0003800000 */
.L_x_371:
        /* <DEDUP_REMOVED lines=9> */
.L_x_374:
[----:B------:R-:W-:Y:S05]  /*10340*/  BSYNC B1 ;  /* 0x0000000000017941 */ /* 0x000fea0003800000 */
.L_x_373:
        /* <DEDUP_REMOVED lines=11> */
.L_x_376:
[----:B------:R-:W-:Y:S05]  /*10400*/  BSYNC B1 ;  /* 0x0000000000017941 */ /* 0x000fea0003800000 */
.L_x_375:
[----:B-----5:R-:W-:Y:S01]  /*10410*/  HADD2.F32 R3, -RZ, R17.H0_H0 ;  /* 0x20000011ff037230 */ /* 0x020fe20000004100 */
[----:B------:R-:W-:Y:S04]  /*10420*/  BSSY B1, `(.L_x_377) ;  /* 0x000000b000017945 */ /* 0x000fe80003800000 */
[----:B------:R-:W-:-:S04]  /*10430*/  FMUL R200, R3, R16 ;  /* 0x0000001003c87220 */ /* 0x000fc80000400000 */
[----:B------:R-:W-:Y:S01]  /*10440*/  FFMA R200, R201, R2, R200 ;  /* 0x00000002c9c87223 */ /* 0x000fe200000000c8 */
[----:B------:R-:W-:-:S04]  /*10450*/  @P5 IMAD.MOV.U32 R201, RZ, RZ, R7 ;  /* 0x000000ffffc95224 */ /* 0x000fc800078e0007 */
[----:B------:R-:W-:-:S04]  /*10460*/  F2FP.F16.F32.PACK_AB R200, RZ, R200 ;  /* 0x000000c8ffc8723e */ /* 0x000fc800000000ff */
[----:B------:R-:W-:Y:S01]  /*10470*/  PRMT R3, R200, 0x7610, R3 ;  /* 0x00007610c8037816 */ /* 0x000fe20000000003 */
[----:B------:R-:W-:-:S05]  /*10480*/  @P5 IMAD.MOV.U32 R200, RZ, RZ, R8 ;  /* 0x000000ffffc85224 */ /* 0x000fca00078e0008 */
[----:B------:R0:W-:Y:S01]  /*10490*/  @P5 STG.E.U16 desc[UR60][R200.64+0xe2], R3 ;  /* 0x0000e203c8005986 */ /* 0x0001e2000c10153c */
[----:B------:R-:W-:-:S13]  /*104a0*/  ISETP.GT.AND P5, PT, R0, 0x70, P6 ;  /* 0x000000700000780c */ /* 0x000fda00037a4270 */
[----:B0-----:R-:W-:Y:S05]  /*104b0*/  @!P5 BRA `(.L_x_378) ;  /* 0x000000000004d947 */ /* 0x001fea0003800000 */
[----:B------:R0:W5:Y:S02]  /*104c0*/  LDG.E.LTC128B.U16 R17, desc[UR60][R22.64+0xe0] ;  /* 0x0000e03c16117981 */ /* 0x000164000c1e1520 */
.L_x_378:
[----:B------:R-:W-:Y:S05]  /*104d0*/  BSYNC B1 ;  /* 0x0000000000017941 */ /* 0x000fea0003800000 */
.L_x_377:
        /* <DEDUP_REMOVED lines=9> */
.L_x_380:
[----:B------:R-:W-:Y:S05]  /*10570*/  BSYNC B1 ;  /* 0x0000000000017941 */ /* 0x000fea0003800000 */
.L_x_379:
        /* <DEDUP_REMOVED lines=9> */
.L_x_382:
[----:B------:R-:W-:Y:S05]  /*10610*/  BSYNC B1 ;  /* 0x0000000000017941 */ /* 0x000fea0003800000 */
.L_x_381:
        /* <DEDUP_REMOVED lines=11> */
.L_x_384:
[----:B------:R-:W-:Y:S05]  /*106d0*/  BSYNC B1 ;  /* 0x0000000000017941 */ /* 0x000fea0003800000 */
.L_x_383:
[----:B-----5:R-:W-:Y:S01]  /*106e0*/  HADD2.F32 R3, -RZ, R17.H0_H0 ;  /* 0x20000011ff037230 */ /* 0x020fe20000004100 */
[----:B------:R-:W-:Y:S01]  /*106f0*/  BSSY B1, `(.L_x_385) ;  /* 0x000000b000017945 */ /* 0x000fe20003800000 */
[----:B------:R-:W-:-:S03]  /*10700*/  @P5 IMAD.MOV.U32 R201, RZ, RZ, R7 ;  /* 0x000000ffffc95224 */ /* 0x000fc600078e0007 */
[----:B------:R-:W-:-:S04]  /*10710*/  FMUL R200, R3, R16 ;  /* 0x0000001003c87220 */ /* 0x000fc80000400000 */
[----:B------:R-:W-:-:S05]  /*10720*/  FFMA R200, R205, R2, R200 ;  /* 0x00000002cdc87223 */ /* 0x000fca00000000c8 */
[----:B------:R-:W-:-:S04]  /*10730*/  F2FP.F16.F32.PACK_AB R200, RZ, R200 ;  /* 0x000000c8ffc8723e */ /* 0x000fc800000000ff */
[----:B------:R-:W-:Y:S01]  /*10740*/  PRMT R3, R200, 0x7610, R3 ;  /* 0x00007610c8037816 */ /* 0x000fe20000000003 */
[----:B------:R-:W-:-:S05]  /*10750*/  @P5 IMAD.MOV.U32 R200, RZ, RZ, R8 ;  /* 0x000000ffffc85224 */ /* 0x000fca00078e0008 */
[----:B------:R0:W-:Y:S01]  /*10760*/  @P5 STG.E.U16 desc[UR60][R200.64+0xf2], R3 ;  /* 0x0000f203c8005986 */ /* 0x0001e2000c10153c */
[----:B------:R-:W-:-:S13]  /*10770*/  ISETP.GT.AND P5, PT, R0, 0x78, P6 ;  /* 0x000000780000780c */ /* 0x000fda00037a4270 */
[----:B0-----:R-:W-:Y:S05]  /*10780*/  @!P5 BRA `(.L_x_386) ;  /* 0x000000000004d947 */ /* 0x001fea0003800000 */
[----:B------:R0:W5:Y:S02]  /*10790*/  LDG.E.LTC128B.U16 R17, desc[UR60][R22.64+0xf0] ;  /* 0x0000f03c16117981 */ /* 0x000164000c1e1520 */
.L_x_386:
[----:B------:R-:W-:Y:S05]  /*107a0*/  BSYNC B1 ;  /* 0x0000000000017941 */ /* 0x000fea0003800000 */
.L_x_385:
        /* <DEDUP_REMOVED lines=9> */
.L_x_388:
[----:B------:R-:W-:Y:S05]  /*10840*/  BSYNC B1 ;  /* 0x0000000000017941 */ /* 0x000fea0003800000 */
.L_x_387:
        /* <DEDUP_REMOVED lines=9> */
.L_x_390:
[----:B------:R-:W-:Y:S05]  /*108e0*/  BSYNC B1 ;  /* 0x0000000000017941 */ /* 0x000fea0003800000 */
.L_x_389:
        /* <DEDUP_REMOVED lines=9> */
.L_x_392:
[----:B------:R-:W-:Y:S05]  /*10980*/  BSYNC B1 ;  /* 0x0000000000017941 */ /* 0x000fea0003800000 */
.L_x_391:
        /* <DEDUP_REMOVED lines=9> */
.L_x_394:
[----:B------:R-:W-:Y:S05]  /*10a20*/  BSYNC B1 ;  /* 0x0000000000017941 */ /* 0x000fea0003800000 */
.L_x_393:
        /* <DEDUP_REMOVED lines=9> */
.L_x_396:
[----:B------:R-:W-:Y:S05]  /*10ac0*/  BSYNC B1 ;  /* 0x0000000000017941 */ /* 0x000fea0003800000 */
.L_x_395:
        /* <DEDUP_REMOVED lines=9> */
.L_x_398:
[----:B------:R-:W-:Y:S05]  /*10b60*/  BSYNC B1 ;  /* 0x0000000000017941 */ /* 0x000fea0003800000 */
.L_x_397:
        /* <DEDUP_REMOVED lines=9> */
.L_x_400:
[----:B------:R-:W-:Y:S05]  /*10c00*/  BSYNC B1 ;  /* 0x0000000000017941 */ /* 0x000fea0003800000 */
.L_x_399:
        /* <DEDUP_REMOVED lines=9> */
.L_x_402:
[----:B------:R-:W-:Y:S05]  /*10ca0*/  BSYNC B1 ;  /* 0x0000000000017941 */ /* 0x000fea0003800000 */
.L_x_401:
        /* <DEDUP_REMOVED lines=9> */
.L_x_404:
[----:B------:R-:W-:Y:S05]  /*10d40*/  BSYNC B1 ;  /* 0x0000000000017941 */ /* 0x000fea0003800000 */
.L_x_403:
        /* <DEDUP_REMOVED lines=9> */
.L_x_406:
[----:B------:R-:W-:Y:S05]  /*10de0*/  BSYNC B1 ;  /* 0x0000000000017941 */ /* 0x000fea0003800000 */
.L_x_405:
        /* <DEDUP_REMOVED lines=9> */
.L_x_408:
[----:B------:R-:W-:Y:S05]  /*10e80*/  BSYNC B1 ;  /* 0x0000000000017941 */ /* 0x000fea0003800000 */
.L_x_407:
        /* <DEDUP_REMOVED lines=9> */
.L_x_410:
[----:B------:R-:W-:Y:S05]  /*10f20*/  BSYNC B1 ;  /* 0x0000000000017941 */ /* 0x000fea0003800000 */
.L_x_409:
        /* <DEDUP_REMOVED lines=9> */
.L_x_412:
[----:B------:R-:W-:Y:S05]  /*10fc0*/  BSYNC B1 ;  /* 0x0000000000017941 */ /* 0x000fea0003800000 */
.L_x_411:
        /* <DEDUP_REMOVED lines=9> */
.L_x_414:
[----:B------:R-:W-:Y:S05]  /*11060*/  BSYNC B1 ;  /* 0x0000000000017941 */ /* 0x000fea0003800000 */
.L_x_413:
        /* <DEDUP_REMOVED lines=9> */
.L_x_416:
[----:B------:R-:W-:Y:S05]  /*11100*/  BSYNC B1 ;  /* 0x0000000000017941 */ /* 0x000fea0003800000 */
.L_x_415:
        /* <DEDUP_REMOVED lines=9> */
.L_x_418:
[----:B------:R-:W-:Y:S05]  /*111a0*/  BSYNC B1 ;  /* 0x0000000000017941 */ /* 0x000fea0003800000 */
.L_x_417:
        /* <DEDUP_REMOVED lines=9> */
.L_x_420:
[----:B------:R-:W-:Y:S05]  /*11240*/  BSYNC B1 ;  /* 0x0000000000017941 */ /* 0x000fea0003800000 */
.L_x_419:
        /* <DEDUP_REMOVED lines=9> */
.L_x_422:
[----:B------:R-:W-:Y:S05]  /*112e0*/  BSYNC B1 ;  /* 0x0000000000017941 */ /* 0x000fea0003800000 */
.L_x_421:
        /* <DEDUP_REMOVED lines=11> */
.L_x_424:
[----:B------:R-:W-:Y:S05]  /*113a0*/  BSYNC B1 ;  /* 0x0000000000017941 */ /* 0x000fea0003800000 */
.L_x_423:
        /* <DEDUP_REMOVED lines=12> */
.L_x_426:
[----:B------:R-:W-:Y:S05]  /*11470*/  BSYNC B1 ;  /* 0x0000000000017941 */ /* 0x000fea0003800000 */
.L_x_425:
        /* <DEDUP_REMOVED lines=9> */
.L_x_428:
[----:B------:R-:W-:Y:S05]  /*11510*/  BSYNC B1 ;  /* 0x0000000000017941 */ /* 0x000fea0003800000 */
.L_x_427:
        /* <DEDUP_REMOVED lines=9> */
.L_x_430:
[----:B------:R-:W-:Y:S05]  /*115b0*/  BSYNC B1 ;  /* 0x0000000000017941 */ /* 0x000fea0003800000 */
.L_x_429:
        /* <DEDUP_REMOVED lines=11> */
.L_x_432:
[----:B------:R-:W-:Y:S05]  /*11670*/  BSYNC B1 ;  /* 0x0000000000017941 */ /* 0x000fea0003800000 */
.L_x_431:
[----:B-----5:R-:W-:Y:S01]  /*11680*/  HADD2.F32 R3, -RZ, R17.H0_H0 ;  /* 0x20000011ff037230 */ /* 0x020fe20000004100 */
[----:B------:R-:W-:Y:S01]  /*11690*/  @P5 MOV R177, R7 ;  /* 0x0000000700b15202 */ /* 0x000fe20000000f00 */
[----:B------:R-:W-:Y:S03]  /*116a0*/  BSSY B1, `(.L_x_433) ;  /* 0x000000a000017945 */ /* 0x000fe60003800000 */
        /* <DEDUP_REMOVED lines=9> */
.L_x_434:
[----:B------:R-:W-:Y:S05]  /*11740*/  BSYNC B1 ;  /* 0x0000000000017941 */ /* 0x000fea0003800000 */
.L_x_433:
        /* <DEDUP_REMOVED lines=9> */
.L_x_436:
[----:B------:R-:W-:Y:S05]  /*117e0*/  BSYNC B1 ;  /* 0x0000000000017941 */ /* 0x000fea0003800000 */
.L_x_435:
        /* <DEDUP_REMOVED lines=9> */
.L_x_438:
[----:B------:R-:W-:Y:S05]  /*11880*/  BSYNC B1 ;  /* 0x0000000000017941 */ /* 0x000fea0003800000 */
.L_x_437:
        /* <DEDUP_REMOVED lines=9> */
.L_x_440:
[----:B------:R-:W-:Y:S05]  /*11920*/  BSYNC B1 ;  /* 0x0000000000017941 */ /* 0x000fea0003800000 */
.L_x_439:
        /* <DEDUP_REMOVED lines=9> */
.L_x_442:
[----:B------:R-:W-:Y:S05]  /*119c0*/  BSYNC B1 ;  /* 0x0000000000017941 */ /* 0x000fea0003800000 */
.L_x_441:
        /* <DEDUP_REMOVED lines=9> */
.L_x_444:
[----:B------:R-:W-:Y:S05]  /*11a60*/  BSYNC B1 ;  /* 0x0000000000017941 */ /* 0x000fea0003800000 */
.L_x_443:
        /* <DEDUP_REMOVED lines=9> */
.L_x_446:
[----:B------:R-:W-:Y:S05]  /*11b00*/  BSYNC B1 ;  /* 0x0000000000017941 */ /* 0x000fea0003800000 */
.L_x_445:
        /* <DEDUP_REMOVED lines=9> */
.L_x_448:
[----:B------:R-:W-:Y:S05]  /*11ba0*/  BSYNC B1 ;  /* 0x0000000000017941 */ /* 0x000fea0003800000 */
.L_x_447:
        /* <DEDUP_REMOVED lines=9> */
.L_x_450:
[----:B------:R-:W-:Y:S05]  /*11c40*/  BSYNC B1 ;  /* 0x0000000000017941 */ /* 0x000fea0003800000 */
.L_x_449:
        /* <DEDUP_REMOVED lines=9> */
.L_x_452:
[----:B------:R-:W-:Y:S05]  /*11ce0*/  BSYNC B1 ;  /* 0x0000000000017941 */ /* 0x000fea0003800000 */
.L_x_451:
        /* <DEDUP_REMOVED lines=9> */
.L_x_454:
[----:B------:R-:W-:Y:S05]  /*11d80*/  BSYNC B1 ;  /* 0x0000000000017941 */ /* 0x000fea0003800000 */
.L_x_453:
        /* <DEDUP_REMOVED lines=9> */
.L_x_456:
[----:B------:R-:W-:Y:S05]  /*11e20*/  BSYNC B1 ;  /* 0x0000000000017941 */ /* 0x000fea0003800000 */
.L_x_455:
        /* <DEDUP_REMOVED lines=9> */
.L_x_458:
[----:B------:R-:W-:Y:S05]  /*11ec0*/  BSYNC B1 ;  /* 0x0000000000017941 */ /* 0x000fea0003800000 */
.L_x_457:
        /* <DEDUP_REMOVED lines=9> */
.L_x_460:
[----:B------:R-:W-:Y:S05]  /*11f60*/  BSYNC B1 ;  /* 0x0000000000017941 */ /* 0x000fea0003800000 */
.L_x_459:
        /* <DEDUP_REMOVED lines=9> */
.L_x_462:
[----:B------:R-:W-:Y:S05]  /*12000*/  BSYNC B1 ;  /* 0x0000000000017941 */ /* 0x000fea0003800000 */
.L_x_461:
        /* <DEDUP_REMOVED lines=9> */
.L_x_464:
[----:B------:R-:W-:Y:S05]  /*120a0*/  BSYNC B1 ;  /* 0x0000000000017941 */ /* 0x000fea0003800000 */
.L_x_463:
        /* <DEDUP_REMOVED lines=9> */
.L_x_466:
[----:B------:R-:W-:Y:S05]  /*12140*/  BSYNC B1 ;  /* 0x0000000000017941 */ /* 0x000fea0003800000 */
.L_x_465:
        /* <DEDUP_REMOVED lines=9> */
.L_x_468:
[----:B------:R-:W-:Y:S05]  /*121e0*/  BSYNC B1 ;  /* 0x0000000000017941 */ /* 0x000fea0003800000 */
.L_x_467:
        /* <DEDUP_REMOVED lines=9> */
.L_x_470:
[----:B------:R-:W-:Y:S05]  /*12280*/  BSYNC B1 ;  /* 0x0000000000017941 */ /* 0x000fea0003800000 */
.L_x_469:
        /* <DEDUP_REMOVED lines=11> */
.L_x_472:
[----:B------:R-:W-:Y:S05]  /*12340*/  BSYNC B1 ;  /* 0x0000000000017941 */ /* 0x000fea0003800000 */
.L_x_471:
        /* <DEDUP_REMOVED lines=12> */
.L_x_474:
[----:B------:R-:W-:Y:S05]  /*12410*/  BSYNC B1 ;  /* 0x0000000000017941 */ /* 0x000fea0003800000 */
.L_x_473:
        /* <DEDUP_REMOVED lines=9> */
.L_x_476:
[----:B------:R-:W-:Y:S05]  /*124b0*/  BSYNC B1 ;  /* 0x0000000000017941 */ /* 0x000fea0003800000 */
.L_x_475:
        /* <DEDUP_REMOVED lines=9> */
.L_x_478:
[----:B------:R-:W-:Y:S05]  /*12550*/  BSYNC B1 ;  /* 0x0000000000017941 */ /* 0x000fea0003800000 */
.L_x_477:
        /* <DEDUP_REMOVED lines=11> */
.L_x_480:
[----:B------:R-:W-:Y:S05]  /*12610*/  BSYNC B1 ;  /* 0x0000000000017941 */ /* 0x000fea0003800000 */
.L_x_479:
        /* <DEDUP_REMOVED lines=12> */
.L_x_482:
[----:B------:R-:W-:Y:S05]  /*126e0*/  BSYNC B1 ;  /* 0x0000000000017941 */ /* 0x000fea0003800000 */
.L_x_481:
        /* <DEDUP_REMOVED lines=9> */
.L_x_484:
[----:B------:R-:W-:Y:S05]  /*12780*/  BSYNC B1 ;  /* 0x0000000000017941 */ /* 0x000fea0003800000 */
.L_x_483:
        /* <DEDUP_REMOVED lines=9> */
.L_x_486:
[----:B------:R-:W-:Y:S05]  /*12820*/  BSYNC B1 ;  /* 0x0000000000017941 */ /* 0x000fea0003800000 */
.L_x_485:
        /* <DEDUP_REMOVED lines=9> */
.L_x_488:
[----:B------:R-:W-:Y:S05]  /*128c0*/  BSYNC B1 ;  /* 0x0000000000017941 */ /* 0x000fea0003800000 */
.L_x_487:
        /* <DEDUP_REMOVED lines=9> */
.L_x_490:
[----:B------:R-:W-:Y:S05]  /*12960*/  BSYNC B1 ;  /* 0x0000000000017941 */ /* 0x000fea0003800000 */
.L_x_489:
        /* <DEDUP_REMOVED lines=9> */
.L_x_492:
[----:B------:R-:W-:Y:S05]  /*12a00*/  BSYNC B1 ;  /* 0x0000000000017941 */ /* 0x000fea0003800000 */
.L_x_491:
        /* <DEDUP_REMOVED lines=9> */
.L_x_494:
[----:B------:R-:W-:Y:S05]  /*12aa0*/  BSYNC B1 ;  /* 0x0000000000017941 */ /* 0x000fea0003800000 */
.L_x_493:
        /* <DEDUP_REMOVED lines=9> */
.L_x_496:
[----:B------:R-:W-:Y:S05]  /*12b40*/  BSYNC B1 ;  /* 0x0000000000017941 */ /* 0x000fea0003800000 */
.L_x_495:
        /* <DEDUP_REMOVED lines=9> */
.L_x_498:
[----:B------:R-:W-:Y:S05]  /*12be0*/  BSYNC B1 ;  /* 0x0000000000017941 */ /* 0x000fea0003800000 */
.L_x_497:
        /* <DEDUP_REMOVED lines=9> */
.L_x_500:
[----:B------:R-:W-:Y:S05]  /*12c80*/  BSYNC B1 ;  /* 0x0000000000017941 */ /* 0x000fea0003800000 */
.L_x_499:
        /* <DEDUP_REMOVED lines=9> */
.L_x_502:
[----:B------:R-:W-:Y:S05]  /*12d20*/  BSYNC B1 ;  /* 0x0000000000017941 */ /* 0x000fea0003800000 */
.L_x_501:
        /* <DEDUP_REMOVED lines=9> */
.L_x_504:
[----:B------:R-:W-:Y:S05]  /*12dc0*/  BSYNC B1 ;  /* 0x0000000000017941 */ /* 0x000fea0003800000 */
.L_x_503:
        /* <DEDUP_REMOVED lines=9> */
.L_x_506:
[----:B------:R-:W-:Y:S05]  /*12e60*/  BSYNC B1 ;  /* 0x0000000000017941 */ /* 0x000fea0003800000 */
.L_x_505:
        /* <DEDUP_REMOVED lines=9> */
.L_x_508:
[----:B------:R-:W-:Y:S05]  /*12f00*/  BSYNC B1 ;  /* 0x0000000000017941 */ /* 0x000fea0003800000 */
.L_x_507:
        /* <DEDUP_REMOVED lines=9> */
.L_x_510:
[----:B------:R-:W-:Y:S05]  /*12fa0*/  BSYNC B1 ;  /* 0x0000000000017941 */ /* 0x000fea0003800000 */
.L_x_509:
        /* <DEDUP_REMOVED lines=9> */
.L_x_512:
[----:B------:R-:W-:Y:S05]  /*13040*/  BSYNC B1 ;  /* 0x0000000000017941 */ /* 0x000fea0003800000 */
.L_x_511:
        /* <DEDUP_REMOVED lines=9> */
.L_x_514:
[----:B------:R-:W-:Y:S05]  /*130e0*/  BSYNC B1 ;  /* 0x0000000000017941 */ /* 0x000fea0003800000 */
.L_x_513:
        /* <DEDUP_REMOVED lines=9> */
.L_x_516:
[----:B------:R-:W-:Y:S05]  /*13180*/  BSYNC B1 ;  /* 0x0000000000017941 */ /* 0x000fea0003800000 */
.L_x_515:
        /* <DEDUP_REMOVED lines=9> */
.L_x_518:
[----:B------:R-:W-:Y:S05]  /*13220*/  BSYNC B1 ;  /* 0x0000000000017941 */ /* 0x000fea0003800000 */
.L_x_517:
        /* <DEDUP_REMOVED lines=11> */
.L_x_520:
[----:B------:R-:W-:Y:S05]  /*132e0*/  BSYNC B1 ;  /* 0x0000000000017941 */ /* 0x000fea0003800000 */
.L_x_519:
        /* <DEDUP_REMOVED lines=12> */
.L_x_522:
[----:B------:R-:W-:Y:S05]  /*133b0*/  BSYNC B1 ;  /* 0x0000000000017941 */ /* 0x000fea0003800000 */
.L_x_521:
        /* <DEDUP_REMOVED lines=9> */
.L_x_524:
[----:B------:R-:W-:Y:S05]  /*13450*/  BSYNC B1 ;  /* 0x0000000000017941 */ /* 0x000fea0003800000 */
.L_x_523:
        /* <DEDUP_REMOVED lines=9> */
.L_x_526:
[----:B------:R-:W-:Y:S05]  /*134f0*/  BSYNC B1 ;  /* 0x0000000000017941 */ /* 0x000fea0003800000 */
.L_x_525:
        /* <DEDUP_REMOVED lines=11> */
.L_x_528:
[----:B------:R-:W-:Y:S05]  /*135b0*/  BSYNC B1 ;  /* 0x0000000000017941 */ /* 0x000fea0003800000 */
.L_x_527:
        /* <DEDUP_REMOVED lines=12> */
.L_x_530:
[----:B------:R-:W-:Y:S05]  /*13680*/  BSYNC B1 ;  /* 0x0000000000017941 */ /* 0x000fea0003800000 */
.L_x_529:
        /* <DEDUP_REMOVED lines=9> */
.L_x_532:
[----:B------:R-:W-:Y:S05]  /*13720*/  BSYNC B1 ;  /* 0x0000000000017941 */ /* 0x000fea0003800000 */
.L_x_531:
        /* <DEDUP_REMOVED lines=9> */
.L_x_534:
[----:B------:R-:W-:Y:S05]  /*137c0*/  BSYNC B1 ;  /* 0x0000000000017941 */ /* 0x000fea0003800000 */
.L_x_533:
        /* <DEDUP_REMOVED lines=9> */
.L_x_536:
[----:B------:R-:W-:Y:S05]  /*13860*/  BSYNC B1 ;  /* 0x0000000000017941 */ /* 0x000fea0003800000 */
.L_x_535:
        /* <DEDUP_REMOVED lines=9> */
.L_x_538:
[----:B------:R-:W-:Y:S05]  /*13900*/  BSYNC B1 ;  /* 0x0000000000017941 */ /* 0x000fea0003800000 */
.L_x_537:
        /* <DEDUP_REMOVED lines=9> */
.L_x_540:
[----:B------:R-:W-:Y:S05]  /*139a0*/  BSYNC B1 ;  /* 0x0000000000017941 */ /* 0x000fea0003800000 */
.L_x_539:
        /* <DEDUP_REMOVED lines=9> */
.L_x_542:
[----:B------:R-:W-:Y:S05]  /*13a40*/  BSYNC B1 ;  /* 0x0000000000017941 */ /* 0x000fea0003800000 */
.L_x_541:
        /* <DEDUP_REMOVED lines=9> */
.L_x_544:
[----:B------:R-:W-:Y:S05]  /*13ae0*/  BSYNC B1 ;  /* 0x0000000000017941 */ /* 0x000fea0003800000 */
.L_x_543:
        /* <DEDUP_REMOVED lines=9> */
.L_x_546:
[----:B------:R-:W-:Y:S05]  /*13b80*/  BSYNC B1 ;  /* 0x0000000000017941 */ /* 0x000fea0003800000 */
.L_x_545:
        /* <DEDUP_REMOVED lines=9> */
.L_x_548:
[----:B------:R-:W-:Y:S05]  /*13c20*/  BSYNC B1 ;  /* 0x0000000000017941 */ /* 0x000fea0003800000 */
.L_x_547:
        /* <DEDUP_REMOVED lines=9> */
.L_x_550:
[----:B------:R-:W-:Y:S05]  /*13cc0*/  BSYNC B1 ;  /* 0x0000000000017941 */ /* 0x000fea0003800000 */
.L_x_549:
        /* <DEDUP_REMOVED lines=9> */
.L_x_552:
[----:B------:R-:W-:Y:S05]  /*13d60*/  BSYNC B1 ;  /* 0x0000000000017941 */ /* 0x000fea0003800000 */
.L_x_551:
        /* <DEDUP_REMOVED lines=9> */
.L_x_554:
[----:B------:R-:W-:Y:S05]  /*13e00*/  BSYNC B1 ;  /* 0x0000000000017941 */ /* 0x000fea0003800000 */
.L_x_553:
        /* <DEDUP_REMOVED lines=9> */
.L_x_556:
[----:B------:R-:W-:Y:S05]  /*13ea0*/  BSYNC B1 ;  /* 0x0000000000017941 */ /* 0x000fea0003800000 */
.L_x_555:
        /* <DEDUP_REMOVED lines=9> */
.L_x_558:
[----:B------:R-:W-:Y:S05]  /*13f40*/  BSYNC B1 ;  /* 0x0000000000017941 */ /* 0x000fea0003800000 */
.L_x_557:
        /* <DEDUP_REMOVED lines=9> */
.L_x_560:
[----:B------:R-:W-:Y:S05]  /*13fe0*/  BSYNC B1 ;  /* 0x0000000000017941 */ /* 0x000fea0003800000 */
.L_x_559:
        /* <DEDUP_REMOVED lines=9> */
.L_x_562:
[----:B------:R-:W-:Y:S05]  /*14080*/  BSYNC B1 ;  /* 0x0000000000017941 */ /* 0x000fea0003800000 */
.L_x_561:
        /* <DEDUP_REMOVED lines=9> */
.L_x_564:
[----:B------:R-:W-:Y:S05]  /*14120*/  BSYNC B1 ;  /* 0x0000000000017941 */ /* 0x000fea0003800000 */
.L_x_563:
        /* <DEDUP_REMOVED lines=9> */
.L_x_566:
[----:B------:R-:W-:Y:S05]  /*141c0*/  BSYNC B1 ;  /* 0x0000000000017941 */ /* 0x000fea0003800000 */
.L_x_565:
        /* <DEDUP_REMOVED lines=11> */
.L_x_568:
[----:B------:R-:W-:Y:S05]  /*14280*/  BSYNC B1 ;  /* 0x0000000000017941 */ /* 0x000fea0003800000 */
.L_x_567:
        /* <DEDUP_REMOVED lines=12> */
.L_x_570:
[----:B------:R-:W-:Y:S05]  /*14350*/  BSYNC B1 ;  /* 0x0000000000017941 */ /* 0x000fea0003800000 */
.L_x_569:
        /* <DEDUP_REMOVED lines=9> */
.L_x_572:
[----:B------:R-:W-:Y:S05]  /*143f0*/  BSYNC B1 ;  /* 0x0000000000017941 */ /* 0x000fea0003800000 */
.L_x_571:
        /* <DEDUP_REMOVED lines=9> */
.L_x_574:
[----:B------:R-:W-:Y:S05]  /*14490*/  BSYNC B1 ;  /* 0x0000000000017941 */ /* 0x000fea0003800000 */
.L_x_573:
        /* <DEDUP_REMOVED lines=11> */
.L_x_576:
[----:B------:R-:W-:Y:S05]  /*14550*/  BSYNC B1 ;  /* 0x0000000000017941 */ /* 0x000fea0003800000 */
.L_x_575:
[----:B-----5:R-:W-:Y:S01]  /*14560*/  HADD2.F32 R3, -RZ, R17.H0_H0 ;  /* 0x20000011ff037230 */ /* 0x020fe20000004100 */
[----:B------:R-:W-:Y:S01]  /*14570*/  BSSY B1, `(.L_x_577) ;  /* 0x000000b000017945 */ /* 0x000fe20003800000 */
[----:B------:R-:W-:-:S03]  /*14580*/  @P5 IMAD.MOV.U32 R105, RZ, RZ, R7 ;  /* 0x000000ffff695224 */ /* 0x000fc600078e0007 */
[----:B------:R-:W-:-:S04]  /*14590*/  FMUL R104, R3, R16 ;  /* 0x0000001003687220 */ /* 0x000fc80000400000 */
[----:B------:R-:W-:-:S05]  /*145a0*/  FFMA R104, R109, R2, R104 ;  /* 0x000000026d687223 */ /* 0x000fca0000000068 */
[----:B------:R-:W-:-:S04]  /*145b0*/  F2FP.F16.F32.PACK_AB R104, RZ, R104 ;  /* 0x00000068ff68723e */ /* 0x000fc800000000ff */
[----:B------:R-:W-:Y:S02]  /*145c0*/  PRMT R3, R104, 0x7610, R3 ;  /* 0x0000761068037816 */ /* 0x000fe40000000003 */
[----:B------:R-:W-:-:S05]  /*145d0*/  @P5 MOV R104, R8 ;  /* 0x0000000800685202 */ /* 0x000fca0000000f00 */
[----:B------:R0:W-:Y:S01]  /*145e0*/  @P5 STG.E.U16 desc[UR60][R104.64+0x172], R3 ;  /* 0x0001720368005986 */ /* 0x0001e2000c10153c */
[----:B------:R-:W-:-:S13]  /*145f0*/  ISETP.GT.AND P5, PT, R0, 0xb8, P6 ;  /* 0x000000b80000780c */ /* 0x000fda00037a4270 */
[----:B0-----:R-:W-:Y:S05]  /*14600*/  @!P5 BRA `(.L_x_578) ;  /* 0x000000000004d947 */ /* 0x001fea0003800000 */
[----:B------:R0:W5:Y:S02]  /*14610*/  LDG.E.LTC128B.U16 R17, desc[UR60][R22.64+0x170] ;  /* 0x0001703c16117981 */ /* 0x000164000c1e1520 */
.L_x_578:
[----:B------:R-:W-:Y:S05]  /*14620*/  BSYNC B1 ;  /* 0x0000000000017941 */ /* 0x000fea0003800000 */
.L_x_577:
        /* <DEDUP_REMOVED lines=9> */
.L_x_580:
[----:B------:R-:W-:Y:S05]  /*146c0*/  BSYNC B1 ;  /* 0x0000000000017941 */ /* 0x000fea0003800000 */
.L_x_579:
        /* <DEDUP_REMOVED lines=9> */
.L_x_582:
[----:B------:R-:W-:Y:S05]  /*14760*/  BSYNC B1 ;  /* 0x0000000000017941 */ /* 0x000fea0003800000 */
.L_x_581:
        /* <DEDUP_REMOVED lines=9> */
.L_x_584:
[----:B------:R-:W-:Y:S05]  /*14800*/  BSYNC B1 ;  /* 0x0000000000017941 */ /* 0x000fea0003800000 */
.L_x_583:
        /* <DEDUP_REMOVED lines=9> */
.L_x_586:
[----:B------:R-:W-:Y:S05]  /*148a0*/  BSYNC B1 ;  /* 0x0000000000017941 */ /* 0x000fea0003800000 */
.L_x_585:
        /* <DEDUP_REMOVED lines=9> */
.L_x_588:
[----:B------:R-:W-:Y:S05]  /*14940*/  BSYNC B1 ;  /* 0x0000000000017941 */ /* 0x000fea0003800000 */
.L_x_587:
        /* <DEDUP_REMOVED lines=9> */
.L_x_590:
[----:B------:R-:W-:Y:S05]  /*149e0*/  BSYNC B1 ;  /* 0x0000000000017941 */ /* 0x000fea0003800000 */
.L_x_589:
        /* <DEDUP_REMOVED lines=9> */
.L_x_592:
[----:B------:R-:W-:Y:S05]  /*14a80*/  BSYNC B1 ;  /* 0x0000000000017941 */ /* 0x000fea0003800000 */
.L_x_591:
        /* <DEDUP_REMOVED lines=9> */
.L_x_594:
[----:B------:R-:W-:Y:S05]  /*14b20*/  BSYNC B1 ;  /* 0x0000000000017941 */ /* 0x000fea0003800000 */
.L_x_593:
        /* <DEDUP_REMOVED lines=9> */
.L_x_596:
[----:B------:R-:W-:Y:S05]  /*14bc0*/  BSYNC B1 ;  /* 0x0000000000017941 */ /* 0x000fea0003800000 */
.L_x_595:
        /* <DEDUP_REMOVED lines=9> */
.L_x_598:
[----:B------:R-:W-:Y:S05]  /*14c60*/  BSYNC B1 ;  /* 0x0000000000017941 */ /* 0x000fea0003800000 */
.L_x_597:
        /* <DEDUP_REMOVED lines=9> */
.L_x_600:
[----:B------:R-:W-:Y:S05]  /*14d00*/  BSYNC B1 ;  /* 0x0000000000017941 */ /* 0x000fea0003800000 */
.L_x_599:
        /* <DEDUP_REMOVED lines=9> */
.L_x_602:
[----:B------:R-:W-:Y:S05]  /*14da0*/  BSYNC B1 ;  /* 0x0000000000017941 */ /* 0x000fea0003800000 */
.L_x_601:
        /* <DEDUP_REMOVED lines=9> */
.L_x_604:
[----:B------:R-:W-:Y:S05]  /*14e40*/  BSYNC B1 ;  /* 0x0000000000017941 */ /* 0x000fea0003800000 */
.L_x_603:
        /* <DEDUP_REMOVED lines=9> */
.L_x_606:
[----:B------:R-:W-:Y:S05]  /*14ee0*/  BSYNC B1 ;  /* 0x0000000000017941 */ /* 0x000fea0003800000 */
.L_x_605:
        /* <DEDUP_REMOVED lines=9> */
.L_x_608:
[----:B------:R-:W-:Y:S05]  /*14f80*/  BSYNC B1 ;  /* 0x0000000000017941 */ /* 0x000fea0003800000 */
.L_x_607:
        /* <DEDUP_REMOVED lines=9> */
.L_x_610:
[----:B------:R-:W-:Y:S05]  /*15020*/  BSYNC B1 ;  /* 0x0000000000017941 */ /* 0x000fea0003800000 */
.L_x_609:
        /* <DEDUP_REMOVED lines=9> */
.L_x_612:
[----:B------:R-:W-:Y:S05]  /*150c0*/  BSYNC B1 ;  /* 0x0000000000017941 */ /* 0x000fea0003800000 */
.L_x_611:
        /* <DEDUP_REMOVED lines=9> */
.L_x_614:
[----:B------:R-:W-:Y:S05]  /*15160*/  BSYNC B1 ;  /* 0x0000000000017941 */ /* 0x000fea0003800000 */
.L_x_613:
        /* <DEDUP_REMOVED lines=11> */
.L_x_616:
[----:B------:R-:W-:Y:S05]  /*15220*/  BSYNC B1 ;  /* 0x0000000000017941 */ /* 0x000fea0003800000 */
.L_x_615:
        /* <DEDUP_REMOVED lines=12> */
.L_x_618:
[----:B------:R-:W-:Y:S05]  /*152f0*/  BSYNC B1 ;  /* 0x0000000000017941 */ /* 0x000fea0003800000 */
.L_x_617:
        /* <DEDUP_REMOVED lines=9> */
.L_x_620:
[----:B------:R-:W-:Y:S05]  /*15390*/  BSYNC B1 ;  /* 0x0000000000017941 */ /* 0x000fea0003800000 */
.L_x_619:
        /* <DEDUP_REMOVED lines=9> */
.L_x_622:
[----:B------:R-:W-:Y:S05]  /*15430*/  BSYNC B1 ;  /* 0x0000000000017941 */ /* 0x000fea0003800000 */
.L_x_621:
        /* <DEDUP_REMOVED lines=11> */
.L_x_624:
[----:B------:R-:W-:Y:S05]  /*154f0*/  BSYNC B1 ;  /* 0x0000000000017941 */ /* 0x000fea0003800000 */
.L_x_623:
        /* <DEDUP_REMOVED lines=12> */
.L_x_626:
[----:B------:R-:W-:Y:S05]  /*155c0*/  BSYNC B1 ;  /* 0x0000000000017941 */ /* 0x000fea0003800000 */
.L_x_625:
        /* <DEDUP_REMOVED lines=9> */
.L_x_628:
[----:B------:R-:W-:Y:S05]  /*15660*/  BSYNC B1 ;  /* 0x0000000000017941 */ /* 0x000fea0003800000 */
.L_x_627:
        /* <DEDUP_REMOVED lines=9> */
.L_x_630:
[----:B------:R-:W-:Y:S05]  /*15700*/  BSYNC B1 ;  /* 0x0000000000017941 */ /* 0x000fea0003800000 */
.L_x_629:
        /* <DEDUP_REMOVED lines=9> */
.L_x_632:
[----:B------:R-:W-:Y:S05]  /*157a0*/  BSYNC B1 ;  /* 0x0000000000017941 */ /* 0x000fea0003800000 */
.L_x_631:
        /* <DEDUP_REMOVED lines=9> */
.L_x_634:
[----:B------:R-:W-:Y:S05]  /*15840*/  BSYNC B1 ;  /* 0x0000000000017941 */ /* 0x000fea0003800000 */
.L_x_633:
        /* <DEDUP_REMOVED lines=9> */
.L_x_636:
[----:B------:R-:W-:Y:S05]  /*158e0*/  BSYNC B1 ;  /* 0x0000000000017941 */ /* 0x000fea0003800000 */
.L_x_635:
        /* <DEDUP_REMOVED lines=9> */
.L_x_638:
[----:B------:R-:W-:Y:S05]  /*15980*/  BSYNC B1 ;  /* 0x0000000000017941 */ /* 0x000fea0003800000 */
.L_x_637:
        /* <DEDUP_REMOVED lines=9> */
.L_x_640:
[----:B------:R-:W-:Y:S05]  /*15a20*/  BSYNC B1 ;  /* 0x0000000000017941 */ /* 0x000fea0003800000 */
.L_x_639:
        /* <DEDUP_REMOVED lines=9> */
.L_x_642:
[----:B------:R-:W-:Y:S05]  /*15ac0*/  BSYNC B1 ;  /* 0x0000000000017941 */ /* 0x000fea0003800000 */
.L_x_641:
        /* <DEDUP_REMOVED lines=9> */
.L_x_644:
[----:B------:R-:W-:Y:S05]  /*15b60*/  BSYNC B1 ;  /* 0x0000000000017941 */ /* 0x000fea0003800000 */
.L_x_643:
        /* <DEDUP_REMOVED lines=9> */
.L_x_646:
[----:B------:R-:W-:Y:S05]  /*15c00*/  BSYNC B1 ;  /* 0x0000000000017941 */ /* 0x000fea0003800000 */
.L_x_645:
        /* <DEDUP_REMOVED lines=9> */
.L_x_648:
[----:B------:R-:W-:Y:S05]  /*15ca0*/  BSYNC B1 ;  /* 0x0000000000017941 */ /* 0x000fea0003800000 */
.L_x_647:
        /* <DEDUP_REMOVED lines=9> */
.L_x_650:
[----:B------:R-:W-:Y:S05]  /*15d40*/  BSYNC B1 ;  /* 0x0000000000017941 */ /* 0x000fea0003800000 */
.L_x_649:
        /* <DEDUP_REMOVED lines=9> */
.L_x_652:
[----:B------:R-:W-:Y:S05]  /*15de0*/  BSYNC B1 ;  /* 0x0000000000017941 */ /* 0x000fea0003800000 */
.L_x_651:
        /* <DEDUP_REMOVED lines=9> */
.L_x_654:
[----:B------:R-:W-:Y:S05]  /*15e80*/  BSYNC B1 ;  /* 0x0000000000017941 */ /* 0x000fea0003800000 */
.L_x_653:
        /* <DEDUP_REMOVED lines=9> */
.L_x_656:
[----:B------:R-:W-:Y:S05]  /*15f20*/  BSYNC B1 ;  /* 0x0000000000017941 */ /* 0x000fea0003800000 */
.L_x_655:
        /* <DEDUP_REMOVED lines=9> */
.L_x_658:
[----:B------:R-:W-:Y:S05]  /*15fc0*/  BSYNC B1 ;  /* 0x0000000000017941 */ /* 0x000fea0003800000 */
.L_x_657:
        /* <DEDUP_REMOVED lines=9> */
.L_x_660:
[----:B------:R-:W-:Y:S05]  /*16060*/  BSYNC B1 ;  /* 0x0000000000017941 */ /* 0x000fea0003800000 */
.L_x_659:
        /* <DEDUP_REMOVED lines=9> */
.L_x_662:
[----:B------:R-:W-:Y:S05]  /*16100*/  BSYNC B1 ;  /* 0x0000000000017941 */ /* 0x000fea0003800000 */
.L_x_661:
        /* <DEDUP_REMOVED lines=11> */
.L_x_664:
[----:B------:R-:W-:Y:S05]  /*161c0*/  BSYNC B1 ;  /* 0x0000000000017941 */ /* 0x000fea0003800000 */
.L_x_663:
        /* <DEDUP_REMOVED lines=12> */
.L_x_666:
[----:B------:R-:W-:Y:S05]  /*16290*/  BSYNC B1 ;  /* 0x0000000000017941 */ /* 0x000fea0003800000 */
.L_x_665:
        /* <DEDUP_REMOVED lines=9> */
.L_x_668:
[----:B------:R-:W-:Y:S05]  /*16330*/  BSYNC B1 ;  /* 0x0000000000017941 */ /* 0x000fea0003800000 */
.L_x_667:
        /* <DEDUP_REMOVED lines=9> */
.L_x_670:
[----:B------:R-:W-:Y:S05]  /*163d0*/  BSYNC B1 ;  /* 0x0000000000017941 */ /* 0x000fea0003800000 */
.L_x_669:
        /* <DEDUP_REMOVED lines=11> */
.L_x_672:
[----:B------:R-:W-:Y:S05]  /*16490*/  BSYNC B1 ;  /* 0x0000000000017941 */ /* 0x000fea0003800000 */
.L_x_671:
        /* <DEDUP_REMOVED lines=12> */
.L_x_674:
[----:B------:R-:W-:Y:S05]  /*16560*/  BSYNC B1 ;  /* 0x0000000000017941 */ /* 0x000fea0003800000 */
.L_x_673:
        /* <DEDUP_REMOVED lines=9> */
.L_x_676:
[----:B------:R-:W-:Y:S05]  /*16600*/  BSYNC B1 ;  /* 0x0000000000017941 */ /* 0x000fea0003800000 */
.L_x_675:
        /* <DEDUP_REMOVED lines=9> */
.L_x_678:
[----:B------:R-:W-:Y:S05]  /*166a0*/  BSYNC B1 ;  /* 0x0000000000017941 */ /* 0x000fea0003800000 */
.L_x_677:
        /* <DEDUP_REMOVED lines=9> */
.L_x_680:
[----:B------:R-:W-:Y:S05]  /*16740*/  BSYNC B1 ;  /* 0x0000000000017941 */ /* 0x000fea0003800000 */
.L_x_679:
        /* <DEDUP_REMOVED lines=9> */
.L_x_682:
[----:B------:R-:W-:Y:S05]  /*167e0*/  BSYNC B1 ;  /* 0x0000000000017941 */ /* 0x000fea0003800000 */
.L_x_681:
        /* <DEDUP_REMOVED lines=9> */
.L_x_684:
[----:B------:R-:W-:Y:S05]  /*16880*/  BSYNC B1 ;  /* 0x0000000000017941 */ /* 0x000fea0003800000 */
.L_x_683:
        /* <DEDUP_REMOVED lines=9> */
.L_x_686:
[----:B------:R-:W-:Y:S05]  /*16920*/  BSYNC B1 ;  /* 0x0000000000017941 */ /* 0x000fea0003800000 */
.L_x_685:
        /* <DEDUP_REMOVED lines=9> */
.L_x_688:
[----:B------:R-:W-:Y:S05]  /*169c0*/  BSYNC B1 ;  /* 0x0000000000017941 */ /* 0x000fea0003800000 */
.L_x_687:
        /* <DEDUP_REMOVED lines=9> */
.L_x_690:
[----:B------:R-:W-:Y:S05]  /*16a60*/  BSYNC B1 ;  /* 0x0000000000017941 */ /* 0x000fea0003800000 */
.L_x_689:
        /* <DEDUP_REMOVED lines=9> */
.L_x_692:
[----:B------:R-:W-:Y:S05]  /*16b00*/  BSYNC B1 ;  /* 0x0000000000017941 */ /* 0x000fea0003800000 */
.L_x_691:
        /* <DEDUP_REMOVED lines=9> */
.L_x_694:
[----:B------:R-:W-:Y:S05]  /*16ba0*/  BSYNC B1 ;  /* 0x0000000000017941 */ /* 0x000fea0003800000 */
.L_x_693:
        /* <DEDUP_REMOVED lines=9> */
.L_x_696:
[----:B------:R-:W-:Y:S05]  /*16c40*/  BSYNC B1 ;  /* 0x0000000000017941 */ /* 0x000fea0003800000 */
.L_x_695:
        /* <DEDUP_REMOVED lines=9> */
.L_x_698:
[----:B------:R-:W-:Y:S05]  /*16ce0*/  BSYNC B1 ;  /* 0x0000000000017941 */ /* 0x000fea0003800000 */
.L_x_697:
        /* <DEDUP_REMOVED lines=9> */
.L_x_700:
[----:B------:R-:W-:Y:S05]  /*16d80*/  BSYNC B1 ;  /* 0x0000000000017941 */ /* 0x000fea0003800000 */
.L_x_699:
        /* <DEDUP_REMOVED lines=9> */
.L_x_702:
[----:B------:R-:W-:Y:S05]  /*16e20*/  BSYNC B1 ;  /* 0x0000000000017941 */ /* 0x000fea0003800000 */
.L_x_701:
[----:B-----5:R-:W-:Y:S01]  /*16e30*/  HADD2.F32 R3, -RZ, R17.H0_H0 ;  /* 0x20000011ff037230 */ /* 0x020fe20000004100 */
[----:B------:R-:W-:Y:S01]  /*16e40*/  ISETP.GT.AND P0, PT, R0, 0xe9, P0 ;  /* 0x000000e90000780c */ /* 0x000fe20000704270 */
[----:B------:R-:W-:Y:S03]  /*16e50*/  BSSY B1, `(.L_x_703) ;  /* 0x0000007000017945 */ /* 0x000fe60003800000 */
[----:B------:R-:W-:-:S04]  /*16e60*/  FMUL R3, R3, R16 ;  /* 0x0000001003037220 */ /* 0x000fc80000400000 */
[----:B------:R-:W-:-:S05]  /*16e70*/  FFMA R3, R44, R2, R3 ;  /* 0x000000022c037223 */ /* 0x000fca0000000003 */
[----:B------:R-:W-:-:S05]  /*16e80*/  F2FP.F16.F32.PACK_AB R3, RZ, R3 ;  /* 0x00000003ff03723e */ /* 0x000fca00000000ff */
[----:B------:R0:W-:Y:S01]  /*16e90*/  @P5 STG.E.U16 desc[UR60][R10.64+0x1d0], R3 ;  /* 0x0001d0030a005986 */ /* 0x0001e2000c10153c */
[----:B------:R-:W-:Y:S05]  /*16ea0*/  @!P0 BRA `(.L_x_704) ;  /* 0x0000000000048947 */ /* 0x000fea0003800000 */
[----:B------:R0:W5:Y:S02]  /*16eb0*/  LDG.E.LTC128B.U16 R17, desc[UR60][R218.64+0x1d2] ;  /* 0x0001d23cda117981 */ /* 0x000164000c1e1520 */
.L_x_704:
[----:B------:R-:W-:Y:S05]  /*16ec0*/  BSYNC B1 ;  /* 0x0000000000017941 */ /* 0x000fea0003800000 */
.L_x_703:
[----:B0----5:R-:W-:Y:S01]  /*16ed0*/  HADD2.F32 R3, -RZ, R17.H0_H0 ;  /* 0x20000011ff037230 */ /* 0x021fe20000004100 */
        /* <DEDUP_REMOVED lines=8> */
.L_x_706:
[----:B------:R-:W-:Y:S05]  /*16f60*/  BSYNC B1 ;  /* 0x0000000000017941 */ /* 0x000fea0003800000 */
.L_x_705:
        /* <DEDUP_REMOVED lines=9> */
.L_x_708:
[----:B------:R-:W-:Y:S05]  /*17000*/  BSYNC B1 ;  /* 0x0000000000017941 */ /* 0x000fea0003800000 */
.L_x_707:
[----:B0----5:R-:W-:Y:S01]  /*17010*/  HADD2.F32 R3, -RZ, R17.H0_H0 ;  /* 0x20000011ff037230 */ /* 0x021fe20000004100 */
        /* <DEDUP_REMOVED lines=8> */
.L_x_710:
[----:B------:R-:W-:Y:S05]  /*170a0*/  BSYNC B1 ;  /* 0x0000000000017941 */ /* 0x000fea0003800000 */
.L_x_709:
[----:B-----5:R-:W-:Y:S01]  /*170b0*/  HADD2.F32 R3, -RZ, R17.H0_H0 ;  /* 0x20000011ff037230 */ /* 0x020fe20000004100 */
[----:B------:R-:W-:Y:S01]  /*170c0*/  ISETP.GT.AND P1, PT, R0, 0xe1, P2 ;  /* 0x000000e10000780c */ /* 0x000fe20001724270 */
[----:B0-----:R-:W-:Y:S01]  /*170d0*/  @P0 IMAD.MOV.U32 R10, RZ, RZ, R8 ;  /* 0x000000ffff0a0224 */ /* 0x001fe200078e0008 */
[----:B------:R-:W-:Y:S01]  /*170e0*/  BSSY B1, `(.L_x_711) ;  /* 0x0000008000017945 */ /* 0x000fe20003800000 */
[----:B------:R-:W-:Y:S02]  /*170f0*/  @P0 IMAD.MOV.U32 R11, RZ, RZ, R7 ;  /* 0x000000ffff0b0224 */ /* 0x000fe400078e0007 */
[----:B------:R-:W-:-:S04]  /*17100*/  FMUL R3, R3, R16 ;  /* 0x0000001003037220 */ /* 0x000fc80000400000 */
[----:B------:R-:W-:-:S05]  /*17110*/  FFMA R3, R32, R2, R3 ;  /* 0x0000000220037223 */ /* 0x000fca0000000003 */
[----:B------:R-:W-:-:S05]  /*17120*/  F2FP.F16.F32.PACK_AB R3, RZ, R3 ;  /* 0x00000003ff03723e */ /* 0x000fca00000000ff */
[----:B------:R0:W-:Y:S01]  /*17130*/  @P0 STG.E.U16 desc[UR60][R10.64+0x1c0], R3 ;  /* 0x0001c0030a000986 */ /* 0x0001e2000c10153c */
[----:B------:R-:W-:Y:S05]  /*17140*/  @!P1 BRA `(.L_x_712) ;  /* 0x0000000000049947 */ /* 0x000fea0003800000 */
[----:B------:R0:W5:Y:S02]  /*17150*/  LDG.E.LTC128B.U16 R17, desc[UR60][R232.64+0x1c2] ;  /* 0x0001c23ce8117981 */ /* 0x000164000c1e1520 */
.L_x_712:
[----:B------:R-:W-:Y:S05]  /*17160*/  BSYNC B1 ;  /* 0x0000000000017941 */ /* 0x000fea0003800000 */
.L_x_711:
[----:B0----5:R-:W-:Y:S01]  /*17170*/  HADD2.F32 R3, -RZ, R17.H0_H0 ;  /* 0x20000011ff037230 */ /* 0x021fe20000004100 */
[----:B------:R-:W-:Y:S01]  /*17180*/  ISETP.GT.AND P0, PT, R0, 0xe0, P6 ;  /* 0x000000e00000780c */ /* 0x000fe20003704270 */
[----:B------:R-:W-:Y:S01]  /*17190*/  @P1 IMAD.MOV.U32 R11, RZ, RZ, R7 ;  /* 0x000000ffff0b1224 */ /* 0x000fe200078e0007 */
[----:B------:R-:W-:Y:S02]  /*171a0*/  BSSY B1, `(.L_x_713) ;  /* 0x0000009000017945 */ /* 0x000fe40003800000 */
[----:B------:R-:W-:-:S04]  /*171b0*/  FMUL R10, R3, R16 ;  /* 0x00000010030a7220 */ /* 0x000fc80000400000 */
[----:B------:R-:W-:-:S05]  /*171c0*/  FFMA R10, R33, R2, R10 ;  /* 0x00000002210a7223 */ /* 0x000fca000000000a */
[----:B------:R-:W-:-:S04]  /*171d0*/  F2FP.F16.F32.PACK_AB R10, RZ, R10 ;  /* 0x0000000aff0a723e */ /* 0x000fc800000000ff */
[----:B------:R-:W-:Y:S01]  /*171e0*/  PRMT R3, R10, 0x7610, R3 ;  /* 0x000076100a037816 */ /* 0x000fe20000000003 */
[----:B------:R-:W-:-:S05]  /*171f0*/  @P1 IMAD.MOV.U32 R10, RZ, RZ, R8 ;  /* 0x000000ffff0a1224 */ /* 0x000fca00078e0008 */
[----:B------:R0:W-:Y:S01]  /*17200*/  @P1 STG.E.U16 desc[UR60][R10.64+0x1c2], R3 ;  /* 0x0001c2030a001986 */ /* 0x0001e2000c10153c */
[----:B------:R-:W-:Y:S05]  /*17210*/  @!P0 BRA `(.L_x_714) ;  /* 0x0000000000048947 */ /* 0x000fea0003800000 */
[----:B------:R0:W5:Y:S02]  /*17220*/  LDG.E.LTC128B.U16 R17, desc[UR60][R22.64+0x1c0] ;  /* 0x0001c03c16117981 */ /* 0x000164000c1e1520 */
.L_x_714:
[----:B------:R-:W-:Y:S05]  /*17230*/  BSYNC B1 ;  /* 0x0000000000017941 */ /* 0x000fea0003800000 */
.L_x_713:
        /* <DEDUP_REMOVED lines=9> */
.L_x_716:
[----:B------:R-:W-:Y:S05]  /*172d0*/  BSYNC B1 ;  /* 0x0000000000017941 */ /* 0x000fea0003800000 */
.L_x_715:
        /* <DEDUP_REMOVED lines=9> */
.L_x_718:
[----:B------:R-:W-:Y:S05]  /*17370*/  BSYNC B1 ;  /* 0x0000000000017941 */ /* 0x000fea0003800000 */
.L_x_717:
[----:B-----5:R-:W-:Y:S01]  /*17380*/  HADD2.F32 R3, -RZ, R17.H0_H0 ;  /* 0x20000011ff037230 */ /* 0x020fe20000004100 */
[----:B------:R-:W-:Y:S01]  /*17390*/  @P0 MOV R11, R7 ;  /* 0x00000007000b0202 */ /* 0x000fe20000000f00 */
[----:B0-----:R-:W-:Y:S01]  /*173a0*/  @P0 IMAD.MOV.U32 R10, RZ, RZ, R8 ;  /* 0x000000ffff0a0224 */ /* 0x001fe200078e0008 */
[----:B------:R-:W-:Y:S01]  /*173b0*/  ISETP.GT.AND P2, PT, R0, 0xe9, P2 ;  /* 0x000000e90000780c */ /* 0x000fe20001744270 */
[----:B------:R-:W-:Y:S01]  /*173c0*/  BSSY B1, `(.L_x_719) ;  /* 0x0000007000017945 */ /* 0x000fe20003800000 */
[----:B------:R-:W-:-:S04]  /*173d0*/  FMUL R3, R3, R16 ;  /* 0x0000001003037220 */ /* 0x000fc80000400000 */
[----:B------:R-:W-:-:S05]  /*173e0*/  FFMA R3, R36, R2, R3 ;  /* 0x0000000224037223 */ /* 0x000fca0000000003 */
[----:B------:R-:W-:-:S05]  /*173f0*/  F2FP.F16.F32.PACK_AB R3, RZ, R3 ;  /* 0x00000003ff03723e */ /* 0x000fca00000000ff */
[----:B------:R0:W-:Y:S01]  /*17400*/  @P0 STG.E.U16 desc[UR60][R10.64+0x1d0], R3 ;  /* 0x0001d0030a000986 */ /* 0x0001e2000c10153c */
[----:B------:R-:W-:Y:S05]  /*17410*/  @!P2 BRA `(.L_x_720) ;  /* 0x000000000004a947 */ /* 0x000fea0003800000 */
[----:B------:R0:W5:Y:S02]  /*17420*/  LDG.E.LTC128B.U16 R17, desc[UR60][R232.64+0x1d2] ;  /* 0x0001d23ce8117981 */ /* 0x000164000c1e1520 */
.L_x_720:
[----:B------:R-:W-:Y:S05]  /*17430*/  BSYNC B1 ;  /* 0x0000000000017941 */ /* 0x000fea0003800000 */
.L_x_719:
[----:B0----5:R-:W-:Y:S01]  /*17440*/  HADD2.F32 R3, -RZ, R17.H0_H0 ;  /* 0x20000011ff037230 */ /* 0x021fe20000004100 */
[----:B------:R-:W-:Y:S01]  /*17450*/  ISETP.GT.AND P1, PT, R0, 0xe8, P6 ;  /* 0x000000e80000780c */ /* 0x000fe20003724270 */
[----:B------:R-:W-:Y:S03]  /*17460*/  BSSY B1, `(.L_x_721) ;  /* 0x0000009000017945 */ /* 0x000fe60003800000 */
        /* <DEDUP_REMOVED lines=8> */
.L_x_722:
[----:B------:R-:W-:Y:S05]  /*174f0*/  BSYNC B1 ;  /* 0x0000000000017941 */ /* 0x000fea0003800000 */
.L_x_721:
        /* <DEDUP_REMOVED lines=9> */
.L_x_724:
[----:B------:R-:W-:Y:S05]  /*17590*/  BSYNC B1 ;  /* 0x0000000000017941 */ /* 0x000fea0003800000 */
.L_x_723:
        /* <DEDUP_REMOVED lines=9> */
.L_x_726:
[----:B------:R-:W-:Y:S05]  /*17630*/  BSYNC B1 ;  /* 0x0000000000017941 */ /* 0x000fea0003800000 */
.L_x_725:
        /* <DEDUP_REMOVED lines=9> */
.L_x_728:
[----:B------:R-:W-:Y:S05]  /*176d0*/  BSYNC B1 ;  /* 0x0000000000017941 */ /* 0x000fea0003800000 */
.L_x_727:
        /* <DEDUP_REMOVED lines=9> */
.L_x_730:
[----:B------:R-:W-:Y:S05]  /*17770*/  BSYNC B1 ;  /* 0x0000000000017941 */ /* 0x000fea0003800000 */
.L_x_729:
        /* <DEDUP_REMOVED lines=11> */
.L_x_732:
[----:B------:R-:W-:Y:S05]  /*17830*/  BSYNC B1 ;  /* 0x0000000000017941 */ /* 0x000fea0003800000 */
.L_x_731:
        /* <DEDUP_REMOVED lines=12> */
.L_x_734:
[----:B------:R-:W-:Y:S05]  /*17900*/  BSYNC B1 ;  /* 0x0000000000017941 */ /* 0x000fea0003800000 */
.L_x_733:
        /* <DEDUP_REMOVED lines=9> */
.L_x_736:
[----:B------:R-:W-:Y:S05]  /*179a0*/  BSYNC B1 ;  /* 0x0000000000017941 */ /* 0x000fea0003800000 */
.L_x_735:
        /* <DEDUP_REMOVED lines=9> */
.L_x_738:
[----:B------:R-:W-:Y:S05]  /*17a40*/  BSYNC B1 ;  /* 0x0000000000017941 */ /* 0x000fea0003800000 */
.L_x_737:
        /* <DEDUP_REMOVED lines=11> */
.L_x_740:
[----:B------:R-:W-:Y:S05]  /*17b00*/  BSYNC B1 ;  /* 0x0000000000017941 */ /* 0x000fea0003800000 */
.L_x_739:
[----:B------:R-:W-:Y:S05]  /*17b10*/  @!P3 BRA `(.L_x_741) ;  /* 0x0000006400ccb947 */ /* 0x000fea0003800000 */
[----:B-----5:R-:W-:-:S05]  /*17b20*/  HADD2.F32 R17, -RZ, R17.H0_H0 ;  /* 0x20000011ff117230 */ /* 0x020fca0000004100 */
[----:B------:R-:W-:-:S04]  /*17b30*/  FMUL R0, R17, R16 ;  /* 0x0000001011007220 */ /* 0x000fc80000400000 */
[----:B------:R-:W-:-:S05]  /*17b40*/  FFMA R0, R31, R2, R0 ;  /* 0x000000021f007223 */ /* 0x000fca0000000000 */
[----:B------:R-:W-:-:S05]  /*17b50*/  F2FP.F16.F32.PACK_AB R0, RZ, R0 ;  /* 0x00000000ff00723e */ /* 0x000fca00000000ff */
[----:B------:R0:W-:Y:S01]  /*17b60*/  STG.E.U16 desc[UR60][R12.64+0x1d2], R0 ;  /* 0x0001d2000c007986 */ /* 0x0001e2000c10153c */
[----:B------:R-:W-:Y:S05]  /*17b70*/  BRA `(.L_x_741) ;  /* 0x0000006400b47947 */ /* 0x000fea0003800000 */
.L_x_30:
[----:B------:R-:W2:Y:S01]  /*17b80*/  LDL.LU R19, [R1+0x244] ;  /* 0x0002440001137983 */ /* 0x000ea20000300800 */
[----:B------:R-:W-:-:S03]  /*17b90*/  ULDC.64 UR4, c[0x0][0x5c0] ;  /* 0x0001700000047ab9 */ /* 0x000fc60000000a00 */
[----:B------:R-:W3:Y:S04]  /*17ba0*/  LDL.LU R15, [R1+0x248] ;  /* 0x00024800010f7983 */ /* 0x000ee80000300800 */
[----:B------:R-:W4:Y:S04]  /*17bb0*/  LDL.LU R6, [R1+0x240] ;  /* 0x0002400001067983 */ /* 0x000f280000300800 */
[----:B------:R-:W5:Y:S04]  /*17bc0*/  LDL.LU R14, [R1+0x24c] ;  /* 0x00024c00010e7983 */ /* 0x000f680000300800 */
[----:B------:R-:W5:Y:S04]  /*17bd0*/  LDL.LU R18, [R1+0x250] ;  /* 0x0002500001127983 */ /* 0x000f680000300800 */
[----:B------:R-:W5:Y:S04]  /*17be0*/  LDL.LU R17, [R1+0x254] ;  /* 0x0002540001117983 */ /* 0x000f680000300800 */
[----:B------:R-:W5:Y:S04]  /*17bf0*/  LDL.LU R10, [R1+0x258] ;  /* 0x00025800010a7983 */ /* 0x000f680000300800 */
[----:B------:R-:W5:Y:S04]  /*17c00*/  LDL.LU R9, [R1+0x25c] ;  /* 0x00025c0001097983 */ /* 0x000f680000300800 */
[----:B------:R-:W5:Y:S01]  /*17c10*/  LDL.LU R23, [R1+0x220] ;  /* 0x0002200001177983 */ /* 0x000f620000300800 */
[C---:B------:R-:W-:Y:S01]  /*17c20*/  LEA R12, P2, R4.reuse, UR4, 0x1 ;  /* 0x00000004040c7c11 */ /* 0x040fe2000f8408ff */
[----:B------:R-:W-:Y:S01]  /*17c30*/  USHF.L.U64.HI UR4, UR8, 0x4, UR9 ;  /* 0x0000000408047899 */ /* 0x000fe20008010209 */
[----:B------:R-:W-:Y:S01]  /*17c40*/  ISETP.GT.AND P5, PT, R3, 0x8, PT ;  /* 0x000000080300780c */ /* 0x000fe20003fa4270 */
[----:B------:R-:W5:Y:S01]  /*17c50*/  LDL.LU R22, [R1+0x224] ;  /* 0x0002240001167983 */ /* 0x000f620000300800 */
[----:B------:R-:W-:Y:S01]  /*17c60*/  LEA.HI.X R13, R4, UR5, R11, 0x1, P2 ;  /* 0x00000005040d7c11 */ /* 0x000fe200090f0c0b */
[----:B------:R-:W-:Y:S01]  /*17c70*/  USHF.L.U32 UR5, UR8, 0x4, URZ ;  /* 0x0000000408057899 */ /* 0x000fe2000800063f */
[C---:B------:R-:W-:Y:S01]  /*17c80*/  ISETP.GT.AND P2, PT, R0.reuse, 0x1, P0 ;  /* 0x000000010000780c */ /* 0x040fe20000744270 */
[----:B------:R-:W5:Y:S01]  /*17c90*/  LDL.LU R21, [R1+0x228] ;  /* 0x0002280001157983 */ /* 0x000f620000300800 */
[----:B------:R-:W-:-:S03]  /*17ca0*/  ISETP.GT.AND P3, PT, R0, 0x1, P5 ;  /* 0x000000010000780c */ /* 0x000fc60002f64270 */
[----:B------:R-:W5:Y:S01]  /*17cb0*/  LDL.LU R20, [R1+0x22c] ;  /* 0x00022c0001147983 */ /* 0x000f620000300800 */
[----:B------:R-:W-:Y:S01]  /*17cc0*/  UIMAD UR7, UR9, 0xf0, URZ ;  /* 0x000000f0090778a4 */ /* 0x000fe2000f8e023f */
[-C--:B--2---:R-:W-:Y:S02]  /*17cd0*/  FMUL R4, R19, R2.reuse ;  /* 0x0000000213047220 */ /* 0x084fe40000400000 */
[----:B------:R-:W2:Y:S01]  /*17ce0*/  LDL.LU R19, [R1+0x230] ;  /* 0x0002300001137983 */ /* 0x000ea20000300800 */
[----:B---3--:R-:W-:Y:S02]  /*17cf0*/  FMUL R5, R15, R2 ;  /* 0x000000020f057220 */ /* 0x008fe40000400000 */
[----:B------:R-:W-:Y:S01]  /*17d00*/  F2FP.F16.F32.PACK_AB R4, RZ, R4 ;  /* 0x00000004ff04723e */ /* 0x000fe200000000ff */
[----:B----4-:R-:W-:-:S03]  /*17d10*/  FMUL R6, R6, R2 ;  /* 0x0000000206067220 */ /* 0x010fc60000400000 */
[----:B0-----:R-:W-:Y:S02]  /*17d20*/  PRMT R7, R4, 0x7610, R7 ;  /* 0x0000761004077816 */ /* 0x001fe40000000007 */
[----:B------:R-:W-:Y:S02]  /*17d30*/  F2FP.F16.F32.PACK_AB R5, RZ, R5 ;  /* 0x00000005ff05723e */ /* 0x000fe400000000ff */
[----:B------:R-:W-:Y:S01]  /*17d40*/  F2FP.F16.F32.PACK_AB R4, RZ, R6 ;  /* 0x00000006ff04723e */ /* 0x000fe200000000ff */
[----:B------:R0:W-:Y:S01]  /*17d50*/  @P2 STG.E.U16 desc[UR60][R12.64+0x2], R7 ;  /* 0x000002070c002986 */ /* 0x0001e2000c10153c */
[----:B-----5:R-:W-:Y:S01]  /*17d60*/  FMUL R6, R14, R2 ;  /* 0x000000020e067220 */ /* 0x020fe20000400000 */
[----:B------:R-:W-:Y:S02]  /*17d70*/  ISETP.GT.AND P2, PT, R0, RZ, P5 ;  /* 0x000000ff0000720c */ /* 0x000fe40002f44270 */
[----:B------:R-:W-:-:S04]  /*17d80*/  IADD3 R14, P4, R12, UR5, RZ ;  /* 0x000000050c0e7c10 */ /* 0x000fc8000ff9e0ff */
[----:B------:R-:W-:Y:S02]  /*17d90*/  IADD3.X R15, R13, UR4, RZ, P4, !PT ;  /* 0x000000040d0f7c10 */ /* 0x000fe4000a7fe4ff */
[----:B0-----:R-:W-:Y:S02]  /*17da0*/  PRMT R7, R4, 0x7610, R7 ;  /* 0x0000761004077816 */ /* 0x001fe40000000007 */
[----:B------:R-:W-:Y:S01]  /*17db0*/  F2FP.F16.F32.PACK_AB R4, RZ, R6 ;  /* 0x00000006ff04723e */ /* 0x000fe200000000ff */
[----:B------:R-:W-:Y:S02]  /*17dc0*/  FMUL R6, R17, R2 ;  /* 0x0000000211067220 */ /* 0x000fe40000400000 */
[----:B------:R0:W-:Y:S01]  /*17dd0*/  @P1 STG.E.U16 desc[UR60][R12.64], R7 ;  /* 0x000000070c001986 */ /* 0x0001e2000c10153c */
[----:B------:R-:W-:Y:S02]  /*17de0*/  ISETP.GT.AND P4, PT, R0, 0x9, P0 ;  /* 0x000000090000780c */ /* 0x000fe40000784270 */
[----:B------:R-:W-:Y:S01]  /*17df0*/  F2FP.F16.F32.PACK_AB R6, RZ, R6 ;  /* 0x00000006ff06723e */ /* 0x000fe200000000ff */
[----:B------:R1:W-:Y:S01]  /*17e00*/  @P3 STG.E.U16 desc[UR60][R14.64+0x2], R4 ;  /* 0x000002040e003986 */ /* 0x0003e2000c10153c */
[----:B0-----:R-:W-:Y:S01]  /*17e10*/  FMUL R7, R18, R2 ;  /* 0x0000000212077220 */ /* 0x001fe20000400000 */
[----:B------:R-:W-:-:S02]  /*17e20*/  ISETP.GT.AND P1, PT, R0, 0x8, P5 ;  /* 0x000000080000780c */ /* 0x000fc40002f24270 */
[----:B------:R-:W3:Y:S01]  /*17e30*/  LDL.LU R18, [R1+0x234] ;  /* 0x0002340001127983 */ /* 0x000ee20000300800 */
[C---:B------:R-:W-:Y:S01]  /*17e40*/  ISETP.GT.AND P3, PT, R0.reuse, 0x8, P0 ;  /* 0x000000080000780c */ /* 0x040fe20000764270 */
[----:B-1----:R-:W-:Y:S01]  /*17e50*/  FMUL R4, R9, R2 ;  /* 0x0000000209047220 */ /* 0x002fe20000400000 */
[----:B------:R-:W-:Y:S01]  /*17e60*/  F2FP.F16.F32.PACK_AB R7, RZ, R7 ;  /* 0x00000007ff07723e */ /* 0x000fe200000000ff */
[----:B------:R-:W4:Y:S04]  /*17e70*/  LDL.LU R17, [R1+0x238] ;  /* 0x0002380001117983 */ /* 0x000f280000300800 */
[----:B------:R0:W-:Y:S01]  /*17e80*/  @P2 STG.E.U16 desc[UR60][R14.64], R5 ;  /* 0x000000050e002986 */ /* 0x0001e2000c10153c */
[----:B------:R-:W-:Y:S02]  /*17e90*/  ISETP.GT.AND P2, PT, R0, 0x9, P5 ;  /* 0x000000090000780c */ /* 0x000fe40002f44270 */
[----:B------:R-:W-:Y:S01]  /*17ea0*/  F2FP.F16.F32.PACK_AB R4, RZ, R4 ;  /* 0x00000004ff04723e */ /* 0x000fe200000000ff */
[----:B------:R-:W5:Y:S01]  /*17eb0*/  LDL.LU R9, [R1+0x23c] ;  /* 0x00023c0001097983 */ /* 0x000f620000300800 */
[----:B0-----:R-:W-:-:S03]  /*17ec0*/  FMUL R5, R10, R2 ;  /* 0x000000020a057220 */ /* 0x001fc60000400000 */
[----:B------:R-:W-:Y:S02]  /*17ed0*/  @P3 STG.E.U16 desc[UR60][R12.64+0x10], R7 ;  /* 0x000010070c003986 */ /* 0x000fe4000c10153c */
[----:B------:R-:W-:Y:S02]  /*17ee0*/  F2FP.F16.F32.PACK_AB R5, RZ, R5 ;  /* 0x00000005ff05723e */ /* 0x000fe400000000ff */
[----:B------:R0:W-:Y:S04]  /*17ef0*/  @P4 STG.E.U16 desc[UR60][R12.64+0x12], R6 ;  /* 0x000012060c004986 */ /* 0x0001e8000c10153c */
[----:B------:R-:W-:Y:S01]  /*17f00*/  @P1 STG.E.U16 desc[UR60][R14.64+0x10], R5 ;  /* 0x000010050e001986 */ /* 0x000fe2000c10153c */
[----:B------:R-:W-:-:S03]  /*17f10*/  ISETP.GT.AND P1, PT, R3, 0x80, PT ;  /* 0x000000800300780c */ /* 0x000fc60003f24270 */
[----:B------:R1:W-:Y:S01]  /*17f20*/  @P2 STG.E.U16 desc[UR60][R14.64+0x12], R4 ;  /* 0x000012040e002986 */ /* 0x0003e2000c10153c */
[----:B------:R-:W-:Y:S01]  /*17f30*/  ISETP.GT.AND P2, PT, R0, RZ, P1 ;  /* 0x000000ff0000720c */ /* 0x000fe20000f44270 */
[----:B0-----:R-:W-:Y:S02]  /*17f40*/  FMUL R6, R23, R2 ;  /* 0x0000000217067220 */ /* 0x001fe40000400000 */
[----:B------:R-:W5:Y:S01]  /*17f50*/  LDL.LU R10, [R1+0x200] ;  /* 0x00020000010a7983 */ /* 0x000f620000300800 */
[----:B-1----:R-:W-:Y:S02]  /*17f60*/  IMAD.U32 R4, RZ, RZ, UR8 ;  /* 0x00000008ff047e24 */ /* 0x002fe4000f8e00ff */
[----:B------:R-:W-:Y:S01]  /*17f70*/  F2FP.F16.F32.PACK_AB R6, RZ, R6 ;  /* 0x00000006ff06723e */ /* 0x000fe200000000ff */
[----:B------:R-:W-:Y:S01]  /*17f80*/  FMUL R7, R21, R2 ;  /* 0x0000000215077220 */ /* 0x000fe20000400000 */
[----:B------:R-:W-:Y:S01]  /*17f90*/  ISETP.GT.AND P4, PT, R3, 0x88, PT ;  /* 0x000000880300780c */ /* 0x000fe20003f84270 */
[----:B------:R-:W-:Y:S01]  /*17fa0*/  IMAD.WIDE.U32 R4, R4, 0xf0, R14 ;  /* 0x000000f004047825 */ /* 0x000fe200078e000e */
[----:B------:R-:W5:Y:S03]  /*17fb0*/  LDL.LU R234, [R1+0x204] ;  /* 0x0002040001ea7983 */ /* 0x000f660000300800 */
[----:B------:R-:W-:-:S05]  /*17fc0*/  VIADD R5, R5, UR7 ;  /* 0x0000000705057c36 */ /* 0x000fca0008000000 */
[----:B------:R0:W-:Y:S01]  /*17fd0*/  @P2 STG.E.U16 desc[UR60][R4.64], R6 ;  /* 0x0000000604002986 */ /* 0x0001e2000c10153c */
[----:B------:R-:W-:Y:S01]  /*17fe0*/  ISETP.GT.AND P2, PT, R0, 0x1, P1 ;  /* 0x000000010000780c */ /* 0x000fe20000f44270 */
[----:B0-----:R-:W-:-:S05]  /*17ff0*/  FMUL R6, R22, R2 ;  /* 0x0000000216067220 */ /* 0x001fca0000400000 */
[----:B------:R-:W-:-:S07]  /*18000*/  F2FP.F16.F32.PACK_AB R6, RZ, R6 ;  /* 0x00000006ff06723e */ /* 0x000fce00000000ff */
[----:B------:R0:W-:Y:S01]  /*18010*/  @P2 STG.E.U16 desc[UR60][R4.64+0x2], R6 ;  /* 0x0000020604002986 */ /* 0x0001e2000c10153c */
[----:B------:R-:W-:Y:S02]  /*18020*/  ISETP.GT.AND P2, PT, R0, RZ, P4 ;  /* 0x000000ff0000720c */ /* 0x000fe40002744270 */
[----:B------:R-:W-:-:S04]  /*18030*/  F2FP.F16.F32.PACK_AB R7, RZ, R7 ;  /* 0x00000007ff07723e */ /* 0x000fc800000000ff */
[----:B------:R-:W-:Y:S02]  /*18040*/  PRMT R8, R7, 0x7610, R8 ;  /* 0x0000761007087816 */ /* 0x000fe40000000008 */
[----:B0-----:R-:W-:-:S04]  /*18050*/  IADD3 R6, P3, R4, UR5, RZ ;  /* 0x0000000504067c10 */ /* 0x001fc8000ff7e0ff */
[----:B------:R-:W-:-:S05]  /*18060*/  IADD3.X R7, R5, UR4, RZ, P3, !PT ;  /* 0x0000000405077c10 */ /* 0x000fca0009ffe4ff */
[----:B------:R0:W-:Y:S01]  /*18070*/  @P2 STG.E.U16 desc[UR60][R6.64], R8 ;  /* 0x0000000806002986 */ /* 0x0001e2000c10153c */
[----:B------:R-:W-:Y:S01]  /*18080*/  ISETP.GT.AND P2, PT, R0, 0x1, P4 ;  /* 0x000000010000780c */ /* 0x000fe20002744270 */
[----:B0-----:R-:W-:-:S05]  /*18090*/  FMUL R8, R20, R2 ;  /* 0x0000000214087220 */ /* 0x001fca0000400000 */
[----:B------:R-:W-:-:S07]  /*180a0*/  F2FP.F16.F32.PACK_AB R8, RZ, R8 ;  /* 0x00000008ff08723e */ /* 0x000fce00000000ff */
[----:B------:R2:W-:Y:S01]  /*180b0*/  @P2 STG.E.U16 desc[UR60][R6.64+0x2], R8 ;  /* 0x0000020806002986 */ /* 0x0005e2000c10153c */
[----:B------:R-:W-:Y:S01]  /*180c0*/  ISETP.GT.AND P2, PT, R0, 0x8, P1 ;  /* 0x000000080000780c */ /* 0x000fe20000f44270 */
[----:B--2---:R-:W-:-:S05]  /*180d0*/  FMUL R8, R19, R2 ;  /* 0x0000000213087220 */ /* 0x004fca0000400000 */
[----:B------:R-:W-:-:S07]  /*180e0*/  F2FP.F16.F32.PACK_AB R8, RZ, R8 ;  /* 0x00000008ff08723e */ /* 0x000fce00000000ff */
[----:B------:R3:W-:Y:S01]  /*180f0*/  @P2 STG.E.U16 desc[UR60][R4.64+0x10], R8 ;  /* 0x0000100804002986 */ /* 0x0007e2000c10153c */
[----:B------:R-:W-:Y:S01]  /*18100*/  ISETP.GT.AND P2, PT, R0, 0x9, P1 ;  /* 0x000000090000780c */ /* 0x000fe20000f44270 */
[----:B---3--:R-:W-:-:S05]  /*18110*/  FMUL R8, R18, R2 ;  /* 0x0000000212087220 */ /* 0x008fca0000400000 */
[----:B------:R-:W-:-:S07]  /*18120*/  F2FP.F16.F32.PACK_AB R8, RZ, R8 ;  /* 0x00000008ff08723e */ /* 0x000fce00000000ff */
[----:B------:R4:W-:Y:S02]  /*18130*/  @P2 STG.E.U16 desc[UR60][R4.64+0x12], R8 ;  /* 0x0000120804002986 */ /* 0x0009e4000c10153c */
[----:B----4-:R-:W-:Y:S02]  /*18140*/  FMUL R8, R17, R2 ;  /* 0x0000000211087220 */ /* 0x010fe40000400000 */
[----:B------:R-:W2:Y:S04]  /*18150*/  LDL.LU R17, [R1+0x208] ;  /* 0x0002080001117983 */ /* 0x000ea80000300800 */
[----:B------:R-:W3:Y:S04]  /*18160*/  LDL.LU R233, [R1+0x20c] ;  /* 0x00020c0001e97983 */ /* 0x000ee80000300800 */
[----:B------:R-:W4:Y:S04]  /*18170*/  LDL.LU R23, [R1+0x210] ;  /* 0x0002100001177983 */ /* 0x000f280000300800 */
[----:B------:R-:W4:Y:S04]  /*18180*/  LDL.LU R22, [R1+0x214] ;  /* 0x0002140001167983 */ /* 0x000f280000300800 */
[----:B------:R-:W4:Y:S04]  /*18190*/  LDL.LU R21, [R1+0x218] ;  /* 0x0002180001157983 */ /* 0x000f280000300800 */
[----:B------:R-:W4:Y:S01]  /*181a0*/  LDL.LU R20, [R1+0x21c] ;  /* 0x00021c0001147983 */ /* 0x000f220000300800 */
[----:B------:R-:W-:-:S02]  /*181b0*/  ISETP.GT.AND P2, PT, R0, 0x8, P4 ;  /* 0x000000080000780c */ /* 0x000fc40002744270 */
[----:B------:R-:W-:Y:S01]  /*181c0*/  F2FP.F16.F32.PACK_AB R8, RZ, R8 ;  /* 0x00000008ff08723e */ /* 0x000fe200000000ff */
[----:B------:R-:W-:Y:S01]  /*181d0*/  USHF.L.U32 UR14, UR8, 0x8, URZ ;  /* 0x00000008080e7899 */ /* 0x000fe2000800063f */
[----:B------:R-:W-:Y:S01]  /*181e0*/  IMAD.U32 R18, RZ, RZ, UR5 ;  /* 0x00000005ff127e24 */ /* 0x000fe2000f8e00ff */
[----:B------:R-:W-:Y:S01]  /*181f0*/  USHF.L.U64.HI UR13, UR8, 0x8, UR9 ;  /* 0x00000008080d7899 */ /* 0x000fe20008010209 */
[-C--:B-----5:R-:W-:Y:S01]  /*18200*/  FMUL R10, R10, R2.reuse ;  /* 0x000000020a0a7220 */ /* 0x0a0fe20000400000 */
[----:B------:R-:W5:Y:S06]  /*18210*/  LDL.LU R232, [R1+0x1ec] ;  /* 0x0001ec0001e87983 */ /* 0x000f6c0000300800 */
[----:B------:R0:W-:Y:S01]  /*18220*/  @P2 STG.E.U16 desc[UR60][R6.64+0x10], R8 ;  /* 0x0000100806002986 */ /* 0x0001e2000c10153c */
[----:B------:R-:W-:Y:S01]  /*18230*/  ISETP.GT.AND P2, PT, R0, 0x9, P4 ;  /* 0x000000090000780c */ /* 0x000fe20002744270 */
[----:B0-----:R-:W-:-:S05]  /*18240*/  FMUL R8, R9, R2 ;  /* 0x0000000209087220 */ /* 0x001fca0000400000 */
[----:B------:R-:W-:Y:S01]  /*18250*/  F2FP.F16.F32.PACK_AB R8, RZ, R8 ;  /* 0x00000008ff08723e */ /* 0x000fe200000000ff */
[----:B------:R-:W-:-:S06]  /*18260*/  IMAD.U32 R9, RZ, RZ, UR4 ;  /* 0x00000004ff097e24 */ /* 0x000fcc000f8e00ff */
[----:B------:R0:W-:Y:S01]  /*18270*/  @P2 STG.E.U16 desc[UR60][R6.64+0x12], R8 ;  /* 0x0000120806002986 */ /* 0x0001e2000c10153c */
[----:B------:R-:W-:Y:S01]  /*18280*/  IADD3 R18, P2, P3, R18, UR14, R4 ;  /* 0x0000000e12127c10 */ /* 0x000fe2000fb5e004 */
[----:B0-----:R-:W-:Y:S02]  /*18290*/  IMAD.U32 R6, RZ, RZ, UR8 ;  /* 0x00000008ff067e24 */ /* 0x001fe4000f8e00ff */
[----:B------:R-:W-:Y:S02]  /*182a0*/  IMAD.U32 R8, RZ, RZ, UR5 ;  /* 0x00000005ff087e24 */ /* 0x000fe4000f8e00ff */
[----:B------:R-:W-:Y:S01]  /*182b0*/  IMAD.WIDE.U32 R6, R6, 0xf0, R14 ;  /* 0x000000f006067825 */ /* 0x000fe200078e000e */
[----:B------:R-:W-:-:S03]  /*182c0*/  IADD3.X R19, R9, UR13, R5, P2, P3 ;  /* 0x0000000d09137c10 */ /* 0x000fc600097e6405 */
[----:B------:R-:W-:Y:S01]  /*182d0*/  VIADD R7, R7, UR7 ;  /* 0x0000000707077c36 */ /* 0x000fe20008000000 */
[----:B------:R-:W-:-:S04]  /*182e0*/  IADD3 R8, P2, P3, R8, UR14, R6 ;  /* 0x0000000e08087c10 */ /* 0x000fc8000fb5e006 */
[----:B------:R-:W-:Y:S02]  /*182f0*/  IADD3.X R9, R9, UR13, R7, P2, P3 ;  /* 0x0000000d09097c10 */ /* 0x000fe400097e6407 */
[----:B------:R-:W-:Y:S02]  /*18300*/  IADD3 R4, P2, R4, UR14, RZ ;  /* 0x0000000e04047c10 */ /* 0x000fe4000ff5e0ff */
[----:B------:R-:W-:Y:S02]  /*18310*/  ISETP.GT.AND P3, PT, R3, 0x100, PT ;  /* 0x000001000300780c */ /* 0x000fe40003f64270 */
[----:B------:R-:W-:Y:S02]  /*18320*/  IADD3.X R5, R5, UR13, RZ, P2, !PT ;  /* 0x0000000d05057c10 */ /* 0x000fe400097fe4ff */
[----:B------:R-:W-:Y:S02]  /*18330*/  ISETP.GT.AND P2, PT, R0, RZ, P3 ;  /* 0x000000ff0000720c */ /* 0x000fe40001f44270 */
[----:B------:R-:W-:-:S11]  /*18340*/  F2FP.F16.F32.PACK_AB R10, RZ, R10 ;  /* 0x0000000aff0a723e */ /* 0x000fd600000000ff */
[----:B------:R0:W-:Y:S01]  /*18350*/  @P2 STG.E.U16 desc[UR60][R4.64], R10 ;  /* 0x0000000a04002986 */ /* 0x0001e2000c10153c */
[----:B------:R-:W-:Y:S01]  /*18360*/  ISETP.GT.AND P2, PT, R0, 0x1, P3 ;  /* 0x000000010000780c */ /* 0x000fe20001f44270 */
[----:B0-----:R-:W-:-:S05]  /*18370*/  FMUL R10, R234, R2 ;  /* 0x00000002ea0a7220 */ /* 0x001fca0000400000 */
[----:B------:R-:W-:-:S07]  /*18380*/  F2FP.F16.F32.PACK_AB R10, RZ, R10 ;  /* 0x0000000aff0a723e */ /* 0x000fce00000000ff */
[----:B------:R0:W-:Y:S02]  /*18390*/  @P2 STG.E.U16 desc[UR60][R4.64+0x2], R10 ;  /* 0x0000020a04002986 */ /* 0x0001e4000c10153c */
[----:B0-----:R-:W-:-:S04]  /*183a0*/  IADD3 R10, P2, R4, UR5, RZ ;  /* 0x00000005040a7c10 */ /* 0x001fc8000ff5e0ff */
[----:B------:R-:W-:Y:S02]  /*183b0*/  IADD3.X R11, R5, UR4, RZ, P2, !PT ;  /* 0x00000004050b7c10 */ /* 0x000fe400097fe4ff */
[----:B------:R-:W-:-:S04]  /*183c0*/  ISETP.GT.AND P2, PT, R3, 0x108, PT ;  /* 0x000001080300780c */ /* 0x000fc80003f44270 */
[----:B------:R-:W-:Y:S01]  /*183d0*/  ISETP.GT.AND P6, PT, R0, RZ, P2 ;  /* 0x000000ff0000720c */ /* 0x000fe200017c4270 */
[----:B--2---:R-:W-:-:S05]  /*183e0*/  FMUL R17, R17, R2 ;  /* 0x0000000211117220 */ /* 0x004fca0000400000 */
[----:B------:R-:W-:Y:S02]  /*183f0*/  F2FP.F16.F32.PACK_AB R3, RZ, R17 ;  /* 0x00000011ff03723e */ /* 0x000fe400000000ff */
[----:B------:R-:W2:Y:S05]  /*18400*/  LDL.LU R17, [R1+0x1e8] ;  /* 0x0001e80001117983 */ /* 0x000eaa0000300800 */
[----:B------:R3:W-:Y:S01]  /*18410*/  @P6 STG.E.U16 desc[UR60][R10.64], R3 ;  /* 0x000000030a006986 */ /* 0x0007e2000c10153c */
[----:B------:R-:W-:Y:S01]  /*18420*/  ISETP.GT.AND P6, PT, R0, 0x1, P2 ;  /* 0x000000010000780c */ /* 0x000fe200017c4270 */
[----:B---3--:R-:W-:-:S05]  /*18430*/  FMUL R3, R233, R2 ;  /* 0x00000002e9037220 */ /* 0x008fca0000400000 */
[----:B------:R-:W-:-:S07]  /*18440*/  F2FP.F16.F32.PACK_AB R3, RZ, R3 ;  /* 0x00000003ff03723e */ /* 0x000fce00000000ff */
[----:B------:R0:W-:Y:S04]  /*18450*/  @P6 STG.E.U16 desc[UR60][R10.64+0x2], R3 ;  /* 0x000002030a006986 */ /* 0x0001e8000c10153c */
[----:B0-----:R-:W3:Y:S04]  /*18460*/  LDL.LU R10, [R1+0x1e0] ;  /* 0x0001e000010a7983 */ /* 0x001ee80000300800 */
[----:B------:R-:W5:Y:S01]  /*18470*/  LDL.LU R11, [R1+0x1e4] ;  /* 0x0001e400010b7983 */ /* 0x000f620000300800 */
[----:B------:R-:W-:Y:S01]  /*18480*/  ISETP.GT.AND P6, PT, R0, 0x8, P3 ;  /* 0x000000080000780c */ /* 0x000fe20001fc4270 */
[----:B----4-:R-:W-:-:S02]  /*18490*/  FMUL R3, R23, R2 ;  /* 0x0000000217037220 */ /* 0x010fc40000400000 */
[----:B------:R-:W4:Y:S03]  /*184a0*/  LDL.LU R23, [R1+0x1f0] ;  /* 0x0001f00001177983 */ /* 0x000f260000300800 */
[----:B------:R-:W-:-:S07]  /*184b0*/  F2FP.F16.F32.PACK_AB R3, RZ, R3 ;  /* 0x00000003ff03723e */ /* 0x000fce00000000ff */
[----:B------:R0:W-:Y:S01]  /*184c0*/  @P6 STG.E.U16 desc[UR60][R4.64+0x10], R3 ;  /* 0x0000100304006986 */ /* 0x0001e2000c10153c */
[----:B------:R-:W-:Y:S01]  /*184d0*/  ISETP.GT.AND P6, PT, R0, 0x9, P3 ;  /* 0x000000090000780c */ /* 0x000fe20001fc4270 */
[----:B0-----:R-:W-:Y:S02]  /*184e0*/  FMUL R3, R22, R2 ;  /* 0x0000000216037220 */ /* 0x001fe40000400000 */
[----:B------:R-:W4:Y:S03]  /*184f0*/  LDL.LU R22, [R1+0x1f4] ;  /* 0x0001f40001167983 */ /* 0x000f260000300800 */
[----:B------:R-:W-:-:S07]  /*18500*/  F2FP.F16.F32.PACK_AB R3, RZ, R3 ;  /* 0x00000003ff03723e */ /* 0x000fce00000000ff */
[----:B------:R0:W-:Y:S02]  /*18510*/  @P6 STG.E.U16 desc[UR60][R4.64+0x12], R3 ;  /* 0x0000120304006986 */ /* 0x0001e4000c10153c */
[----:B0-----:R-:W-:Y:S01]  /*18520*/  IADD3 R4, P6, R4, UR5, RZ ;  /* 0x0000000504047c10 */ /* 0x001fe2000ffde0ff */
[----:B------:R-:W-:Y:S02]  /*18530*/  FMUL R3, R21, R2 ;  /* 0x0000000215037220 */ /* 0x000fe40000400000 */
[----:B------:R-:W4:Y:S01]  /*18540*/  LDL.LU R21, [R1+0x1f8] ;  /* 0x0001f80001157983 */ /* 0x000f220000300800 */
[----:B------:R-:W-:Y:S02]  /*18550*/  IADD3.X R5, R5, UR4, RZ, P6, !PT ;  /* 0x0000000405057c10 */ /* 0x000fe4000b7fe4ff */
[----:B------:R-:W-:Y:S02]  /*18560*/  ISETP.GT.AND P6, PT, R0, 0x8, P2 ;  /* 0x000000080000780c */ /* 0x000fe400017c4270 */
[----:B------:R-:W-:-:S11]  /*18570*/  F2FP.F16.F32.PACK_AB R3, RZ, R3 ;  /* 0x00000003ff03723e */ /* 0x000fd600000000ff */
[----:B------:R0:W-:Y:S02]  /*18580*/  @P6 STG.E.U16 desc[UR60][R4.64+0x10], R3 ;  /* 0x0000100304006986 */ /* 0x0001e4000c10153c */
[----:B0-----:R-:W-:Y:S02]  /*18590*/  FMUL R3, R20, R2 ;  /* 0x0000000214037220 */ /* 0x001fe40000400000 */
[----:B------:R-:W4:Y:S01]  /*185a0*/  LDL.LU R20, [R1+0x1fc] ;  /* 0x0001fc0001147983 */ /* 0x000f220000300800 */
[----:B------:R-:W-:-:S03]  /*185b0*/  ISETP.GT.AND P6, PT, R0, 0x9, P2 ;  /* 0x000000090000780c */ /* 0x000fc600017c4270 */
[----:B------:R-:W4:Y:S01]  /*185c0*/  LDL.LU R235, [R1+0x1c0] ;  /* 0x0001c00001eb7983 */ /* 0x000f220000300800 */
[----:B------:R-:W-:-:S03]  /*185d0*/  F2FP.F16.F32.PACK_AB R3, RZ, R3 ;  /* 0x00000003ff03723e */ /* 0x000fc600000000ff */
[----:B------:R-:W4:Y:S04]  /*185e0*/  LDL.LU R234, [R1+0x1c4] ;  /* 0x0001c40001ea7983 */ /* 0x000f280000300800 */
[----:B------:R-:W4:Y:S04]  /*185f0*/  LDL.LU R233, [R1+0x1c8] ;  /* 0x0001c80001e97983 */ /* 0x000f280000300800 */
[----:B------:R3:W-:Y:S01]  /*18600*/  @P6 STG.E.U16 desc[UR60][R18.64+0x12], R3 ;  /* 0x0000120312006986 */ /* 0x0007e2000c10153c */
[----:B------:R-:W-:Y:S01]  /*18610*/  ISETP.GT.AND P6, PT, R0, 0x10, P0 ;  /* 0x000000100000780c */ /* 0x000fe200007c4270 */
[----:B---3--:R-:W-:-:S05]  /*18620*/  FMUL R3, R10, R2 ;  /* 0x000000020a037220 */ /* 0x008fca0000400000 */
[----:B------:R-:W-:-:S07]  /*18630*/  F2FP.F16.F32.PACK_AB R3, RZ, R3 ;  /* 0x00000003ff03723e */ /* 0x000fce00000000ff */
[----:B------:R5:W-:Y:S01]  /*18640*/  @P6 STG.E.U16 desc[UR60][R12.64+0x20], R3 ;  /* 0x000020030c006986 */ /* 0x000be2000c10153c */
[----:B------:R-:W-:Y:S01]  /*18650*/  ISETP.GT.AND P6, PT, R0, 0x11, P0 ;  /* 0x000000110000780c */ /* 0x000fe200007c4270 */
[----:B-----5:R-:W-:-:S05]  /*18660*/  FMUL R3, R11, R2 ;  /* 0x000000020b037220 */ /* 0x020fca0000400000 */
[----:B------:R-:W-:-:S07]  /*18670*/  F2FP.F16.F32.PACK_AB R3, RZ, R3 ;  /* 0x00000003ff03723e */ /* 0x000fce00000000ff */
[----:B------:R2:W-:Y:S01]  /*18680*/  @P6 STG.E.U16 desc[UR60][R12.64+0x22], R3 ;  /* 0x000022030c006986 */ /* 0x0005e2000c10153c */
[----:B------:R-:W-:Y:S01]  /*18690*/  ISETP.GT.AND P6, PT, R0, 0x10, P5 ;  /* 0x000000100000780c */ /* 0x000fe20002fc4270 */
[----:B--2---:R-:W-:-:S05]  /*186a0*/  FMUL R3, R17, R2 ;  /* 0x0000000211037220 */ /* 0x004fca0000400000 */
[----:B------:R-:W-:-:S07]  /*186b0*/  F2FP.F16.F32.PACK_AB R3, RZ, R3 ;  /* 0x00000003ff03723e */ /* 0x000fce00000000ff */
[----:B------:R0:W-:Y:S01]  /*186c0*/  @P6 STG.E.U16 desc[UR60][R14.64+0x20], R3 ;  /* 0x000020030e006986 */ /* 0x0001e2000c10153c */
[----:B------:R-:W-:Y:S01]  /*186d0*/  ISETP.GT.AND P6, PT, R0, 0x11, P5 ;  /* 0x000000110000780c */ /* 0x000fe20002fc4270 */
[----:B0-----:R-:W-:Y:S02]  /*186e0*/  FMUL R3, R232, R2 ;  /* 0x00000002e8037220 */ /* 0x001fe40000400000 */
[----:B------:R-:W2:Y:S03]  /*186f0*/  LDL.LU R232, [R1+0x1cc] ;  /* 0x0001cc0001e87983 */ /* 0x000ea60000300800 */
[----:B------:R-:W-:-:S07]  /*18700*/  F2FP.F16.F32.PACK_AB R3, RZ, R3 ;  /* 0x00000003ff03723e */ /* 0x000fce00000000ff */
[----:B------:R4:W-:Y:S01]  /*18710*/  @P6 STG.E.U16 desc[UR60][R14.64+0x22], R3 ;  /* 0x000022030e006986 */ /* 0x0009e2000c10153c */
[----:B------:R-:W-:Y:S01]  /*18720*/  ISETP.GT.AND P6, PT, R0, 0x18, P0 ;  /* 0x000000180000780c */ /* 0x000fe200007c4270 */
[----:B----4-:R-:W-:Y:S02]  /*18730*/  FMUL R3, R23, R2 ;  /* 0x0000000217037220 */ /* 0x010fe40000400000 */
[----:B------:R-:W3:Y:S03]  /*18740*/  LDL.LU R23, [R1+0x1d0] ;  /* 0x0001d00001177983 */ /* 0x000ee60000300800 */
[----:B------:R-:W-:-:S07]  /*18750*/  F2FP.F16.F32.PACK_AB R3, RZ, R3 ;  /* 0x00000003ff03723e */ /* 0x000fce00000000ff */
[----:B------:R0:W-:Y:S01]  /*18760*/  @P6 STG.E.U16 desc[UR60][R12.64+0x30], R3 ;  /* 0x000030030c006986 */ /* 0x0001e2000c10153c */
[----:B------:R-:W-:Y:S01]  /*18770*/  ISETP.GT.AND P6, PT, R0, 0x19, P0 ;  /* 0x000000190000780c */ /* 0x000fe200007c4270 */
[----:B0-----:R-:W-:Y:S02]  /*18780*/  FMUL R3, R22, R2 ;  /* 0x0000000216037220 */ /* 0x001fe40000400000 */
[----:B------:R-:W4:Y:S03]  /*18790*/  LDL.LU R22, [R1+0x1d4] ;  /* 0x0001d40001167983 */ /* 0x000f260000300800 */
[----:B------:R-:W-:-:S07]  /*187a0*/  F2FP.F16.F32.PACK_AB R3, RZ, R3 ;  /* 0x00000003ff03723e */ /* 0x000fce00000000ff */
[----:B------:R0:W-:Y:S01]  /*187b0*/  @P6 STG.E.U16 desc[UR60][R12.64+0x32], R3 ;  /* 0x000032030c006986 */ /* 0x0001e2000c10153c */
[----:B------:R-:W-:Y:S01]  /*187c0*/  ISETP.GT.AND P6, PT, R0, 0x18, P5 ;  /* 0x000000180000780c */ /* 0x000fe20002fc4270 */
[----:B0-----:R-:W-:Y:S02]  /*187d0*/  FMUL R3, R21, R2 ;  /* 0x0000000215037220 */ /* 0x001fe40000400000 */
[----:B------:R-:W5:Y:S03]  /*187e0*/  LDL.LU R21, [R1+0x1d8] ;  /* 0x0001d80001157983 */ /* 0x000f660000300800 */
[----:B------:R-:W-:-:S07]  /*187f0*/  F2FP.F16.F32.PACK_AB R3, RZ, R3 ;  /* 0x00000003ff03723e */ /* 0x000fce00000000ff */
[----:B------:R0:W-:Y:S02]  /*18800*/  @P6 STG.E.U16 desc[UR60][R14.64+0x30], R3 ;  /* 0x000030030e006986 */ /* 0x0001e4000c10153c */
[----:B0-----:R-:W-:Y:S02]  /*18810*/  FMUL R3, R20, R2 ;  /* 0x0000000214037220 */ /* 0x001fe40000400000 */
[----:B------:R-:W5:Y:S04]  /*18820*/  LDL.LU R20, [R1+0x1dc] ;  /* 0x0001dc0001147983 */ /* 0x000f680000300800 */
[----:B------:R-:W5:Y:S04]  /*18830*/  LDL.LU R18, [R1+0x1a0] ;  /* 0x0001a00001127983 */ /* 0x000f680000300800 */
[----:B------:R-:W5:Y:S01]  /*18840*/  LDL.LU R19, [R1+0x1a4] ;  /* 0x0001a40001137983 */ /* 0x000f620000300800 */
[----:B------:R-:W-:-:S02]  /*18850*/  ISETP.GT.AND P6, PT, R0, 0x19, P5 ;  /* 0x000000190000780c */ /* 0x000fc40002fc4270 */
[----:B------:R-:W-:Y:S01]  /*18860*/  F2FP.F16.F32.PACK_AB R3, RZ, R3 ;  /* 0x00000003ff03723e */ /* 0x000fe200000000ff */
[----:B------:R-:W5:Y:S10]  /*18870*/  LDL.LU R17, [R1+0x1ac] ;  /* 0x0001ac0001117983 */ /* 0x000f740000300800 */
[----:B------:R0:W-:Y:S01]  /*18880*/  @P6 STG.E.U16 desc[UR60][R14.64+0x32], R3 ;  /* 0x000032030e006986 */ /* 0x0001e2000c10153c */
[----:B------:R-:W-:Y:S01]  /*18890*/  ISETP.GT.AND P6, PT, R0, 0x10, P1 ;  /* 0x000000100000780c */ /* 0x000fe20000fc4270 */
[----:B0-----:R-:W-:-:S05]  /*188a0*/  FMUL R3, R235, R2 ;  /* 0x00000002eb037220 */ /* 0x001fca0000400000 */
[----:B------:R-:W-:-:S07]  /*188b0*/  F2FP.F16.F32.PACK_AB R3, RZ, R3 ;  /* 0x00000003ff03723e */ /* 0x000fce00000000ff */
[----:B------:R0:W-:Y:S01]  /*188c0*/  @P6 STG.E.U16 desc[UR60][R6.64+0x20], R3 ;  /* 0x0000200306006986 */ /* 0x0001e2000c10153c */
[----:B------:R-:W-:-:S04]  /*188d0*/  IADD3 R4, P6, R6, UR5, RZ ;  /* 0x0000000506047c10 */ /* 0x000fc8000ffde0ff */
[----:B------:R-:W-:Y:S02]  /*188e0*/  IADD3.X R5, R7, UR4, RZ, P6, !PT ;  /* 0x0000000407057c10 */ /* 0x000fe4000b7fe4ff */
[----:B------:R-:W-:Y:S01]  /*188f0*/  ISETP.GT.AND P6, PT, R0, 0x11, P1 ;  /* 0x000000110000780c */ /* 0x000fe20000fc4270 */
[----:B0-----:R-:W-:-:S05]  /*18900*/  FMUL R3, R234, R2 ;  /* 0x00000002ea037220 */ /* 0x001fca0000400000 */
[----:B------:R-:W-:-:S07]  /*18910*/  F2FP.F16.F32.PACK_AB R3, RZ, R3 ;  /* 0x00000003ff03723e */ /* 0x000fce00000000ff */
        /* <DEDUP_REMOVED lines=8> */
[----:B--2---:R-:W-:-:S05]  /*189a0*/  FMUL R3, R232, R2 ;  /* 0x00000002e8037220 */ /* 0x004fca0000400000 */
[----:B------:R-:W-:-:S07]  /*189b0*/  F2FP.F16.F32.PACK_AB R3, RZ, R3 ;  /* 0x00000003ff03723e */ /* 0x000fce00000000ff */
[----:B------:R3:W-:Y:S01]  /*189c0*/  @P6 STG.E.U16 desc[UR60][R4.64+0x22], R3 ;  /* 0x0000220304006986 */ /* 0x0007e2000c10153c */
[----:B------:R-:W-:Y:S01]  /*189d0*/  ISETP.GT.AND P6, PT, R0, 0x18, P1 ;  /* 0x000000180000780c */ /* 0x000fe20000fc4270 */
[----:B---3--:R-:W-:Y:S02]  /*189e0*/  FMUL R3, R23, R2 ;  /* 0x0000000217037220 */ /* 0x008fe40000400000 */
        /* <DEDUP_REMOVED lines=9> */
[----:B-----5:R-:W-:Y:S02]  /*18a80*/  FMUL R3, R21, R2 ;  /* 0x0000000215037220 */ /* 0x020fe40000400000 */
[----:B------:R-:W4:Y:S03]  /*18a90*/  LDL.LU R21, [R1+0x1b8] ;  /* 0x0001b80001157983 */ /* 0x000f260000300800 */
[----:B------:R-:W-:-:S07]  /*18aa0*/  F2FP.F16.F32.PACK_AB R3, RZ, R3 ;  /* 0x00000003ff03723e */ /* 0x000fce00000000ff */
[----:B------:R0:W-:Y:S01]  /*18ab0*/  @P6 STG.E.U16 desc[UR60][R4.64+0x30], R3 ;  /* 0x0000300304006986 */ /* 0x0001e2000c10153c */
[----:B------:R-:W-:Y:S01]  /*18ac0*/  ISETP.GT.AND P6, PT, R0, 0x19, P4 ;  /* 0x000000190000780c */ /* 0x000fe200027c4270 */
[----:B0-----:R-:W-:Y:S02]  /*18ad0*/  FMUL R3, R20, R2 ;  /* 0x0000000214037220 */ /* 0x001fe40000400000 */
[----:B------:R-:W5:Y:S03]  /*18ae0*/  LDL.LU R20, [R1+0x1bc] ;  /* 0x0001bc0001147983 */ /* 0x000f660000300800 */
[----:B------:R-:W-:Y:S01]  /*18af0*/  F2FP.F16.F32.PACK_AB R3, RZ, R3 ;  /* 0x00000003ff03723e */ /* 0x000fe200000000ff */
[----:B------:R-:W5:Y:S06]  /*18b00*/  LDL.LU R235, [R1+0x180] ;  /* 0x0001800001eb7983 */ /* 0x000f6c0000300800 */
[----:B------:R0:W-:Y:S01]  /*18b10*/  @P6 STG.E.U16 desc[UR60][R4.64+0x32], R3 ;  /* 0x0000320304006986 */ /* 0x0001e2000c10153c */
[----:B------:R-:W-:-:S03]  /*18b20*/  ISETP.GT.AND P6, PT, R0, 0x10, P3 ;  /* 0x000000100000780c */ /* 0x000fc60001fc4270 */
[----:B------:R-:W5:Y:S04]  /*18b30*/  LDL.LU R234, [R1+0x184] ;  /* 0x0001840001ea7983 */ /* 0x000f680000300800 */
[----:B------:R-:W5:Y:S01]  /*18b40*/  LDL.LU R233, [R1+0x188] ;  /* 0x0001880001e97983 */ /* 0x000f620000300800 */
[----:B0-----:R-:W-:-:S03]  /*18b50*/  FMUL R3, R18, R2 ;  /* 0x0000000212037220 */ /* 0x001fc60000400000 */
[----:B------:R-:W5:Y:S02]  /*18b60*/  LDL.LU R232, [R1+0x18c] ;  /* 0x00018c0001e87983 */ /* 0x000f640000300800 */
[----:B------:R-:W-:-:S05]  /*18b70*/  F2FP.F16.F32.PACK_AB R3, RZ, R3 ;  /* 0x00000003ff03723e */ /* 0x000fca00000000ff */
[----:B------:R0:W-:Y:S01]  /*18b80*/  @P6 STG.E.U16 desc[UR60][R10.64+0x20], R3 ;  /* 0x000020030a006986 */ /* 0x0001e2000c10153c */
[----:B------:R-:W-:Y:S01]  /*18b90*/  ISETP.GT.AND P6, PT, R0, 0x11, P3 ;  /* 0x000000110000780c */ /* 0x000fe20001fc4270 */
[----:B0-----:R-:W-:-:S05]  /*18ba0*/  FMUL R3, R19, R2 ;  /* 0x0000000213037220 */ /* 0x001fca0000400000 */
[----:B------:R-:W-:-:S07]  /*18bb0*/  F2FP.F16.F32.PACK_AB R3, RZ, R3 ;  /* 0x00000003ff03723e */ /* 0x000fce00000000ff */
[----:B------:R0:W-:Y:S04]  /*18bc0*/  @P6 STG.E.U16 desc[UR60][R10.64+0x22], R3 ;  /* 0x000022030a006986 */ /* 0x0001e8000c10153c */
[----:B0-----:R-:W2:Y:S01]  /*18bd0*/  LDL.LU R3, [R1+0x1a8] ;  /* 0x0001a80001037983 */ /* 0x001ea20000300800 */
[----:B------:R-:W-:-:S04]  /*18be0*/  IADD3 R18, P6, R10, UR5, RZ ;  /* 0x000000050a127c10 */ /* 0x000fc8000ffde0ff */
[----:B------:R-:W-:Y:S02]  /*18bf0*/  IADD3.X R19, R11, UR4, RZ, P6, !PT ;  /* 0x000000040b137c10 */ /* 0x000fe4000b7fe4ff */
[----:B------:R-:W-:Y:S01]  /*18c00*/  ISETP.GT.AND P6, PT, R0, 0x10, P2 ;  /* 0x000000100000780c */ /* 0x000fe200017c4270 */
[----:B--2---:R-:W-:-:S05]  /*18c10*/  FMUL R3, R3, R2 ;  /* 0x0000000203037220 */ /* 0x004fca0000400000 */
[----:B------:R-:W-:-:S07]  /*18c20*/  F2FP.F16.F32.PACK_AB R3, RZ, R3 ;  /* 0x00000003ff03723e */ /* 0x000fce00000000ff */
[----:B------:R0:W-:Y:S01]  /*18c30*/  @P6 STG.E.U16 desc[UR60][R18.64+0x20], R3 ;  /* 0x0000200312006986 */ /* 0x0001e2000c10153c */
[----:B------:R-:W-:Y:S01]  /*18c40*/  ISETP.GT.AND P6, PT, R0, 0x11, P2 ;  /* 0x000000110000780c */ /* 0x000fe200017c4270 */
[----:B0-----:R-:W-:-:S05]  /*18c50*/  FMUL R3, R17, R2 ;  /* 0x0000000211037220 */ /* 0x001fca0000400000 */
        /* <DEDUP_REMOVED lines=8> */
[----:B---3--:R-:W-:Y:S02]  /*18ce0*/  FMUL R3, R22, R2 ;  /* 0x0000000216037220 */ /* 0x008fe40000400000 */
[----:B------:R-:W3:Y:S03]  /*18cf0*/  LDL.LU R22, [R1+0x194] ;  /* 0x0001940001167983 */ /* 0x000ee60000300800 */
[----:B------:R-:W-:-:S07]  /*18d00*/  F2FP.F16.F32.PACK_AB R3, RZ, R3 ;  /* 0x00000003ff03723e */ /* 0x000fce00000000ff */
[----:B------:R4:W-:Y:S01]  /*18d10*/  @P6 STG.E.U16 desc[UR60][R10.64+0x32], R3 ;  /* 0x000032030a006986 */ /* 0x0009e2000c10153c */
[----:B------:R-:W-:Y:S01]  /*18d20*/  ISETP.GT.AND P6, PT, R0, 0x18, P2 ;  /* 0x000000180000780c */ /* 0x000fe200017c4270 */
[----:B----4-:R-:W-:Y:S02]  /*18d30*/  FMUL R3, R21, R2 ;  /* 0x0000000215037220 */ /* 0x010fe40000400000 */
[----:B------:R-:W4:Y:S03]  /*18d40*/  LDL.LU R21, [R1+0x198] ;  /* 0x0001980001157983 */ /* 0x000f260000300800 */
[----:B------:R-:W-:-:S07]  /*18d50*/  F2FP.F16.F32.PACK_AB R3, RZ, R3 ;  /* 0x00000003ff03723e */ /* 0x000fce00000000ff */
[----:B------:R5:W-:Y:S02]  /*18d60*/  @P6 STG.E.U16 desc[UR60][R8.64+0x30], R3 ;  /* 0x0000300308006986 */ /* 0x000be4000c10153c */
[-C--:B-----5:R-:W-:Y:S02]  /*18d70*/  FMUL R3, R20, R2.reuse ;  /* 0x0000000214037220 */ /* 0x0a0fe40000400000 */
[----:B------:R-:W5:Y:S01]  /*18d80*/  LDL.LU R20, [R1+0x19c] ;  /* 0x00019c0001147983 */ /* 0x000f620000300800 */
[C---:B------:R-:W-:Y:S02]  /*18d90*/  ISETP.GT.AND P6, PT, R0.reuse, 0x19, P2 ;  /* 0x000000190000780c */ /* 0x040fe400017c4270 */
[----:B------:R-:W-:Y:S01]  /*18da0*/  F2FP.F16.F32.PACK_AB R3, RZ, R3 ;  /* 0x00000003ff03723e */ /* 0x000fe200000000ff */
[----:B------:R-:W5:Y:S04]  /*18db0*/  LDL.LU R18, [R1+0x164] ;  /* 0x0001640001127983 */ /* 0x000f680000300800 */
[----:B------:R-:W5:Y:S04]  /*18dc0*/  LDL.LU R19, [R1+0x168] ;  /* 0x0001680001137983 */ /* 0x000f680000300800 */
[----:B------:R-:W5:Y:S04]  /*18dd0*/  LDL.LU R17, [R1+0x16c] ;  /* 0x00016c0001117983 */ /* 0x000f680000300800 */
[----:B------:R0:W-:Y:S01]  /*18de0*/  @P6 STG.E.U16 desc[UR60][R8.64+0x32], R3 ;  /* 0x0000320308006986 */ /* 0x0001e2000c10153c */
        /* <DEDUP_REMOVED lines=17> */
[----:B--2---:R-:W-:Y:S02]  /*18f00*/  FMUL R3, R23, R2 ;  /* 0x0000000217037220 */ /* 0x004fe40000400000 */
        /* <DEDUP_REMOVED lines=12> */
[----:B------:R5:W-:Y:S01]  /*18fd0*/  @P6 STG.E.U16 desc[UR60][R14.64+0x50], R3 ;  /* 0x000050030e006986 */ /* 0x000be2000c10153c */
[----:B------:R-:W-:Y:S01]  /*18fe0*/  ISETP.GT.AND P6, PT, R0, 0x29, P5 ;  /* 0x000000290000780c */ /* 0x000fe20002fc4270 */
[-C--:B-----5:R-:W-:Y:S02]  /*18ff0*/  FMUL R3, R20, R2.reuse ;  /* 0x0000000214037220 */ /* 0x0a0fe40000400000 */
[----:B------:R-:W5:Y:S03]  /*19000*/  LDL.LU R20, [R1+0x17c] ;  /* 0x00017c0001147983 */ /* 0x000f660000300800 */
[----:B------:R-:W-:Y:S01]  /*19010*/  F2FP.F16.F32.PACK_AB R3, RZ, R3 ;  /* 0x00000003ff03723e */ /* 0x000fe200000000ff */
[----:B------:R-:W5:Y:S04]  /*19020*/  LDL.LU R235, [R1+0x140] ;  /* 0x0001400001eb7983 */ /* 0x000f680000300800 */
[----:B------:R-:W5:Y:S04]  /*19030*/  LDL.LU R234, [R1+0x144] ;  /* 0x0001440001ea7983 */ /* 0x000f680000300800 */
[----:B------:R-:W5:Y:S04]  /*19040*/  LDL.LU R233, [R1+0x148] ;  /* 0x0001480001e97983 */ /* 0x000f680000300800 */
[----:B------:R-:W5:Y:S04]  /*19050*/  LDL.LU R232, [R1+0x14c] ;  /* 0x00014c0001e87983 */ /* 0x000f680000300800 */
[----:B------:R0:W-:Y:S04]  /*19060*/  @P6 STG.E.U16 desc[UR60][R14.64+0x52], R3 ;  /* 0x000052030e006986 */ /* 0x0001e8000c10153c */
[----:B0-----:R-:W2:Y:S01]  /*19070*/  LDL.LU R3, [R1+0x160] ;  /* 0x0001600001037983 */ /* 0x001ea20000300800 */
        /* <DEDUP_REMOVED lines=390> */
[-C--:B-----5:R-:W-:Y:S02]  /*1a8e0*/  FMUL R3, R20, R2.reuse ;  /* 0x0000000214037220 */ /* 0x0a0fe40000400000 */
[----:B------:R-:W4:Y:S03]  /*1a8f0*/  LDL.LU R20, [R1+0x3c] ;  /* 0x00003c0001147983 */ /* 0x000f260000300800 */
[----:B------:R-:W-:Y:S01]  /*1a900*/  F2FP.F16.F32.PACK_AB R3, RZ, R3 ;  /* 0x00000003ff03723e */ /* 0x000fe200000000ff */
[----:B------:R-:W5:Y:S04]  /*1a910*/  LDL.LU R235, [R1] ;  /* 0x0000000001eb7983 */ /* 0x000f680000300800 */
        /* <DEDUP_REMOVED lines=36> */
[----:B------:R4:W-:Y:S02]  /*1ab60*/  @P6 STG.E.U16 desc[UR60][R8.64+0xb0], R3 ;  /* 0x0000b00308006986 */ /* 0x0009e4000c10153c */
[----:B----4-:R-:W-:Y:S02]  /*1ab70*/  FMUL R3, R20, R2 ;  /* 0x0000000214037220 */ /* 0x010fe40000400000 */
[----:B------:R-:W4:Y:S01]  /*1ab80*/  LDL.LU R20, [R1+0x1c] ;  /* 0x00001c0001147983 */ /* 0x000f220000300800 */
[----:B------:R-:W-:Y:S02]  /*1ab90*/  ISETP.GT.AND P6, PT, R0, 0x59, P2 ;  /* 0x000000590000780c */ /* 0x000fe400017c4270 */
[----:B------:R-:W-:-:S11]  /*1aba0*/  F2FP.F16.F32.PACK_AB R3, RZ, R3 ;  /* 0x00000003ff03723e */ /* 0x000fd600000000ff */
[----:B------:R5:W-:Y:S01]  /*1abb0*/  @P6 STG.E.U16 desc[UR60][R8.64+0xb2], R3 ;  /* 0x0000b20308006986 */ /* 0x000be2000c10153c */
[----:B------:R-:W-:Y:S01]  /*1abc0*/  ISETP.GT.AND P6, PT, R0, 0x60, P0 ;  /* 0x000000600000780c */ /* 0x000fe200007c4270 */
[----:B-----5:R-:W-:-:S05]  /*1abd0*/  FMUL R3, R235, R2 ;  /* 0x00000002eb037220 */ /* 0x020fca0000400000 */
        /* <DEDUP_REMOVED lines=19> */
[----:B------:R-:W-:-:S05]  /*1ad10*/  FMUL R224, R224, R2 ;  /* 0x00000002e0e07220 */ /* 0x000fca0000400000 */
[----:B------:R-:W-:Y:S01]  /*1ad20*/  F2FP.F16.F32.PACK_AB R224, RZ, R224 ;  /* 0x000000e0ffe0723e */ /* 0x000fe200000000ff */
[----:B------:R-:W-:-:S05]  /*1ad30*/  FMUL R225, R225, R2 ;  /* 0x00000002e1e17220 */ /* 0x000fca0000400000 */
[----:B------:R-:W-:Y:S01]  /*1ad40*/  F2FP.F16.F32.PACK_AB R225, RZ, R225 ;  /* 0x000000e1ffe1723e */ /* 0x000fe200000000ff */
[----:B------:R-:W-:-:S05]  /*1ad50*/  FMUL R226, R226, R2 ;  /* 0x00000002e2e27220 */ /* 0x000fca0000400000 */
[----:B------:R-:W-:Y:S01]  /*1ad60*/  F2FP.F16.F32.PACK_AB R226, RZ, R226 ;  /* 0x000000e2ffe2723e */ /* 0x000fe200000000ff */
[----:B------:R-:W-:-:S05]  /*1ad70*/  FMUL R227, R227, R2 ;  /* 0x00000002e3e37220 */ /* 0x000fca0000400000 */
[----:B------:R-:W-:Y:S01]  /*1ad80*/  F2FP.F16.F32.PACK_AB R227, RZ, R227 ;  /* 0x000000e3ffe3723e */ /* 0x000fe200000000ff */
[-C--:B------:R-:W-:Y:S01]  /*1ad90*/  FMUL R228, R228, R2.reuse ;  /* 0x00000002e4e47220 */ /* 0x080fe20000400000 */
[----:B--2---:R-:W-:-:S05]  /*1ada0*/  FMUL R3, R22, R2 ;  /* 0x0000000216037220 */ /* 0x004fca0000400000 */
[----:B------:R-:W-:-:S05]  /*1adb0*/  F2FP.F16.F32.PACK_AB R3, RZ, R3 ;  /* 0x00000003ff03723e */ /* 0x000fca00000000ff */
[----:B------:R3:W-:Y:S01]  /*1adc0*/  @P6 STG.E.U16 desc[UR60][R12.64+0xd2], R3 ;  /* 0x0000d2030c006986 */ /* 0x0007e2000c10153c */
[----:B------:R-:W-:Y:S01]  /*1add0*/  ISETP.GT.AND P6, PT, R0, 0x68, P5 ;  /* 0x000000680000780c */ /* 0x000fe20002fc4270 */
[----:B---3--:R-:W-:-:S05]  /*1ade0*/  FMUL R3, R21, R2 ;  /* 0x0000000215037220 */ /* 0x008fca0000400000 */
[----:B------:R-:W-:-:S07]  /*1adf0*/  F2FP.F16.F32.PACK_AB R3, RZ, R3 ;  /* 0x00000003ff03723e */ /* 0x000fce00000000ff */
[----:B------:R0:W-:Y:S01]  /*1ae00*/  @P6 STG.E.U16 desc[UR60][R14.64+0xd0], R3 ;  /* 0x0000d0030e006986 */ /* 0x0001e2000c10153c */
[----:B------:R-:W-:Y:S01]  /*1ae10*/  ISETP.GT.AND P6, PT, R0, 0x69, P5 ;  /* 0x000000690000780c */ /* 0x000fe20002fc4270 */
[----:B----4-:R-:W-:-:S05]  /*1ae20*/  FMUL R17, R20, R2 ;  /* 0x0000000214117220 */ /* 0x010fca0000400000 */
[----:B------:R-:W-:-:S07]  /*1ae30*/  F2FP.F16.F32.PACK_AB R17, RZ, R17 ;  /* 0x00000011ff11723e */ /* 0x000fce00000000ff */
[----:B------:R-:W-:Y:S01]  /*1ae40*/  @P6 STG.E.U16 desc[UR60][R14.64+0xd2], R17 ;  /* 0x0000d2110e006986 */ /* 0x000fe2000c10153c */
[----:B------:R-:W-:Y:S02]  /*1ae50*/  ISETP.GT.AND P6, PT, R0, 0x60, P1 ;  /* 0x000000600000780c */ /* 0x000fe40000fc4270 */
[----:B0-----:R-:W-:-:S11]  /*1ae60*/  PRMT R3, R224, 0x7610, R3 ;  /* 0x00007610e0037816 */ /* 0x001fd60000000003 */
[----:B------:R-:W-:Y:S01]  /*1ae70*/  @P6 STG.E.U16 desc[UR60][R6.64+0xc0], R3 ;  /* 0x0000c00306006986 */ /* 0x000fe2000c10153c */
[----:B------:R-:W-:-:S13]  /*1ae80*/  ISETP.GT.AND P6, PT, R0, 0x61, P1 ;  /* 0x000000610000780c */ /* 0x000fda0000fc4270 */
[----:B------:R-:W-:Y:S01]  /*1ae90*/  @P6 STG.E.U16 desc[UR60][R6.64+0xc2], R225 ;  /* 0x0000c2e106006986 */ /* 0x000fe2000c10153c */
[----:B------:R-:W-:-:S13]  /*1aea0*/  ISETP.GT.AND P6, PT, R0, 0x60, P4 ;  /* 0x000000600000780c */ /* 0x000fda00027c4270 */
[----:B------:R-:W-:Y:S01]  /*1aeb0*/  @P6 STG.E.U16 desc[UR60][R4.64+0xc0], R226 ;  /* 0x0000c0e204006986 */ /* 0x000fe2000c10153c */
[----:B------:R-:W-:Y:S02]  /*1aec0*/  ISETP.GT.AND P6, PT, R0, 0x61, P4 ;  /* 0x000000610000780c */ /* 0x000fe400027c4270 */
[----:B------:R-:W-:-:S11]  /*1aed0*/  F2FP.F16.F32.PACK_AB R228, RZ, R228 ;  /* 0x000000e4ffe4723e */ /* 0x000fd600000000ff */
[----:B------:R-:W-:Y:S01]  /*1aee0*/  @P6 STG.E.U16 desc[UR60][R4.64+0xc2], R227 ;  /* 0x0000c2e304006986 */ /* 0x000fe2000c10153c */
[----:B------:R-:W-:Y:S01]  /*1aef0*/  ISETP.GT.AND P6, PT, R0, 0x68, P1 ;  /* 0x000000680000780c */ /* 0x000fe20000fc4270 */
[----:B------:R-:W-:-:S12]  /*1af00*/  FMUL R229, R229, R2 ;  /* 0x00000002e5e57220 */ /* 0x000fd80000400000 */
[----:B------:R-:W-:Y:S01]  /*1af10*/  @P6 STG.E.U16 desc[UR60][R6.64+0xd0], R228 ;  /* 0x0000d0e406006986 */ /* 0x000fe2000c10153c */
[----:B------:R-:W-:Y:S02]  /*1af20*/  ISETP.GT.AND P6, PT, R0, 0x69, P1 ;  /* 0x000000690000780c */ /* 0x000fe40000fc4270 */
[----:B------:R-:W-:Y:S01]  /*1af30*/  F2FP.F16.F32.PACK_AB R229, RZ, R229 ;  /* 0x000000e5ffe5723e */ /* 0x000fe200000000ff */
[----:B------:R-:W-:-:S10]  /*1af40*/  FMUL R230, R230, R2 ;  /* 0x00000002e6e67220 */ /* 0x000fd40000400000 */
        /* <DEDUP_REMOVED lines=729> */
[C---:B------:R-:W-:Y:S02]  /*1dce0*/  ISETP.GT.AND P6, PT, R0.reuse, 0xe8, P0 ;  /* 0x000000e80000780c */ /* 0x040fe400007c4270 */
[----:B------:R-:W-:Y:S02]  /*1dcf0*/  ISETP.GT.AND P0, PT, R0, 0xe9, P0 ;  /* 0x000000e90000780c */ /* 0x000fe40000704270 */
[----:B------:R-:W-:Y:S01]  /*1dd00*/  F2FP.F16.F32.PACK_AB R45, RZ, R45 ;  /* 0x0000002dff2d723e */ /* 0x000fe200000000ff */
[-C--:B------:R-:W-:Y:S01]  /*1dd10*/  FMUL R44, R44, R2.reuse ;  /* 0x000000022c2c7220 */ /* 0x080fe20000400000 */
[----:B------:R-:W-:-:S09]  /*1dd20*/  FMUL R46, R46, R2 ;  /* 0x000000022e2e7220 */ /* 0x000fd20000400000 */
[----:B------:R-:W-:Y:S01]  /*1dd30*/  @P0 STG.E.U16 desc[UR60][R12.64+0x1d2], R45 ;  /* 0x0001d22d0c000986 */ /* 0x000fe2000c10153c */
[C---:B------:R-:W-:Y:S02]  /*1dd40*/  ISETP.GT.AND P0, PT, R0.reuse, 0xe8, P5 ;  /* 0x000000e80000780c */ /* 0x040fe40002f04270 */
[----:B------:R-:W-:Y:S02]  /*1dd50*/  F2FP.F16.F32.PACK_AB R44, RZ, R44 ;  /* 0x0000002cff2c723e */ /* 0x000fe400000000ff */
[----:B------:R-:W-:Y:S02]  /*1dd60*/  F2FP.F16.F32.PACK_AB R46, RZ, R46 ;  /* 0x0000002eff2e723e */ /* 0x000fe400000000ff */
[----:B------:R-:W-:Y:S01]  /*1dd70*/  ISETP.GT.AND P5, PT, R0, 0xe9, P5 ;  /* 0x000000e90000780c */ /* 0x000fe20002fa4270 */
[----:B------:R0:W-:Y:S01]  /*1dd80*/  @P6 STG.E.U16 desc[UR60][R12.64+0x1d0], R44 ;  /* 0x0001d02c0c006986 */ /* 0x0001e2000c10153c */
[-C--:B------:R-:W-:Y:S01]  /*1dd90*/  FMUL R47, R47, R2.reuse ;  /* 0x000000022f2f7220 */ /* 0x080fe20000400000 */
[----:B------:R-:W-:-:S04]  /*1dda0*/  FMUL R32, R32, R2 ;  /* 0x0000000220207220 */ /* 0x000fc80000400000 */
[----:B------:R-:W-:Y:S01]  /*1ddb0*/  @P0 STG.E.U16 desc[UR60][R14.64+0x1d0], R46 ;  /* 0x0001d02e0e000986 */ /* 0x000fe2000c10153c */
[----:B------:R-:W-:Y:S02]  /*1ddc0*/  ISETP.GT.AND P0, PT, R0, 0xe0, P1 ;  /* 0x000000e00000780c */ /* 0x000fe40000f04270 */
[----:B------:R-:W-:Y:S02]  /*1ddd0*/  F2FP.F16.F32.PACK_AB R47, RZ, R47 ;  /* 0x0000002fff2f723e */ /* 0x000fe400000000ff */
[----:B------:R-:W-:-:S03]  /*1dde0*/  F2FP.F16.F32.PACK_AB R32, RZ, R32 ;  /* 0x00000020ff20723e */ /* 0x000fc600000000ff */
[----:B------:R-:W-:Y:S01]  /*1ddf0*/  @P5 STG.E.U16 desc[UR60][R14.64+0x1d2], R47 ;  /* 0x0001d22f0e005986 */ /* 0x000fe2000c10153c */
[----:B------:R-:W-:Y:S01]  /*1de00*/  ISETP.GT.AND P5, PT, R0, 0xe1, P1 ;  /* 0x000000e10000780c */ /* 0x000fe20000fa4270 */
[----:B------:R-:W-:-:S04]  /*1de10*/  FMUL R33, R33, R2 ;  /* 0x0000000221217220 */ /* 0x000fc80000400000 */
[----:B------:R-:W-:Y:S01]  /*1de20*/  @P0 STG.E.U16 desc[UR60][R6.64+0x1c0], R32 ;  /* 0x0001c02006000986 */ /* 0x000fe2000c10153c */
[----:B------:R-:W-:Y:S01]  /*1de30*/  ISETP.GT.AND P0, PT, R0, 0xe0, P4 ;  /* 0x000000e00000780c */ /* 0x000fe20002704270 */
[----:B------:R-:W-:Y:S01]  /*1de40*/  FMUL R34, R34, R2 ;  /* 0x0000000222227220 */ /* 0x000fe20000400000 */
[----:B------:R-:W-:-:S04]  /*1de50*/  F2FP.F16.F32.PACK_AB R33, RZ, R33 ;  /* 0x00000021ff21723e */ /* 0x000fc800000000ff */
[----:B------:R-:W-:Y:S01]  /*1de60*/  F2FP.F16.F32.PACK_AB R34, RZ, R34 ;  /* 0x00000022ff22723e */ /* 0x000fe200000000ff */
[----:B------:R-:W-:Y:S01]  /*1de70*/  @P5 STG.E.U16 desc[UR60][R6.64+0x1c2], R33 ;  /* 0x0001c22106005986 */ /* 0x000fe2000c10153c */
[----:B------:R-:W-:Y:S01]  /*1de80*/  ISETP.GT.AND P5, PT, R0, 0xe1, P4 ;  /* 0x000000e10000780c */ /* 0x000fe200027a4270 */
[----:B------:R-:W-:-:S04]  /*1de90*/  FMUL R35, R35, R2 ;  /* 0x0000000223237220 */ /* 0x000fc80000400000 */
[----:B------:R-:W-:Y:S01]  /*1dea0*/  @P0 STG.E.U16 desc[UR60][R4.64+0x1c0], R34 ;  /* 0x0001c02204000986 */ /* 0x000fe2000c10153c */
[C---:B------:R-:W-:Y:S02]  /*1deb0*/  ISETP.GT.AND P0, PT, R0.reuse, 0xe8, P1 ;  /* 0x000000e80000780c */ /* 0x040fe40000f04270 */
[----:B------:R-:W-:Y:S01]  /*1dec0*/  ISETP.GT.AND P1, PT, R0, 0xe9, P1 ;  /* 0x000000e90000780c */ /* 0x000fe20000f24270 */
[-C--:B------:R-:W-:Y:S01]  /*1ded0*/  FMUL R36, R36, R2.reuse ;  /* 0x0000000224247220 */ /* 0x080fe20000400000 */
[----:B------:R-:W-:Y:S01]  /*1dee0*/  F2FP.F16.F32.PACK_AB R35, RZ, R35 ;  /* 0x00000023ff23723e */ /* 0x000fe200000000ff */
[----:B------:R-:W-:-:S03]  /*1def0*/  FMUL R37, R37, R2 ;  /* 0x0000000225257220 */ /* 0x000fc60000400000 */
[----:B------:R-:W-:Y:S01]  /*1df00*/  F2FP.F16.F32.PACK_AB R36, RZ, R36 ;  /* 0x00000024ff24723e */ /* 0x000fe200000000ff */
[----:B------:R-:W-:Y:S01]  /*1df10*/  @P5 STG.E.U16 desc[UR60][R4.64+0x1c2], R35 ;  /* 0x0001c22304005986 */ /* 0x000fe2000c10153c */
[----:B------:R-:W-:Y:S02]  /*1df20*/  F2FP.F16.F32.PACK_AB R37, RZ, R37 ;  /* 0x00000025ff25723e */ /* 0x000fe400000000ff */
[----:B------:R-:W-:-:S03]  /*1df30*/  ISETP.GT.AND P5, PT, R0, 0xe8, P4 ;  /* 0x000000e80000780c */ /* 0x000fc600027a4270 */
[----:B0-----:R-:W-:Y:S02]  /*1df40*/  @P1 IMAD.MOV.U32 R12, RZ, RZ, R6 ;  /* 0x000000ffff0c1224 */ /* 0x001fe400078e0006 */
[----:B------:R-:W-:Y:S02]  /*1df50*/  @P1 IMAD.MOV.U32 R13, RZ, RZ, R7 ;  /* 0x000000ffff0d1224 */ /* 0x000fe400078e0007 */
[----:B------:R-:W-:Y:S01]  /*1df60*/  FMUL R38, R38, R2 ;  /* 0x0000000226267220 */ /* 0x000fe20000400000 */
[----:B------:R-:W-:Y:S01]  /*1df70*/  @P0 STG.E.U16 desc[UR60][R6.64+0x1d0], R36 ;  /* 0x0001d02406000986 */ /* 0x000fe2000c10153c */
[----:B------:R-:W-:-:S03]  /*1df80*/  ISETP.GT.AND P4, PT, R0, 0xe9, P4 ;  /* 0x000000e90000780c */ /* 0x000fc60002784270 */
[----:B------:R-:W-:Y:S01]  /*1df90*/  @P1 STG.E.U16 desc[UR60][R12.64+0x1d2], R37 ;  /* 0x0001d2250c001986 */ /* 0x000fe2000c10153c */
[----:B------:R-:W-:Y:S01]  /*1dfa0*/  ISETP.GT.AND P1, PT, R0, 0xe0, P3 ;  /* 0x000000e00000780c */ /* 0x000fe20001f24270 */
[----:B------:R-:W-:Y:S01]  /*1dfb0*/  FMUL R39, R39, R2 ;  /* 0x0000000227277220 */ /* 0x000fe20000400000 */
[----:B------:R-:W-:Y:S01]  /*1dfc0*/  F2FP.F16.F32.PACK_AB R38, RZ, R38 ;  /* 0x00000026ff26723e */ /* 0x000fe200000000ff */
[----:B------:R-:W-:Y:S01]  /*1dfd0*/  FMUL R24, R24, R2 ;  /* 0x0000000218187220 */ /* 0x000fe20000400000 */
[C---:B------:R-:W-:Y:S02]  /*1dfe0*/  ISETP.GT.AND P0, PT, R0.reuse, 0xe1, P3 ;  /* 0x000000e10000780c */ /* 0x040fe40001f04270 */
[----:B------:R-:W-:Y:S01]  /*1dff0*/  F2FP.F16.F32.PACK_AB R39, RZ, R39 ;  /* 0x00000027ff27723e */ /* 0x000fe200000000ff */
[----:B------:R-:W-:Y:S01]  /*1e000*/  @P5 STG.E.U16 desc[UR60][R4.64+0x1d0], R38 ;  /* 0x0001d02604005986 */ /* 0x000fe2000c10153c */
[----:B------:R-:W-:Y:S02]  /*1e010*/  F2FP.F16.F32.PACK_AB R24, RZ, R24 ;  /* 0x00000018ff18723e */ /* 0x000fe400000000ff */
[----:B------:R-:W-:Y:S01]  /*1e020*/  ISETP.GT.AND P5, PT, R0, 0xe0, P2 ;  /* 0x000000e00000780c */ /* 0x000fe200017a4270 */
[-C--:B------:R-:W-:Y:S01]  /*1e030*/  FMUL R25, R25, R2.reuse ;  /* 0x0000000219197220 */ /* 0x080fe20000400000 */
[----:B------:R0:W-:Y:S01]  /*1e040*/  @P4 STG.E.U16 desc[UR60][R4.64+0x1d2], R39 ;  /* 0x0001d22704004986 */ /* 0x0001e2000c10153c */
[----:B------:R-:W-:-:S03]  /*1e050*/  FMUL R26, R26, R2 ;  /* 0x000000021a1a7220 */ /* 0x000fc60000400000 */
[----:B------:R-:W-:Y:S01]  /*1e060*/  @P1 STG.E.U16 desc[UR60][R10.64+0x1c0], R24 ;  /* 0x0001c0180a001986 */ /* 0x000fe2000c10153c */
[C---:B------:R-:W-:Y:S02]  /*1e070*/  ISETP.GT.AND P1, PT, R0.reuse, 0xe1, P2 ;  /* 0x000000e10000780c */ /* 0x040fe40001724270 */
[----:B------:R-:W-:Y:S02]  /*1e080*/  F2FP.F16.F32.PACK_AB R25, RZ, R25 ;  /* 0x00000019ff19723e */ /* 0x000fe400000000ff */
[C---:B------:R-:W-:Y:S01]  /*1e090*/  ISETP.GT.AND P4, PT, R0.reuse, 0xe8, P2 ;  /* 0x000000e80000780c */ /* 0x040fe20001784270 */
[----:B------:R-:W-:Y:S01]  /*1e0a0*/  FMUL R27, R27, R2 ;  /* 0x000000021b1b7220 */ /* 0x000fe20000400000 */
[----:B------:R-:W-:Y:S01]  /*1e0b0*/  F2FP.F16.F32.PACK_AB R26, RZ, R26 ;  /* 0x0000001aff1a723e */ /* 0x000fe200000000ff */
[----:B0-----:R-:W-:Y:S01]  /*1e0c0*/  @P5 IMAD.MOV.U32 R4, RZ, RZ, R8 ;  /* 0x000000ffff045224 */ /* 0x001fe200078e0008 */
[----:B------:R-:W-:Y:S01]  /*1e0d0*/  @P0 STG.E.U16 desc[UR60][R10.64+0x1c2], R25 ;  /* 0x0001c2190a000986 */ /* 0x000fe2000c10153c */
[----:B------:R-:W-:Y:S01]  /*1e0e0*/  @P5 IMAD.MOV.U32 R5, RZ, RZ, R9 ;  /* 0x000000ffff055224 */ /* 0x000fe200078e0009 */
[----:B------:R-:W-:-:S02]  /*1e0f0*/  ISETP.GT.AND P0, PT, R0, 0xe8, P3 ;  /* 0x000000e80000780c */ /* 0x000fc40001f04270 */
[----:B------:R-:W-:Y:S01]  /*1e100*/  ISETP.GT.AND P3, PT, R0, 0xe9, P3 ;  /* 0x000000e90000780c */ /* 0x000fe20001f64270 */
[-C--:B------:R-:W-:Y:S01]  /*1e110*/  FMUL R28, R28, R2.reuse ;  /* 0x000000021c1c7220 */ /* 0x080fe20000400000 */
[----:B------:R-:W-:Y:S01]  /*1e120*/  ISETP.GT.AND P2, PT, R0, 0xe9, P2 ;  /* 0x000000e90000780c */ /* 0x000fe20001744270 */
[----:B------:R0:W-:Y:S01]  /*1e130*/  @P5 STG.E.U16 desc[UR60][R4.64+0x1c0], R26 ;  /* 0x0001c01a04005986 */ /* 0x0001e2000c10153c */
[-C--:B------:R-:W-:Y:S01]  /*1e140*/  FMUL R29, R29, R2.reuse ;  /* 0x000000021d1d7220 */ /* 0x080fe20000400000 */
[----:B------:R-:W-:Y:S01]  /*1e150*/  F2FP.F16.F32.PACK_AB R27, RZ, R27 ;  /* 0x0000001bff1b723e */ /* 0x000fe200000000ff */
[-C--:B------:R-:W-:Y:S01]  /*1e160*/  FMUL R30, R30, R2.reuse ;  /* 0x000000021e1e7220 */ /* 0x080fe20000400000 */
[----:B------:R-:W-:Y:S01]  /*1e170*/  FMUL R31, R31, R2 ;  /* 0x000000021f1f7220 */ /* 0x000fe20000400000 */
[----:B------:R-:W-:Y:S02]  /*1e180*/  F2FP.F16.F32.PACK_AB R28, RZ, R28 ;  /* 0x0000001cff1c723e */ /* 0x000fe400000000ff */
[----:B------:R-:W-:Y:S01]  /*1e190*/  F2FP.F16.F32.PACK_AB R29, RZ, R29 ;  /* 0x0000001dff1d723e */ /* 0x000fe200000000ff */
[----:B0-----:R-:W-:-:S02]  /*1e1a0*/  @P1 IMAD.MOV.U32 R4, RZ, RZ, R8 ;  /* 0x000000ffff041224 */ /* 0x001fc400078e0008 */
[----:B------:R-:W-:Y:S01]  /*1e1b0*/  @P1 IMAD.MOV.U32 R5, RZ, RZ, R9 ;  /* 0x000000ffff051224 */ /* 0x000fe200078e0009 */
[----:B------:R-:W-:Y:S02]  /*1e1c0*/  F2FP.F16.F32.PACK_AB R30, RZ, R30 ;  /* 0x0000001eff1e723e */ /* 0x000fe400000000ff */
[----:B------:R-:W-:Y:S02]  /*1e1d0*/  F2FP.F16.F32.PACK_AB R31, RZ, R31 ;  /* 0x0000001fff1f723e */ /* 0x000fe400000000ff */
[----:B------:R0:W-:Y:S04]  /*1e1e0*/  @P1 STG.E.U16 desc[UR60][R4.64+0x1c2], R27 ;  /* 0x0001c21b04001986 */ /* 0x0001e8000c10153c */
[----:B------:R1:W-:Y:S04]  /*1e1f0*/  @P0 STG.E.U16 desc[UR60][R10.64+0x1d0], R28 ;  /* 0x0001d01c0a000986 */ /* 0x0003e8000c10153c */
[----:B------:R1:W-:Y:S01]  /*1e200*/  @P3 STG.E.U16 desc[UR60][R10.64+0x1d2], R29 ;  /* 0x0001d21d0a003986 */ /* 0x0003e2000c10153c */
[----:B0-----:R-:W-:-:S02]  /*1e210*/  @P4 IMAD.MOV.U32 R4, RZ, RZ, R8 ;  /* 0x000000ffff044224 */ /* 0x001fc400078e0008 */
[----:B------:R-:W-:-:S05]  /*1e220*/  @P4 IMAD.MOV.U32 R5, RZ, RZ, R9 ;  /* 0x000000ffff054224 */ /* 0x000fca00078e0009 */
[----:B------:R1:W-:Y:S04]  /*1e230*/  @P4 STG.E.U16 desc[UR60][R4.64+0x1d0], R30 ;  /* 0x0001d01e04004986 */ /* 0x0003e8000c10153c */
[----:B------:R1:W-:Y:S02]  /*1e240*/  @P2 STG.E.U16 desc[UR60][R8.64+0x1d2], R31 ;  /* 0x0001d21f08002986 */ /* 0x0003e4000c10153c */
.L_x_741:
[----:B------:R-:W-:Y:S05]  /*1e250*/  BSYNC B0 ;  /* 0x0000000000007941 */ /* 0x000fea0003800000 */
.L_x_29:
[----:B01----:R-:W2:Y:S04]  /*1e260*/  LDL.LU R5, [R1+0x294] ;  /* 0x0002940001057983 */ /* 0x003ea80000300800 */
[----:B------:R-:W2:Y:S01]  /*1e270*/  LDL.LU R4, [R1+0x298] ;  /* 0x0002980001047983 */ /* 0x000ea20000300800 */
[----:B------:R-:W-:Y:S01]  /*1e280*/  ULDC UR4, c[0x0][0xc] ;  /* 0x0000030000047ab9 */ /* 0x000fe20000000800 */
[----:B------:R-:W-:Y:S01]  /*1e290*/  ULDC UR5, c[0x0][0x10] ;  /* 0x0000040000057ab9 */ /* 0x000fe20000000800 */
[----:B------:R-:W2:Y:S01]  /*1e2a0*/  LDC R3, c[0x0][0x14] ;  /* 0x00000500ff037b82 */ /* 0x000ea20000000800 */
[----:B------:R-:W-:Y:S01]  /*1e2b0*/  UIMAD.WIDE.U32 UR4, UR4, UR5, URZ ;  /* 0x00000005040472a5 */ /* 0x000fe2000f8e003f */
[----:B------:R-:W-:-:S05]  /*1e2c0*/  PRMT R0, RZ, 0x7610, R0 ;  /* 0x00007610ff007816 */ /* 0x000fca0000000000 */
[----:B--2---:R-:W-:-:S04]  /*1e2d0*/  IMAD.WIDE.U32 R4, R3, UR4, R4 ;  /* 0x0000000403047c25 */ /* 0x004fc8000f8e0004 */
[----:B------:R-:W-:Y:S01]  /*1e2e0*/  IMAD R3, R3, UR5, RZ ;  /* 0x0000000503037c24 */ /* 0x000fe2000f8e02ff */
[----:B------:R-:W-:Y:S01]  /*1e2f0*/  ULDC.64 UR4, c[0x0][0x650] ;  /* 0x0001940000047ab9 */ /* 0x000fe20000000a00 */
[----:B----4-:R-:W-:Y:S01]  /*1e300*/  IMAD.MOV.U32 R21, RZ, RZ, R4 ;  /* 0x000000ffff157224 */ /* 0x010fe200078e0004 */
[----:B------:R-:W-:Y:S01]  /*1e310*/  ISETP.GE.U32.AND P0, PT, R4, UR4, PT ;  /* 0x0000000404007c0c */ /* 0x000fe2000bf06070 */
[----:B------:R-:W-:Y:S01]  /*1e320*/  UMOV UR4, 0xffffffff ;  /* 0xffffffff00047882 */ /* 0x000fe20000000000 */
[----:B------:R-:W-:Y:S01]  /*1e330*/  IADD3 R23, R5, R3, RZ ;  /* 0x0000000305177210 */ /* 0x000fe20007ffe0ff */
[----:B------:R-:W-:-:S03]  /*1e340*/  IMAD.U32 R3, RZ, RZ, UR4 ;  /* 0x00000004ff037e24 */ /* 0x000fc6000f8e00ff */
[----:B------:R-:W-:Y:S01]  /*1e350*/  ISETP.GE.U32.AND.EX P0, PT, R23, UR5, PT, P0 ;  /* 0x0000000517007c0c */ /* 0x000fe2000bf06100 */
[----:B------:R0:W-:Y:S01]  /*1e360*/  STL [R1+0x294], R23 ;  /* 0x0002941701007387 */ /* 0x0001e20000100800 */
[----:B------:R-:W-:Y:S02]  /*1e370*/  UMOV UR5, 0xffffffff ;  /* 0xffffffff00057882 */ /* 0x000fe40000000000 */
[----:B------:R-:W-:Y:S01]  /*1e380*/  IMAD.U32 R18, RZ, RZ, UR5 ;  /* 0x00000005ff127e24 */ /* 0x000fe2000f8e00ff */
[----:B------:R0:W-:Y:S04]  /*1e390*/  STL [R1+0x298], R21 ;  /* 0x0002981501007387 */ /* 0x0001e80000100800 */
[----:B------:R0:W-:Y:S04]  /*1e3a0*/  STL [R1+0x288], R3 ;  /* 0x0002880301007387 */ /* 0x0001e80000100800 */
[----:B------:R-:W-:Y:S05]  /*1e3b0*/  @P0 BRA `(.L_x_742) ;  /* 0x0000000400840947 */ /* 0x000fea0003800000 */
[----:B-----5:R-:W1:Y:S01]  /*1e3c0*/  S2R R17, SR_CTAID.X ;  /* 0x0000000000117919 */ /* 0x020e620000002500 */
[----:B------:R-:W2:Y:S01]  /*1e3d0*/  LDC.64 R10, c[0x0][0x628] ;  /* 0x00018a00ff0a7b82 */ /* 0x000ea20000000a00 */
[----:B------:R-:W-:Y:S01]  /*1e3e0*/  ULDC UR4, c[0x0][0x150] ;  /* 0x0000540000047ab9 */ /* 0x000fe20000000800 */
[----:B------:R-:W-:Y:S01]  /*1e3f0*/  IMAD.MOV.U32 R8, RZ, RZ, R21 ;  /* 0x000000ffff087224 */ /* 0x000fe200078e0015 */
[----:B------:R-:W4:Y:S01]  /*1e400*/  S2R R19, SR_CTAID.Y ;  /* 0x0000000000137919 */ /* 0x000f220000002600 */
[----:B------:R-:W-:-:S04]  /*1e410*/  IMAD.MOV.U32 R9, RZ, RZ, R23 ;  /* 0x000000ffff097224 */ /* 0x000fc800078e0017 */
[----:B------:R-:W0:Y:S08]  /*1e420*/  LDC R20, c[0x0][0x144] ;  /* 0x00005100ff147b82 */ /* 0x000e300000000800 */
[----:B------:R-:W0:Y:S08]  /*1e430*/  LDC R12, c[0x0][0x630] ;  /* 0x00018c00ff0c7b82 */ /* 0x000e300000000800 */
[----:B------:R-:W0:Y:S01]  /*1e440*/  LDC.64 R14, c[0x0][0x620] ;  /* 0x00018800ff0e7b82 */ /* 0x000e220000000a00 */
[----:B--2---:R-:W-:-:S04]  /*1e450*/  ISETP.NE.U32.AND P0, PT, R10, RZ, PT ;  /* 0x000000ff0a00720c */ /* 0x004fc80003f05070 */
[----:B------:R-:W-:Y:S02]  /*1e460*/  ISETP.NE.AND.EX P0, PT, R11, RZ, PT, P0 ;  /* 0x000000ff0b00720c */ /* 0x000fe40003f05300 */
[----:B-1----:R-:W-:-:S05]  /*1e470*/  I2FP.F32.U32 R0, R17 ;  /* 0x0000001100007245 */ /* 0x002fca0000201000 */
[----:B------:R-:W-:-:S04]  /*1e480*/  FMUL R0, R0, UR4 ;  /* 0x0000000400007c20 */ /* 0x000fc80008400000 */
[----:B------:R1:W2:Y:S02]  /*1e490*/  F2I.U32.TRUNC.NTZ R18, R0 ;  /* 0x0000000000127305 */ /* 0x0002a4000020f000 */
[----:B----4-:R-:W-:Y:S05]  /*1e4a0*/  @!P0 BRA `(.L_x_743) ;  /* 0x0000000000288947 */ /* 0x010fea0003800000 */
[----:B-1----:R-:W0:Y:S02]  /*1e4b0*/  LDC R0, c[0x0][0x634] ;  /* 0x00018d00ff007b82 */ /* 0x002e240000000800 */
        /* <DEDUP_REMOVED lines=9> */
.L_x_743:
[-CC-:B0-----:R-:W-:Y:S01]  /*1e550*/  SHF.R.U64 R27, R8, R12.reuse, R9.reuse ;  /* 0x0000000c081b7219 */ /* 0x181fe20000001209 */
[----:B------:R-:W0:Y:S01]  /*1e560*/  LDC.64 R24, c[0x0][0x640] ;  /* 0x00019000ff187b82 */ /* 0x000e220000000a00 */
[----:B-1----:R-:W-:Y:S01]  /*1e570*/  SHF.R.U32.HI R0, RZ, R12, R9 ;  /* 0x0000000cff007219 */ /* 0x002fe20000011609 */
[----:B------:R-:W-:Y:S01]  /*1e580*/  IMAD.MOV.U32 R4, RZ, RZ, R21 ;  /* 0x000000ffff047224 */ /* 0x000fe200078e0015 */
[----:B------:R-:W-:Y:S01]  /*1e590*/  IADD3 R3, P0, RZ, -R27, RZ ;  /* 0x8000001bff037210 */ /* 0x000fe20007f1e0ff */
[----:B--2---:R-:W-:Y:S01]  /*1e5a0*/  IMAD.MOV R18, RZ, RZ, -R18 ;  /* 0x000000ffff127224 */ /* 0x004fe200078e0a12 */
[----:B------:R-:W-:Y:S01]  /*1e5b0*/  ULDC UR4, c[0x0][0x154] ;  /* 0x0000550000047ab9 */ /* 0x000fe20000000800 */
[----:B------:R-:W-:Y:S02]  /*1e5c0*/  IMAD.MOV.U32 R7, RZ, RZ, 0x1 ;  /* 0x00000001ff077424 */ /* 0x000fe400078e00ff */
[----:B------:R-:W1:Y:S01]  /*1e5d0*/  LDC R6, c[0x0][0x618] ;  /* 0x00018600ff067b82 */ /* 0x000e620000000800 */
[----:B------:R-:W-:-:S02]  /*1e5e0*/  IMAD.X R5, RZ, RZ, ~R0, P0 ;  /* 0x000000ffff057224 */ /* 0x000fc400000e0e00 */
[----:B------:R-:W-:Y:S02]  /*1e5f0*/  IMAD R17, R20, R18, R17 ;  /* 0x0000001214117224 */ /* 0x000fe400078e0211 */
[-C--:B------:R-:W-:Y:S02]  /*1e600*/  IMAD R0, R5, R14.reuse, RZ ;  /* 0x0000000e05007224 */ /* 0x080fe400078e02ff */
[----:B------:R-:W-:Y:S01]  /*1e610*/  IMAD.MOV.U32 R5, RZ, RZ, R23 ;  /* 0x000000ffff057224 */ /* 0x000fe200078e0017 */
[----:B------:R-:W2:Y:S01]  /*1e620*/  LDC R8, c[0x0][0x608] ;  /* 0x00018200ff087b82 */ /* 0x000ea20000000800 */
[----:B------:R-:W-:-:S04]  /*1e630*/  IMAD.WIDE.U32 R4, R3, R14, R4 ;  /* 0x0000000e03047225 */ /* 0x000fc800078e0004 */
[----:B------:R-:W-:-:S03]  /*1e640*/  IMAD R3, R3, R15, R0 ;  /* 0x0000000f03037224 */ /* 0x000fc600078e0200 */
[----:B------:R-:W4:Y:S01]  /*1e650*/  LDC R22, c[0x0][0x658] ;  /* 0x00019600ff167b82 */ /* 0x000f220000000800 */
[----:B------:R-:W-:Y:S01]  /*1e660*/  I2FP.F32.U32 R0, R19 ;  /* 0x0000001300007245 */ /* 0x000fe20000201000 */
[----:B------:R-:W-:Y:S01]  /*1e670*/  IMAD.IADD R3, R5, 0x1, R3 ;  /* 0x0000000105037824 */ /* 0x000fe200078e0203 */
[----:B0-----:R-:W-:Y:S01]  /*1e680*/  ISETP.NE.U32.AND P0, PT, R24, RZ, PT ;  /* 0x000000ff1800720c */ /* 0x001fe20003f05070 */
[----:B------:R-:W-:Y:S02]  /*1e690*/  IMAD.MOV.U32 R5, RZ, RZ, -0x1 ;  /* 0xffffffffff057424 */ /* 0x000fe400078e00ff */
[----:B------:R-:W-:Y:S02]  /*1e6a0*/  FMUL R0, R0, UR4 ;  /* 0x0000000400007c20 */ /* 0x000fe40008400000 */
[----:B------:R-:W0:Y:S01]  /*1e6b0*/  LDC R18, c[0x0][0x148] ;  /* 0x00005200ff127b82 */ /* 0x000e220000000800 */
[----:B-1----:R-:W-:Y:S01]  /*1e6c0*/  SHF.R.U64 R12, R4, R6, R3 ;  /* 0x00000006040c7219 */ /* 0x002fe20000001203 */
[----:B------:R1:W0:Y:S01]  /*1e6d0*/  F2I.U32.TRUNC.NTZ R13, R0 ;  /* 0x00000000000d7305 */ /* 0x000222000020f000 */
[----:B------:R-:W-:-:S02]  /*1e6e0*/  ISETP.NE.AND.EX P0, PT, R25, RZ, PT, P0 ;  /* 0x000000ff1900720c */ /* 0x000fc40003f05300 */
[----:B------:R-:W-:-:S03]  /*1e6f0*/  SHF.R.U32.HI R3, RZ, R6, R3 ;  /* 0x00000006ff037219 */ /* 0x000fc60000011603 */
[----:B------:R-:W0:Y:S01]  /*1e700*/  LDC R15, c[0x0][0x600] ;  /* 0x00018000ff0f7b82 */ /* 0x000e220000000800 */
[-CC-:B--2---:R-:W-:Y:S02]  /*1e710*/  SHF.R.U64 R10, R12, R8.reuse, R3.reuse ;  /* 0x000000080c0a7219 */ /* 0x184fe40000001203 */
[----:B------:R-:W-:-:S05]  /*1e720*/  SHF.R.U32.HI R3, RZ, R8, R3 ;  /* 0x00000008ff037219 */ /* 0x000fca0000011603 */
[----:B------:R-:W2:Y:S01]  /*1e730*/  LDC R20, c[0x0][0x648] ;  /* 0x00019200ff147b82 */ /* 0x000ea20000000800 */
[-C--:B----4-:R-:W-:Y:S02]  /*1e740*/  SHF.L.U32 R4, R5, R22.reuse, RZ ;  /* 0x0000001605047219 */ /* 0x090fe400000006ff */
[-CC-:B------:R-:W-:Y:S02]  /*1e750*/  SHF.R.U64 R14, R10, R22.reuse, R3.reuse ;  /* 0x000000160a0e7219 */ /* 0x180fe40000001203 */
[----:B------:R-:W-:Y:S02]  /*1e760*/  SHF.R.U32.HI R5, RZ, R22, R3 ;  /* 0x00000016ff057219 */ /* 0x000fe40000011603 */
[----:B------:R-:W-:Y:S01]  /*1e770*/  LOP3.LUT R21, RZ, R4, RZ, 0x33, !PT ;  /* 0x00000004ff157212 */ /* 0x000fe200078e33ff */
[----:B------:R-:W4:Y:S01]  /*1e780*/  LDC R23, c[0x0][0x638] ;  /* 0x00018e00ff177b82 */ /* 0x000f220000000800 */
[----:B------:R-:W-:Y:S01]  /*1e790*/  SHF.L.U32 R22, R7, R22, RZ ;  /* 0x0000001607167219 */ /* 0x000fe200000006ff */
[----:B------:R-:W-:-:S06]  /*1e7a0*/  IMAD.MOV.U32 R4, RZ, RZ, R14 ;  /* 0x000000ffff047224 */ /* 0x000fcc00078e000e */
[----:B------:R-:W0:Y:S01]  /*1e7b0*/  LDC R26, c[0x0][0x610] ;  /* 0x00018400ff1a7b82 */ /* 0x000e220000000800 */
[----:B-1----:R-:W-:Y:S05]  /*1e7c0*/  @!P0 BRA `(.L_x_744) ;  /* 0x0000000000288947 */ /* 0x002fea0003800000 */
[----:B------:R-:W1:Y:S02]  /*1e7d0*/  LDC R3, c[0x0][0x64c] ;  /* 0x00019300ff037b82 */ /* 0x000e640000000800 */
[----:B-1----:R-:W-:-:S05]  /*1e7e0*/  IADD3 R3, P0, R14, R3, RZ ;  /* 0x000000030e037210 */ /* 0x002fca0007f1e0ff */
        /* <DEDUP_REMOVED lines=8> */
.L_x_744:
[----:B------:R-:W1:Y:S01]  /*1e870*/  LDC R3, c[0x0][0x65c] ;  /* 0x00019700ff037b82 */ /* 0x000e620000000800 */
[----:B--2---:R-:W-:Y:S01]  /*1e880*/  SHF.R.U64 R0, R4, R20, R5 ;  /* 0x0000001404007219 */ /* 0x004fe20000001205 */
[----:B0-----:R-:W-:Y:S01]  /*1e890*/  VIADD R7, R15, 0xffffffff ;  /* 0xffffffff0f077836 */ /* 0x001fe20000000000 */
[----:B------:R-:W-:Y:S01]  /*1e8a0*/  LOP3.LUT R5, R10, R21, RZ, 0xc0, !PT ;  /* 0x000000150a057212 */ /* 0x000fe200078ec0ff */
[----:B------:R-:W-:Y:S01]  /*1e8b0*/  IMAD.MOV R13, RZ, RZ, -R13 ;  /* 0x000000ffff0d7224 */ /* 0x000fe200078e0a0d */
[----:B------:R-:W-:Y:S02]  /*1e8c0*/  R2UR UR5, R27 ;  /* 0x000000001b0572ca */ /* 0x000fe400000e0000 */
[----:B------:R-:W-:Y:S02]  /*1e8d0*/  LOP3.LUT R12, R12, R7, RZ, 0xc0, !PT ;  /* 0x000000070c0c7212 */ /* 0x000fe400078ec0ff */
[----:B-1----:R-:W-:Y:S01]  /*1e8e0*/  ISETP.NE.AND P0, PT, R3, 0x1, PT ;  /* 0x000000010300780c */ /* 0x002fe20003f05270 */
[----:B------:R-:W-:-:S02]  /*1e8f0*/  IMAD.MOV R3, RZ, RZ, -R0 ;  /* 0x000000ffff037224 */ /* 0x000fc400078e0a00 */
[----:B------:R-:W-:Y:S02]  /*1e900*/  IMAD R0, R22, R0, R5 ;  /* 0x0000000016007224 */ /* 0x000fe400078e0205 */
[----:B----4-:R-:W-:-:S04]  /*1e910*/  IMAD R3, R3, R23, R14 ;  /* 0x0000001703037224 */ /* 0x010fc800078e020e */
[----:B------:R-:W-:-:S04]  /*1e920*/  IMAD R3, R3, R15, R12 ;  /* 0x0000000f03037224 */ /* 0x000fc800078e020c */
[----:B------:R-:W-:-:S04]  /*1e930*/  @P0 IMAD R17, R18, R13, R19 ;  /* 0x0000000d12110224 */ /* 0x000fc800078e0213 */
[----:B------:R-:W-:-:S05]  /*1e940*/  IMAD R0, R0, R26, R17 ;  /* 0x0000001a00007224 */ /* 0x000fca00078e0211 */
[----:B------:R-:W-:Y:S02]  /*1e950*/  SEL R4, R3, R0, !P0 ;  /* 0x0000000003047207 */ /* 0x000fe40004000000 */
[----:B------:R-:W-:Y:S02]  /*1e960*/  SEL R0, R0, R3, !P0 ;  /* 0x0000000300007207 */ /* 0x000fe40004000000 */
[----:B------:R-:W-:Y:S02]  /*1e970*/  MOV R3, UR5 ;  /* 0x0000000500037c02 */ /* 0x000fe40008000f00 */
[----:B------:R-:W-:Y:S02]  /*1e980*/  R2UR UR4, R4 ;  /* 0x00000000040472ca */ /* 0x000fe400000e0000 */
[----:B------:R-:W-:Y:S01]  /*1e990*/  R2UR UR6, R0 ;  /* 0x00000000000672ca */ /* 0x000fe200000e0000 */
[----:B------:R1:W-:Y:S01]  /*1e9a0*/  STL [R1+0x288], R3 ;  /* 0x0002880301007387 */ /* 0x0003e20000100800 */
[----:B------:R-:W-:-:S09]  /*1e9b0*/  IMAD.MOV.U32 R0, RZ, RZ, 0x1 ;  /* 0x00000001ff007424 */ /* 0x000fd200078e00ff */
[----:B-1----:R-:W-:-:S07]  /*1e9c0*/  IMAD.U32 R18, RZ, RZ, UR4 ;  /* 0x00000004ff127e24 */ /* 0x002fce000f8e00ff */
.L_x_742:
[----:B------:R-:W-:Y:S01]  /*1e9d0*/  LOP3.LUT P0, RZ, R0, 0xff, RZ, 0xc0, !PT ;  /* 0x000000ff00ff7812 */ /* 0x000fe2000780c0ff */
[----:B------:R-:W-:-:S12]  /*1e9e0*/  IMAD.U32 R19, RZ, RZ, UR6 ;  /* 0x00000006ff137e24 */ /* 0x000fd8000f8e00ff */
[----:B------:R-:W-:Y:S05]  /*1e9f0*/  @P0 BRA `(.L_x_745) ;  /* 0xfffffe2800080947 */ /* 0x000fea000383ffff */
[----:B------:R-:W-:Y:S05]  /*1ea00*/  EXIT ;  /* 0x000000000000794d */ /* 0x000fea0003800000 */
.L_x_4:
[----:B---3--:R-:W2:Y:S01]  /*1ea10*/  LDL R17, [R1+0x298] ;  /* 0x0002980001117983 */ /* 0x008ea20000100800 */
[----:B------:R-:W-:-:S03]  /*1ea20*/  ULDC.64 UR4, c[0x0][0x650] ;  /* 0x0001940000047ab9 */ /* 0x000fc60000000a00 */
[----:B------:R-:W3:Y:S01]  /*1ea30*/  LDL R18, [R1+0x294] ;  /* 0x0002940001127983 */ /* 0x000ee20000100800 */
[----:B------:R-:W-:Y:S01]  /*1ea40*/  PRMT R6, RZ, 0x7610, R6 ;  /* 0x00007610ff067816 */ /* 0x000fe20000000006 */
[----:B------:R-:W-:Y:S02]  /*1ea50*/  IMAD.MOV.U32 R2, RZ, RZ, -0x1 ;  /* 0xffffffffff027424 */ /* 0x000fe400078e00ff */
[----:B------:R-:W-:Y:S02]  /*1ea60*/  IMAD.MOV.U32 R3, RZ, RZ, -0x1 ;  /* 0xffffffffff037424 */ /* 0x000fe400078e00ff */
[----:B------:R-:W-:Y:S01]  /*1ea70*/  IMAD.MOV.U32 R10, RZ, RZ, -0x1 ;  /* 0xffffffffff0a7424 */ /* 0x000fe200078e00ff */
[----:B--2---:R-:W-:-:S04]  /*1ea80*/  ISETP.GE.U32.AND P0, PT, R17, UR4, PT ;  /* 0x0000000411007c0c */ /* 0x004fc8000bf06070 */
[----:B---3--:R-:W-:-:S13]  /*1ea90*/  ISETP.GE.U32.AND.EX P0, PT, R18, UR5, PT, P0 ;  /* 0x0000000512007c0c */ /* 0x008fda000bf06100 */
[----:B------:R-:W-:Y:S05]  /*1eaa0*/  @P0 BRA `(.L_x_746) ;  /* 0x0000000400640947 */ /* 0x000fea0003800000 */
[----:B------:R-:W0:Y:S01]  /*1eab0*/  LDC.64 R10, c[0x0][0x628] ;  /* 0x00018a00ff0a7b82 */ /* 0x000e220000000a00 */
[----:B------:R-:W-:Y:S02]  /*1eac0*/  IMAD.MOV.U32 R8, RZ, RZ, R17 ;  /* 0x000000ffff087224 */ /* 0x000fe400078e0011 */
[----:B------:R-:W-:-:S05]  /*1ead0*/  IMAD.MOV.U32 R9, RZ, RZ, R18 ;  /* 0x000000ffff097224 */ /* 0x000fca00078e0012 */
[----:B------:R-:W1:Y:S08]  /*1eae0*/  LDC R12, c[0x0][0x630] ;  /* 0x00018c00ff0c7b82 */ /* 0x000e700000000800 */
[----:B------:R-:W2:Y:S01]  /*1eaf0*/  LDC.64 R14, c[0x0][0x620] ;  /* 0x00018800ff0e7b82 */ /* 0x000ea20000000a00 */
[----:B0-----:R-:W-:-:S04]  /*1eb00*/  ISETP.NE.U32.AND P0, PT, R10, RZ, PT ;  /* 0x000000ff0a00720c */ /* 0x001fc80003f05070 */
[----:B------:R-:W-:-:S13]  /*1eb10*/  ISETP.NE.AND.EX P0, PT, R11, RZ, PT, P0 ;  /* 0x000000ff0b00720c */ /* 0x000fda0003f05300 */
[----:B-12---:R-:W-:Y:S05]  /*1eb20*/  @!P0 BRA `(.L_x_747) ;  /* 0x0000000000288947 */ /* 0x006fea0003800000 */
        /* <DEDUP_REMOVED lines=10> */
.L_x_747:
[--C-:B------:R-:W-:Y:S01]  /*1ebd0*/  SHF.R.U64 R10, R8, R12, R9.reuse ;  /* 0x0000000c080a7219 */ /* 0x100fe20000001209 */
[----:B------:R-:W-:Y:S01]  /*1ebe0*/  IMAD.MOV.U32 R3, RZ, RZ, R18 ;  /* 0x000000ffff037224 */ /* 0x000fe200078e0012 */
[----:B------:R-:W-:Y:S01]  /*1ebf0*/  I2FP.F32.U32 R6, R4 ;  /* 0x0000000400067245 */ /* 0x000fe20000201000 */
[----:B------:R-:W0:Y:S01]  /*1ec00*/  LDC R16, c[0x0][0x618] ;  /* 0x00018600ff107b82 */ /* 0x000e220000000800 */
[----:B------:R-:W-:Y:S01]  /*1ec10*/  SHF.R.U32.HI R2, RZ, R12, R9 ;  /* 0x0000000cff027219 */ /* 0x000fe20000011609 */
[----:B------:R-:W-:Y:S01]  /*1ec20*/  ULDC UR4, c[0x0][0x150] ;  /* 0x0000540000047ab9 */ /* 0x000fe20000000800 */
[----:B------:R-:W-:Y:S01]  /*1ec30*/  IADD3 R5, P0, RZ, -R10, RZ ;  /* 0x8000000aff057210 */ /* 0x000fe20007f1e0ff */
[----:B------:R-:W-:Y:S01]  /*1ec40*/  FMUL R9, R6, UR4 ;  /* 0x0000000406097c20 */ /* 0x000fe20008400000 */
[----:B------:R-:W-:-:S03]  /*1ec50*/  ULDC UR4, c[0x0][0x154] ;  /* 0x0000550000047ab9 */ /* 0x000fc60000000800 */
[----:B------:R-:W1:Y:S01]  /*1ec60*/  LDC.64 R18, c[0x0][0x640] ;  /* 0x00019000ff127b82 */ /* 0x000e620000000a00 */
[----:B------:R-:W-:Y:S01]  /*1ec70*/  IMAD.X R7, RZ, RZ, ~R2, P0 ;  /* 0x000000ffff077224 */ /* 0x000fe200000e0e02 */
[----:B------:R-:W2:Y:S01]  /*1ec80*/  F2I.U32.TRUNC.NTZ R9, R9 ;  /* 0x0000000900097305 */ /* 0x000ea2000020f000 */
[----:B------:R-:W-:Y:S02]  /*1ec90*/  IMAD.MOV.U32 R2, RZ, RZ, R17 ;  /* 0x000000ffff027224 */ /* 0x000fe400078e0011 */
[-C--:B------:R-:W-:Y:S02]  /*1eca0*/  IMAD R6, R7, R14.reuse, RZ ;  /* 0x0000000e07067224 */ /* 0x080fe400078e02ff */
[C---:B------:R-:W-:Y:S01]  /*1ecb0*/  IMAD.WIDE.U32 R2, R5.reuse, R14, R2 ;  /* 0x0000000e05027225 */ /* 0x040fe200078e0002 */
[----:B------:R-:W3:Y:S03]  /*1ecc0*/  LDC R11, c[0x0][0x144] ;  /* 0x00005100ff0b7b82 */ /* 0x000ee60000000800 */
[----:B------:R-:W-:-:S02]  /*1ecd0*/  IMAD R5, R5, R15, R6 ;  /* 0x0000000f05057224 */ /* 0x000fc400078e0206 */
[----:B------:R-:W-:Y:S02]  /*1ece0*/  IMAD.MOV.U32 R6, RZ, RZ, -0x1 ;  /* 0xffffffffff067424 */ /* 0x000fe400078e00ff */
[----:B------:R-:W-:Y:S01]  /*1ecf0*/  IMAD.IADD R3, R3, 0x1, R5 ;  /* 0x0000000103037824 */ /* 0x000fe200078e0205 */
[----:B------:R-:W4:Y:S01]  /*1ed00*/  LDC R12, c[0x0][0x608] ;  /* 0x00018200ff0c7b82 */ /* 0x000f220000000800 */
[----:B------:R-:W-:-:S03]  /*1ed10*/  I2FP.F32.U32 R5, R0 ;  /* 0x0000000000057245 */ /* 0x000fc60000201000 */
[-C--:B0-----:R-:W-:Y:S01]  /*1ed20*/  SHF.R.U64 R8, R2, R16.reuse, R3 ;  /* 0x0000001002087219 */ /* 0x081fe20000001203 */
[----:B--2---:R-:W-:Y:S01]  /*1ed30*/  IMAD.MOV R2, RZ, RZ, -R9 ;  /* 0x000000ffff027224 */ /* 0x004fe200078e0a09 */
[----:B------:R-:W-:Y:S01]  /*1ed40*/  SHF.R.U32.HI R3, RZ, R16, R3 ;  /* 0x00000010ff037219 */ /* 0x000fe20000011603 */
[----:B------:R-:W-:Y:S01]  /*1ed50*/  FMUL R5, R5, UR4 ;  /* 0x0000000405057c20 */ /* 0x000fe20008400000 */
[----:B------:R-:W0:Y:S01]  /*1ed60*/  LDC R7, c[0x0][0x658] ;  /* 0x00019600ff077b82 */ /* 0x000e220000000800 */
[----:B-1----:R-:W-:-:S04]  /*1ed70*/  ISETP.NE.U32.AND P0, PT, R18, RZ, PT ;  /* 0x000000ff1200720c */ /* 0x002fc80003f05070 */
[----:B------:R-:W-:-:S03]  /*1ed80*/  ISETP.NE.AND.EX P0, PT, R19, RZ, PT, P0 ;  /* 0x000000ff1300720c */ /* 0x000fc60003f05300 */
[----:B------:R-:W1:Y:S01]  /*1ed90*/  LDC R15, c[0x0][0x148] ;  /* 0x00005200ff0f7b82 */ /* 0x000e620000000800 */
[----:B---3--:R-:W-:Y:S02]  /*1eda0*/  IMAD R17, R11, R2, R4 ;  /* 0x000000020b117224 */ /* 0x008fe400078e0204 */
[----:B------:R-:W-:-:S05]  /*1edb0*/  IMAD.MOV.U32 R4, RZ, RZ, 0x1 ;  /* 0x00000001ff047424 */ /* 0x000fca00078e00ff */
[----:B------:R-:W2:Y:S01]  /*1edc0*/  LDC R14, c[0x0][0x600] ;  /* 0x00018000ff0e7b82 */ /* 0x000ea20000000800 */
[-CC-:B----4-:R-:W-:Y:S02]  /*1edd0*/  SHF.R.U64 R11, R8, R12.reuse, R3.reuse ;  /* 0x0000000c080b7219 */ /* 0x190fe40000001203 */
[----:B------:R-:W-:Y:S02]  /*1ede0*/  SHF.R.U32.HI R2, RZ, R12, R3 ;  /* 0x0000000cff027219 */ /* 0x000fe40000011603 */
[----:B------:R3:W4:Y:S03]  /*1edf0*/  F2I.U32.TRUNC.NTZ R12, R5 ;  /* 0x00000005000c7305 */ /* 0x000726000020f000 */
[----:B------:R-:W1:Y:S01]  /*1ee00*/  LDC R20, c[0x0][0x648] ;  /* 0x00019200ff147b82 */ /* 0x000e620000000800 */
[-C--:B0-----:R-:W-:Y:S02]  /*1ee10*/  SHF.R.U64 R13, R11, R7.reuse, R2 ;  /* 0x000000070b0d7219 */ /* 0x081fe40000001202 */
[----:B------:R-:W-:-:S02]  /*1ee20*/  SHF.L.U32 R6, R6, R7, RZ ;  /* 0x0000000706067219 */ /* 0x000fc400000006ff */
[-C--:B------:R-:W-:Y:S01]  /*1ee30*/  SHF.R.U32.HI R3, RZ, R7.reuse, R2 ;  /* 0x00000007ff037219 */ /* 0x080fe20000011602 */
[----:B------:R-:W-:Y:S01]  /*1ee40*/  IMAD.MOV.U32 R2, RZ, RZ, R13 ;  /* 0x000000ffff027224 */ /* 0x000fe200078e000d */
[----:B------:R-:W-:Y:S01]  /*1ee50*/  SHF.L.U32 R16, R4, R7, RZ ;  /* 0x0000000704107219 */ /* 0x000fe200000006ff */
[----:B------:R-:W0:Y:S01]  /*1ee60*/  LDC R21, c[0x0][0x638] ;  /* 0x00018e00ff157b82 */ /* 0x000e220000000800 */
[----:B------:R-:W-:-:S07]  /*1ee70*/  LOP3.LUT R22, RZ, R6, RZ, 0x33, !PT ;  /* 0x00000006ff167212 */ /* 0x000fce00078e33ff */
[----:B------:R-:W0:Y:S01]  /*1ee80*/  LDC R23, c[0x0][0x610] ;  /* 0x00018400ff177b82 */ /* 0x000e220000000800 */
[----:B---34-:R-:W-:Y:S05]  /*1ee90*/  @!P0 BRA `(.L_x_748) ;  /* 0x0000000000288947 */ /* 0x018fea0003800000 */
        /* <DEDUP_REMOVED lines=10> */
.L_x_748:
[----:B------:R-:W3:Y:S01]  /*1ef40*/  LDC R4, c[0x0][0x65c] ;  /* 0x00019700ff047b82 */ /* 0x000ee20000000800 */
[----:B-1----:R-:W-:Y:S01]  /*1ef50*/  SHF.R.U64 R3, R2, R20, R3 ;  /* 0x0000001402037219 */ /* 0x002fe20000001203 */
[----:B--2---:R-:W-:Y:S01]  /*1ef60*/  VIADD R5, R14, 0xffffffff ;  /* 0xffffffff0e057836 */ /* 0x004fe20000000000 */
[----:B------:R-:W-:Y:S01]  /*1ef70*/  IADD3 R12, -R12, RZ, RZ ;  /* 0x000000ff0c0c7210 */ /* 0x000fe20007ffe1ff */
[----:B------:R-:W-:Y:S01]  /*1ef80*/  IMAD.MOV.U32 R6, RZ, RZ, 0x1 ;  /* 0x00000001ff067424 */ /* 0x000fe200078e00ff */
[----:B------:R-:W-:Y:S02]  /*1ef90*/  LOP3.LUT R2, R11, R22, RZ, 0xc0, !PT ;  /* 0x000000160b027212 */ /* 0x000fe400078ec0ff */
[----:B------:R-:W-:-:S03]  /*1efa0*/  LOP3.LUT R5, R8, R5, RZ, 0xc0, !PT ;  /* 0x0000000508057212 */ /* 0x000fc600078ec0ff */
[----:B------:R-:W-:Y:S01]  /*1efb0*/  IMAD R2, R16, R3, R2 ;  /* 0x0000000310027224 */ /* 0x000fe200078e0202 */
[----:B---3--:R-:W-:Y:S01]  /*1efc0*/  ISETP.NE.AND P0, PT, R4, 0x1, PT ;  /* 0x000000010400780c */ /* 0x008fe20003f05270 */
[----:B------:R-:W-:-:S12]  /*1efd0*/  IMAD.MOV R4, RZ, RZ, -R3 ;  /* 0x000000ffff047224 */ /* 0x000fd800078e0a03 */
[----:B------:R-:W-:Y:S02]  /*1efe0*/  @P0 IMAD R17, R15, R12, R0 ;  /* 0x0000000c0f110224 */ /* 0x000fe400078e0200 */
[----:B0-----:R-:W-:Y:S02]  /*1eff0*/  IMAD R0, R4, R21, R13 ;  /* 0x0000001504007224 */ /* 0x001fe400078e020d */
[----:B------:R-:W-:Y:S02]  /*1f000*/  IMAD R2, R2, R23, R17 ;  /* 0x0000001702027224 */ /* 0x000fe400078e0211 */
[----:B------:R-:W-:-:S05]  /*1f010*/  IMAD R5, R0, R14, R5 ;  /* 0x0000000e00057224 */ /* 0x000fca00078e0205 */
[----:B------:R-:W-:Y:S02]  /*1f020*/  SEL R3, R5, R2, !P0 ;  /* 0x0000000205037207 */ /* 0x000fe40004000000 */
[----:B------:R-:W-:-:S07]  /*1f030*/  SEL R2, R2, R5, !P0 ;  /* 0x0000000502027207 */ /* 0x000fce0004000000 */
.L_x_746:
[----:B------:R-:W-:-:S08]  /*1f040*/  NOP ;  /* 0x0000000000007918 */ /* 0x000fd00000000000 */
[----:B------:R-:W0:-:S00]  /*1f050*/  USETMAXREG.DEALLOC.CTAPOOL 0x18 ;  /* 0x00000018000079c8 */ /* 0x000e0000080e0500 */
[----:B------:R-:W-:-:S13]  /*1f060*/  ISETP.NE.AND P0, PT, RZ, UR8, PT ;  /* 0x00000008ff007c0c */ /* 0x000fda000bf05270 */
[----:B------:R-:W-:Y:S05]  /*1f070*/  @P0 EXIT ;  /* 0x000000000000094d */ /* 0x000fea0003800000 */
[----:B0-----:R-:W-:Y:S01]  /*1f080*/  LOP3.LUT P0, RZ, R6, 0xff, RZ, 0xc0, !PT ;  /* 0x000000ff06ff7812 */ /* 0x001fe2000780c0ff */
[----:B------:R-:W-:Y:S02]  /*1f090*/  IMAD.MOV.U32 R0, RZ, RZ, 0x1 ;  /* 0x00000001ff007424 */ /* 0x000fe400078e00ff */
[----:B------:R-:W-:-:S10]  /*1f0a0*/  IMAD.MOV.U32 R6, RZ, RZ, RZ ;  /* 0x000000ffff067224 */ /* 0x000fd400078e00ff */
[----:B------:R-:W-:Y:S05]  /*1f0b0*/  @!P0 BRA `(.L_x_749) ;  /* 0x0000000c005c8947 */ /* 0x000fea0003800000 */
[----:B------:R-:W2:Y:S01]  /*1f0c0*/  LDL R5, [R1+0x284] ;  /* 0x0002840001057983 */ /* 0x000ea20000100800 */
[----:B------:R-:W0:Y:S01]  /*1f0d0*/  LDC R0, c[0x0][0x28c] ;  /* 0x0000a300ff007b82 */ /* 0x000e220000000800 */
[----:B------:R-:W-:Y:S01]  /*1f0e0*/  ULDC UR5, c[0x0][0x658] ;  /* 0x0001960000057ab9 */ /* 0x000fe20000000800 */
[----:B------:R-:W-:Y:S01]  /*1f0f0*/  UMOV UR7, 0xffffffff ;  /* 0xffffffff00077882 */ /* 0x000fe20000000000 */
[----:B------:R-:W1:Y:S01]  /*1f100*/  S2R R4, SR_TID.X ;  /* 0x0000000000047919 */ /* 0x000e620000002100 */
[----:B------:R-:W-:Y:S01]  /*1f110*/  ULDC UR6, c[0x0][0xc] ;  /* 0x0000030000067ab9 */ /* 0x000fe20000000800 */
[----:B------:R-:W-:Y:S01]  /*1f120*/  UMOV UR9, 0x1 ;  /* 0x0000000100097882 */ /* 0x000fe20000000000 */
[----:B------:R-:W-:Y:S01]  /*1f130*/  BSSY B0, `(.L_x_749) ;  /* 0x00000cf000007945 */ /* 0x000fe20003800000 */
[----:B------:R-:W-:Y:S01]  /*1f140*/  USHF.L.U32 UR18, UR9, UR5, URZ ;  /* 0x0000000509127299 */ /* 0x000fe2000800063f */
[----:B------:R-:W-:Y:S01]  /*1f150*/  IMAD.MOV.U32 R9, RZ, RZ, 0x1 ;  /* 0x00000001ff097424 */ /* 0x000fe200078e00ff */
[----:B------:R-:W-:Y:S01]  /*1f160*/  ULDC UR4, c[0x0][0x600] ;  /* 0x0001800000047ab9 */ /* 0x000fe20000000800 */
[----:B------:R-:W-:Y:S01]  /*1f170*/  IMAD.MOV.U32 R6, RZ, RZ, RZ ;  /* 0x000000ffff067224 */ /* 0x000fe200078e00ff */
[----:B------:R-:W-:Y:S01]  /*1f180*/  UIADD3 UR4, UR4, -0x1, URZ ;  /* 0xffffffff04047890 */ /* 0x000fe2000fffe03f */
[----:B------:R-:W-:Y:S01]  /*1f190*/  ULDC.64 UR22, c[0x0][0x198] ;  /* 0x0000660000167ab9 */ /* 0x000fe20000000a00 */
[----:B0-----:R-:W-:Y:S01]  /*1f1a0*/  VIADD R0, R0, 0xf ;  /* 0x0000000f00007836 */ /* 0x001fe20000000000 */
[----:B-1----:R-:W-:-:S02]  /*1f1b0*/  LOP3.LUT P2, RZ, R4, 0x7f, RZ, 0xc0, !PT ;  /* 0x0000007f04ff7812 */ /* 0x002fc4000784c0ff */
[----:B------:R-:W-:-:S04]  /*1f1c0*/  LOP3.LUT P0, RZ, R4, 0x1f, RZ, 0xc0, !PT ;  /* 0x0000001f04ff7812 */ /* 0x000fc8000780c0ff */
[----:B------:R-:W-:Y:S02]  /*1f1d0*/  PLOP3.LUT P0, PT, P0, P2, PT, 0x8a, 0x0 ;  /* 0x000000000000781c */ /* 0x000fe40000705172 */
[----:B--2---:R-:W-:Y:S02]  /*1f1e0*/  R2UR UR8, R5 ;  /* 0x00000000050872ca */ /* 0x004fe400000e0000 */
[----:B------:R-:W-:-:S04]  /*1f1f0*/  SHF.R.S32.HI R5, RZ, 0x1f, R0 ;  /* 0x0000001fff057819 */ /* 0x000fc80000011400 */
[----:B------:R-:W-:Y:S01]  /*1f200*/  LEA.HI R5, R5, R0, RZ, 0x4 ;  /* 0x0000000005057211 */ /* 0x000fe200078f20ff */
[----:B------:R-:W-:-:S03]  /*1f210*/  IMAD.MOV.U32 R0, RZ, RZ, 0x1 ;  /* 0x00000001ff007424 */ /* 0x000fc600078e00ff */
[----:B------:R-:W-:-:S03]  /*1f220*/  SHF.R.S32.HI R7, RZ, 0x4, R5 ;  /* 0x00000004ff077819 */ /* 0x000fc60000011405 */
[----:B------:R-:W-:Y:S02]  /*1f230*/  ULOP3.LUT UR24, UR8, 0x2, URZ, 0xfc, !UPT ;  /* 0x0000000208187892 */ /* 0x000fe4000f8efc3f */
[----:B------:R-:W-:Y:S01]  /*1f240*/  USHF.L.U32 UR8, UR7, UR5, URZ ;  /* 0x0000000507087299 */ /* 0x000fe2000800063f */
[----:B------:R-:W-:Y:S02]  /*1f250*/  VIADD R16, R7, 0x1 ;  /* 0x0000000107107836 */ /* 0x000fe40000000000 */
[----:B------:R-:W-:Y:S01]  /*1f260*/  ULDC UR7, c[0x0][0x10] ;  /* 0x0000040000077ab9 */ /* 0x000fe20000000800 */
[----:B------:R-:W-:Y:S01]  /*1f270*/  ULDC UR5, c[0x0][0x14] ;  /* 0x0000050000057ab9 */ /* 0x000fe20000000800 */
[----:B------:R-:W-:Y:S02]  /*1f280*/  UIMAD.WIDE.U32 UR6, UR6, UR7, URZ ;  /* 0x00000007060672a5 */ /* 0x000fe4000f8e003f */
[----:B------:R-:W-:Y:S02]  /*1f290*/  ULOP3.LUT UR17, URZ, UR8, URZ, 0x33, !UPT ;  /* 0x000000083f117292 */ /* 0x000fe4000f8e333f */
[----:B------:R-:W-:-:S02]  /*1f2a0*/  UIMAD.WIDE.U32 UR20, UR6, UR5, URZ ;  /* 0x00000005061472a5 */ /* 0x000fc4000f8e003f */
[----:B------:R-:W-:-:S04]  /*1f2b0*/  UIMAD UR13, UR7, UR5, URZ ;  /* 0x00000005070d72a4 */ /* 0x000fc8000f8e023f */
[----:B------:R-:W-:-:S12]  /*1f2c0*/  UIADD3 UR13, UR21, UR13, URZ ;  /* 0x0000000d150d7290 */ /* 0x000fd8000fffe03f */
.L_x_761:
[----:B------:R-:W-:-:S03]  /*1f2d0*/  UMOV UR5, 0xffffffff ;  /* 0xffffffff00057882 */ /* 0x000fc60000000000 */
[----:B------:R-:W-:Y:S05]  /*1f2e0*/  BRA.DIV UR5, `(.L_x_750) ;  /* 0x0000001205c47947 */ /* 0x000fea000b800000 */
[----:B------:R-:W-:-:S13]  /*1f2f0*/  ELECT P6, URZ, PT ;  /* 0x00000000003f782f */ /* 0x000fda00038c0000 */
.L_x_779:
[----:B------:R-:W0:Y:S01]  /*1f300*/  LDC R4, c[0x0][0x28c] ;  /* 0x0000a300ff047b82 */ /* 0x000e220000000800 */
[----:B------:R-:W-:Y:S01]  /*1f310*/  BSSY B1, `(.L_x_751) ;  /* 0x0000038000017945 */ /* 0x000fe20003800000 */
[----:B0-----:R-:W-:-:S13]  /*1f320*/  ISETP.LT.OR P6, PT, R4, 0x1, !P6 ;  /* 0x000000010400780c */ /* 0x001fda00077c1670 */
[----:B------:R-:W-:Y:S05]  /*1f330*/  @P6 BRA `(.L_x_752) ;  /* 0x0000000000d46947 */ /* 0x000fea0003800000 */
[----:B------:R-:W-:Y:S02]  /*1f340*/  IMAD R3, R3, 0xf0, RZ ;  /* 0x000000f003037824 */ /* 0x000fe400078e02ff */
[----:B------:R-:W-:Y:S02]  /*1f350*/  IMAD R2, R2, 0x180, RZ ;  /* 0x0000018002027824 */ /* 0x000fe400078e02ff */
[----:B------:R-:W-:Y:S02]  /*1f360*/  IMAD.MOV.U32 R13, RZ, RZ, RZ ;  /* 0x000000ffff0d7224 */ /* 0x000fe400078e00ff */
[----:B------:R-:W-:Y:S02]  /*1f370*/  IMAD.MOV.U32 R4, RZ, RZ, R16 ;  /* 0x000000ffff047224 */ /* 0x000fe400078e0010 */
[----:B------:R-:W-:Y:S02]  /*1f380*/  IMAD.MOV.U32 R5, RZ, RZ, R0 ;  /* 0x000000ffff057224 */ /* 0x000fe400078e0000 */
[----:B------:R-:W-:-:S07]  /*1f390*/  IMAD.MOV.U32 R8, RZ, RZ, R6 ;  /* 0x000000ffff087224 */ /* 0x000fce00078e0006 */
.L_x_756:
[----:B------:R-:W0:Y:S01]  /*1f3a0*/  S2R R12, SR_CgaCtaId ;  /* 0x00000000000c7919 */ /* 0x000e220000008800 */
[----:B------:R-:W-:Y:S01]  /*1f3b0*/  MOV R11, 0x400 ;  /* 0x00000400000b7802 */ /* 0x000fe20000000f00 */
[----:B------:R-:W1:Y:S03]  /*1f3c0*/  @!P2 LDC R14, c[0x0][0x500] ;  /* 0x00014000ff0eab82 */ /* 0x000e660000000800 */
[----:B0-----:R-:W-:Y:S02]  /*1f3d0*/  LEA R15, R12, R11, 0x18 ;  /* 0x0000000b0c0f7211 */ /* 0x001fe400078ec0ff */
[----:B------:R-:W-:-:S03]  /*1f3e0*/  SHF.L.U32 R12, R5, 0x1f, RZ ;  /* 0x0000001f050c7819 */ /* 0x000fc600000006ff */
[----:B------:R-:W-:-:S04]  /*1f3f0*/  IMAD R11, R8, 0x8, R15 ;  /* 0x00000008080b7824 */ /* 0x000fc800078e020f */
[----:B------:R-:W0:Y:S02]  /*1f400*/  SYNCS.PHASECHK.TRANS64.TRYWAIT P1, [R11+URZ+0x58], R12 ;  /* 0x0000580c0b0075a7 */ /* 0x000e24000802017f */
[----:B01----:R-:W-:Y:S05]  /*1f410*/  @!P1 BRA `(.L_x_753) ;  /* 0x0000001000989947 */ /* 0x003fea0003800000 */
.L_x_780:
[----:B------:R-:W-:Y:S01]  /*1f420*/  UPRMT UR5, UR24, 0x9910, URZ ;  /* 0x0000991018057896 */ /* 0x000fe2000800003f */
[----:B------:R1:W-:Y:S03]  /*1f430*/  @!P2 SYNCS.ARRIVE.TRANS64 RZ, [R11+URZ], R14 ;  /* 0x0000000e0bffa9a7 */ /* 0x0003e6000800003f */
[----:B------:R-:W-:-:S06]  /*1f440*/  UISETP.NE.AND UP0, UPT, UR5, 0x2, UPT ;  /* 0x000000020500788c */ /* 0x000fcc000bf05270 */
[----:B------:R-:W-:-:S13]  /*1f450*/  PLOP3.LUT P1, PT, PT, PT, UP0, 0x80, 0x0 ;  /* 0x000000000000781c */ /* 0x000fda0003f2f008 */
[----:B-1----:R-:W-:Y:S05]  /*1f460*/  @P1 BRA `(.L_x_754) ;  /* 0x0000000000041947 */ /* 0x002fea0003800000 */
[----:B------:R-:W-:Y:S01]  /*1f470*/  BPT.TRAP 0x1 ;  /* 0x000000040000795c */ /* 0x000fe20000300000 */
.L_x_754:
[----:B------:R-:W-:Y:S05]  /*1f480*/  @P0 BRA `(.L_x_755) ;  /* 0x0000000000040947 */ /* 0x000fea0003800000 */
[----:B------:R-:W-:Y:S01]  /*1f490*/  BPT.TRAP 0x1 ;  /* 0x000000040000795c */ /* 0x000fe20000300000 */
.L_x_755:
[C-C-:B0-----:R-:W-:Y:S01]  /*1f4a0*/  IMAD R12, R8.reuse, 0x3000, R15.reuse ;  /* 0x00003000080c7824 */ /* 0x141fe200078e020f */
[----:B------:R-:W-:Y:S01]  /*1f4b0*/  R2UR UR9, R11 ;  /* 0x000000000b0972ca */ /* 0x000fe200000e0000 */
[----:B------:R-:W-:Y:S01]  /*1f4c0*/  IMAD R15, R8, 0x1e00, R15 ;  /* 0x00001e00080f7824 */ /* 0x000fe200078e020f */
[----:B------:R-:W-:Y:S01]  /*1f4d0*/  UIADD3 UR6, UP0, UR22, 0xf0, URZ ;  /* 0x000000f016067890 */ /* 0x000fe2000ff1e03f */
[----:B------:R-:W-:Y:S01]  /*1f4e0*/  VIADD R4, R4, 0xffffffff ;  /* 0xffffffff04047836 */ /* 0x000fe20000000000 */
[----:B------:R-:W-:Y:S01]  /*1f4f0*/  R2UR UR5, R12 ;  /* 0x000000000c0572ca */ /* 0x000fe200000e0000 */
[----:B------:R-:W-:Y:S01]  /*1f500*/  UIADD3 UR26, UP1, UR22, 0x1f0, URZ ;  /* 0x000001f0161a7890 */ /* 0x000fe2000ff3e03f */
[----:B------:R-:W-:Y:S01]  /*1f510*/  R2UR UR8, R15 ;  /* 0x000000000f0872ca */ /* 0x000fe200000e0000 */
[----:B------:R-:W-:Y:S01]  /*1f520*/  UIADD3.X UR7, URZ, UR23, URZ, UP0, !UPT ;  /* 0x000000173f077290 */ /* 0x000fe200087fe43f */
[----:B------:R-:W-:Y:S01]  /*1f530*/  R2UR UR11, R2 ;  /* 0x00000000020b72ca */ /* 0x000fe200000e0000 */
[----:B------:R-:W-:Y:S01]  /*1f540*/  VIADD R8, R8, 0x1 ;  /* 0x0000000108087836 */ /* 0x000fe20000000000 */
[----:B------:R-:W-:Y:S01]  /*1f550*/  R2UR UR10, R13 ;  /* 0x000000000d0a72ca */ /* 0x000fe200000e0000 */
[----:B------:R-:W-:Y:S01]  /*1f560*/  UIADD3.X UR27, URZ, UR23, URZ, UP1, !UPT ;  /* 0x000000173f1b7290 */ /* 0x000fe20008ffe43f */
[----:B------:R-:W-:Y:S01]  /*1f570*/  R2UR UR12, R10 ;  /* 0x000000000a0c72ca */ /* 0x000fe200000e0000 */
[----:B------:R-:W-:Y:S01]  /*1f580*/  UMOV UR14, 0x0 ;  /* 0x00000000000e7882 */ /* 0x000fe20000000000 */
[----:B------:R-:W-:Y:S01]  /*1f590*/  R2UR UR19, R3 ;  /* 0x00000000031372ca */ /* 0x000fe200000e0000 */
[----:B------:R-:W-:Y:S01]  /*1f5a0*/  UMOV UR15, 0x10000000 ;  /* 0x10000000000f7882 */ /* 0x000fe20000000000 */
[----:B------:R-:W-:Y:S01]  /*1f5b0*/  ISETP.GT.AND P3, PT, R4, 0x1, PT ;  /* 0x000000010400780c */ /* 0x000fe20003f64270 */
[----:B------:R-:W-:Y:S01]  /*1f5c0*/  UIADD3 UR5, UR5, 0x180, URZ ;  /* 0x0000018005057890 */ /* 0x000fe2000fffe03f */
[----:B------:R-:W-:Y:S01]  /*1f5d0*/  ISETP.NE.AND P1, PT, R8, 0xb, PT ;  /* 0x0000000b0800780c */ /* 0x000fe20003f25270 */
[----:B------:R-:W-:Y:S01]  /*1f5e0*/  UIADD3 UR16, UR8, 0x21180, URZ ;  /* 0x0002118008107890 */ /* 0x000fe2000fffe03f */
[----:B------:R-:W-:-:S02]  /*1f5f0*/  VIADD R13, R13, 0x10 ;  /* 0x000000100d0d7836 */ /* 0x000fc40000000000 */
[----:B------:R-:W-:Y:S02]  /*1f600*/  SEL R12, RZ, 0x1, P1 ;  /* 0x00000001ff0c7807 */ /* 0x000fe40000800000 */
[----:B------:R-:W-:Y:S01]  /*1f610*/  UMOV UR8, UR5 ;  /* 0x0000000500087c82 */ /* 0x000fe20008000000 */
[----:B------:R-:W-:Y:S01]  /*1f620*/  SEL R8, R8, RZ, P1 ;  /* 0x000000ff08087207 */ /* 0x000fe20000800000 */
[----:B------:R0:W-:Y:S01]  /*1f630*/  UTMALDG.3D [UR8], [UR6], desc[UR14] ;  /* 0x00000e08060075b4 */ /* 0x0001e20008011000 */
[----:B------:R-:W-:Y:S01]  /*1f640*/  LOP3.LUT R5, R5, R12, RZ, 0x3c, !PT ;  /* 0x0000000c05057212 */ /* 0x000fe200078e3cff */
[----:B0-----:R-:W-:Y:S01]  /*1f650*/  UMOV UR8, UR16 ;  /* 0x0000001000087c82 */ /* 0x001fe20008000000 */
[----:B------:R-:W-:Y:S02]  /*1f660*/  UMOV UR11, UR19 ;  /* 0x00000013000b7c82 */ /* 0x000fe40008000000 */
[----:B------:R0:W-:Y:S02]  /*1f670*/  UTMALDG.3D [UR8], [UR26], desc[UR14] ;  /* 0x00000e081a0075b4 */ /* 0x0001e40008011000 */
[----:B0-----:R-:W-:Y:S05]  /*1f680*/  @P3 BRA `(.L_x_756) ;  /* 0xfffffffc00443947 */ /* 0x001fea000383ffff */
.L_x_752:
[----:B------:R-:W-:Y:S05]  /*1f690*/  BSYNC B1 ;  /* 0x0000000000017941 */ /* 0x000fea0003800000 */
.L_x_751:
[----:B------:R-:W2:Y:S01]  /*1f6a0*/  LDL.LU R14, [R1+0x294] ;  /* 0x00029400010e7983 */ /* 0x000ea20000300800 */
[----:B------:R-:W-:Y:S01]  /*1f6b0*/  LOP3.LUT P1, RZ, R9, 0xff, RZ, 0xc0, !PT ;  /* 0x000000ff09ff7812 */ /* 0x000fe2000782c0ff */
[C---:B------:R-:W-:Y:S01]  /*1f6c0*/  IMAD.IADD R6, R7.reuse, 0x1, R6 ;  /* 0x0000000107067824 */ /* 0x040fe200078e0206 */
[----:B------:R-:W-:Y:S01]  /*1f6d0*/  ULDC.64 UR6, c[0x0][0x650] ;  /* 0x0001940000067ab9 */ /* 0x000fe20000000a00 */
[----:B------:R-:W3:Y:S01]  /*1f6e0*/  LDL.LU R12, [R1+0x298] ;  /* 0x00029800010c7983 */ /* 0x000ee20000300800 */
[----:B------:R-:W-:Y:S01]  /*1f6f0*/  ISETP.GE.U32.AND P3, PT, R7, 0xb, PT ;  /* 0x0000000b0700780c */ /* 0x000fe20003f66070 */
[----:B------:R-:W-:Y:S01]  /*1f700*/  BSSY B1, `(.L_x_757) ;  /* 0x000006f000017945 */ /* 0x000fe20003800000 */
[----:B------:R-:W-:Y:S01]  /*1f710*/  IMAD.MOV.U32 R10, RZ, RZ, -0x1 ;  /* 0xffffffffff0a7424 */ /* 0x000fe200078e00ff */
[----:B------:R-:W-:Y:S02]  /*1f720*/  PRMT R4, RZ, 0x7610, R4 ;  /* 0x00007610ff047816 */ /* 0x000fe40000000004 */
[----:B------:R-:W-:-:S04]  /*1f730*/  PRMT R9, RZ, 0x7610, R9 ;  /* 0x00007610ff097816 */ /* 0x000fc80000000009 */
[----:B------:R-:W0:Y:S01]  /*1f740*/  @P1 S2R R3, SR_CgaCtaId ;  /* 0x0000000000031919 */ /* 0x000e220000008800 */
[----:B------:R-:W-:-:S04]  /*1f750*/  @P1 MOV R2, 0x400 ;  /* 0x0000040000021802 */ /* 0x000fc80000000f00 */
[----:B0-----:R-:W-:-:S04]  /*1f760*/  @P1 LEA R2, R3, R2, 0x18 ;  /* 0x0000000203021211 */ /* 0x001fc800078ec0ff */
[----:B------:R0:W-:Y:S01]  /*1f770*/  @P1 SYNCS.ARRIVE.TRANS64.A1T0 RZ, [R2+URZ+0xc8], RZ ;  /* 0x0000c8ff02ff19a7 */ /* 0x0001e2000810003f */
[----:B------:R-:W-:-:S04]  /*1f780*/  ISETP.GT.U32.AND P1, PT, R6, 0xa, PT ;  /* 0x0000000a0600780c */ /* 0x000fc80003f24070 */
[----:B------:R-:W-:Y:S01]  /*1f790*/  ISETP.LT.U32.AND P1, PT, R7, 0xb, P1 ;  /* 0x0000000b0700780c */ /* 0x000fe20000f21070 */
[----:B0-----:R-:W-:-:S04]  /*1f7a0*/  IMAD.WIDE.U32 R2, R6, -0x45d1745d, RZ ;  /* 0xba2e8ba306027825 */ /* 0x001fc800078e00ff */
[----:B------:R-:W-:Y:S01]  /*1f7b0*/  IMAD.MOV.U32 R2, RZ, RZ, -0x1 ;  /* 0xffffffffff027424 */ /* 0x000fe200078e00ff */
[----:B------:R-:W-:Y:S02]  /*1f7c0*/  SHF.R.U32.HI R5, RZ, 0x3, R3 ;  /* 0x00000003ff057819 */ /* 0x000fe40000011603 */
[----:B------:R-:W-:-:S03]  /*1f7d0*/  SEL R3, RZ, 0x1, !P1 ;  /* 0x00000001ff037807 */ /* 0x000fc60004800000 */
[----:B------:R-:W-:Y:S01]  /*1f7e0*/  IMAD R6, R5, -0xb, R6 ;  /* 0xfffffff505067824 */ /* 0x000fe200078e0206 */
[----:B------:R-:W-:Y:S01]  /*1f7f0*/  LOP3.LUT R0, R0, R3, RZ, 0x3c, !PT ;  /* 0x0000000300007212 */ /* 0x000fe200078e3cff */
[----:B------:R-:W-:-:S03]  /*1f800*/  IMAD.MOV.U32 R3, RZ, RZ, -0x1 ;  /* 0xffffffffff037424 */ /* 0x000fc600078e00ff */
[----:B------:R-:W-:Y:S02]  /*1f810*/  @P3 LOP3.LUT R0, R0, 0x1, R5, 0x78, !PT ;  /* 0x0000000100003812 */ /* 0x000fe400078e7805 */
[----:B---3--:R-:W-:-:S04]  /*1f820*/  IADD3 R12, P1, R12, UR20, RZ ;  /* 0x000000140c0c7c10 */ /* 0x008fc8000ff3e0ff */
[----:B--2---:R-:W-:Y:S01]  /*1f830*/  IADD3.X R14, R14, UR13, RZ, P1, !PT ;  /* 0x0000000d0e0e7c10 */ /* 0x004fe20008ffe4ff */
[----:B------:R0:W-:Y:S01]  /*1f840*/  STL [R1+0x298], R12 ;  /* 0x0002980c01007387 */ /* 0x0001e20000100800 */
[----:B------:R-:W-:-:S03]  /*1f850*/  ISETP.GE.U32.AND P1, PT, R12, UR6, PT ;  /* 0x000000060c007c0c */ /* 0x000fc6000bf26070 */
[----:B------:R0:W-:Y:S01]  /*1f860*/  STL [R1+0x294], R14 ;  /* 0x0002940e01007387 */ /* 0x0001e20000100800 */
[----:B------:R-:W-:-:S13]  /*1f870*/  ISETP.GE.U32.AND.EX P1, PT, R14, UR7, PT, P1 ;  /* 0x000000070e007c0c */ /* 0x000fda000bf26110 */
[----:B0-----:R-:W-:Y:S05]  /*1f880*/  @P1 BRA `(.L_x_758) ;  /* 0x0000000400581947 */ /* 0x001fea0003800000 */
[----:B------:R-:W0:Y:S01]  /*1f890*/  S2R R8, SR_CTAID.X ;  /* 0x0000000000087919 */ /* 0x000e220000002500 */
[----:B------:R-:W1:Y:S01]  /*1f8a0*/  LDC R15, c[0x0][0x65c] ;  /* 0x00019700ff0f7b82 */ /* 0x000e620000000800 */
[----:B------:R-:W-:Y:S01]  /*1f8b0*/  ULDC UR5, c[0x0][0x150] ;  /* 0x0000540000057ab9 */ /* 0x000fe20000000800 */
[----:B------:R-:W-:Y:S01]  /*1f8c0*/  ULDC.64 UR6, c[0x0][0x628] ;  /* 0x00018a0000067ab9 */ /* 0x000fe20000000a00 */
[----:B------:R-:W2:Y:S01]  /*1f8d0*/  S2R R2, SR_CTAID.Y ;  /* 0x0000000000027919 */ /* 0x000ea20000002600 */
[----:B------:R-:W-:Y:S01]  /*1f8e0*/  ISETP.NE.U32.AND P1, PT, RZ, UR6, PT ;  /* 0x00000006ff007c0c */ /* 0x000fe2000bf25070 */
[----:B------:R-:W-:-:S03]  /*1f8f0*/  ULDC UR8, c[0x0][0x630] ;  /* 0x00018c0000087ab9 */ /* 0x000fc60000000800 */
[----:B------:R-:W3:Y:S01]  /*1f900*/  LDC R5, c[0x0][0x144] ;  /* 0x00005100ff057b82 */ /* 0x000ee20000000800 */
[----:B------:R-:W-:-:S07]  /*1f910*/  ISETP.NE.AND.EX P1, PT, RZ, UR7, PT, P1 ;  /* 0x00000007ff007c0c */ /* 0x000fce000bf25310 */
[----:B------:R-:W4:Y:S01]  /*1f920*/  LDC R11, c[0x0][0x148] ;  /* 0x00005200ff0b7b82 */ /* 0x000f220000000800 */
[----:B-1----:R-:W-:Y:S02]  /*1f930*/  ISETP.NE.AND P4, PT, R15, 0x1, PT ;  /* 0x000000010f00780c */ /* 0x002fe40003f85270 */
[----:B0-----:R-:W-:Y:S02]  /*1f940*/  I2FP.F32.U32 R3, R8 ;  /* 0x0000000800037245 */ /* 0x001fe40000201000 */
[----:B--2---:R-:W-:-:S03]  /*1f950*/  I2FP.F32.U32 R4, R2 ;  /* 0x0000000200047245 */ /* 0x004fc60000201000 */
[----:B------:R-:W-:Y:S01]  /*1f960*/  FMUL R3, R3, UR5 ;  /* 0x0000000503037c20 */ /* 0x000fe20008400000 */
[----:B------:R-:W-:Y:S02]  /*1f970*/  ULDC UR5, c[0x0][0x154] ;  /* 0x0000550000057ab9 */ /* 0x000fe40000000800 */
[----:B------:R-:W-:-:S03]  /*1f980*/  FMUL R10, R4, UR5 ;  /* 0x00000005040a7c20 */ /* 0x000fc60008400000 */
[----:B------:R-:W0:Y:S08]  /*1f990*/  F2I.U32.TRUNC.NTZ R3, R3 ;  /* 0x0000000300037305 */ /* 0x000e30000020f000 */
[----:B------:R-:W1:Y:S01]  /*1f9a0*/  F2I.U32.TRUNC.NTZ R10, R10 ;  /* 0x0000000a000a7305 */ /* 0x000e62000020f000 */
[----:B0-----:R-:W-:Y:S01]  /*1f9b0*/  IADD3 R4, -R3, RZ, RZ ;  /* 0x000000ff03047210 */ /* 0x001fe20007ffe1ff */
[----:B------:R-:W-:-:S04]  /*1f9c0*/  IMAD.MOV.U32 R3, RZ, RZ, R14 ;  /* 0x000000ffff037224 */ /* 0x000fc800078e000e */
[----:B---3--:R-:W-:Y:S02]  /*1f9d0*/  IMAD R8, R5, R4, R8 ;  /* 0x0000000405087224 */ /* 0x008fe400078e0208 */
[----:B-1----:R-:W-:-:S04]  /*1f9e0*/  IMAD.MOV R4, RZ, RZ, -R10 ;  /* 0x000000ffff047224 */ /* 0x002fc800078e0a0a */
[----:B----4-:R-:W-:Y:S02]  /*1f9f0*/  @P4 IMAD R8, R11, R4, R2 ;  /* 0x000000040b084224 */ /* 0x010fe400078e0202 */
[----:B------:R-:W-:Y:S01]  /*1fa00*/  IMAD.MOV.U32 R2, RZ, RZ, R12 ;  /* 0x000000ffff027224 */ /* 0x000fe200078e000c */
[----:B------:R-:W-:Y:S06]  /*1fa10*/  @!P1 BRA `(.L_x_759) ;  /* 0x0000000000289947 */ /* 0x000fec0003800000 */
[----:B------:R-:W-:Y:S02]  /*1fa20*/  ULDC UR5, c[0x0][0x634] ;  /* 0x00018d0000057ab9 */ /* 0x000fe40000000800 */
[----:B------:R-:W-:-:S05]  /*1fa30*/  IADD3 R3, P1, R12, UR5, RZ ;  /* 0x000000050c037c10 */ /* 0x000fca000ff3e0ff */
[----:B------:R-:W-:-:S04]  /*1fa40*/  IMAD.X R11, RZ, RZ, R14, P1 ;  /* 0x000000ffff0b7224 */ /* 0x000fc800008e060e */
[----:B------:R-:W-:-:S04]  /*1fa50*/  IMAD.WIDE.U32 R4, R11, UR6, RZ ;  /* 0x000000060b047c25 */ /* 0x000fc8000f8e00ff */
[----:B------:R-:W-:-:S04]  /*1fa60*/  IMAD.WIDE.U32 R4, P1, R3, UR7, R4 ;  /* 0x0000000703047c25 */ /* 0x000fc8000f820004 */
[----:B------:R-:W-:-:S04]  /*1fa70*/  IMAD.WIDE.U32 R2, R3, UR6, RZ ;  /* 0x0000000603027c25 */ /* 0x000fc8000f8e00ff */
[----:B------:R-:W-:Y:S01]  /*1fa80*/  IMAD.MOV.U32 R2, RZ, RZ, R5 ;  /* 0x000000ffff027224 */ /* 0x000fe200078e0005 */
[----:B------:R-:W-:Y:S01]  /*1fa90*/  IADD3 RZ, P3, R3, R4, RZ ;  /* 0x0000000403ff7210 */ /* 0x000fe20007f7e0ff */
[----:B------:R-:W-:-:S04]  /*1faa0*/  IMAD.X R3, RZ, RZ, RZ, P1 ;  /* 0x000000ffff037224 */ /* 0x000fc800008e06ff */
[----:B------:R-:W-:-:S08]  /*1fab0*/  IMAD.WIDE.U32.X R2, R11, UR7, R2, P3 ;  /* 0x000000070b027c25 */ /* 0x000fd000098e0402 */
.L_x_759:
[--C-:B------:R-:W-:Y:S01]  /*1fac0*/  SHF.R.U64 R10, R2, UR8, R3.reuse ;  /* 0x00000008020a7c19 */ /* 0x100fe20008001203 */
[----:B------:R-:W-:Y:S01]  /*1fad0*/  ULDC.64 UR6, c[0x0][0x620] ;  /* 0x0001880000067ab9 */ /* 0x000fe20000000a00 */
[----:B------:R-:W-:Y:S01]  /*1fae0*/  SHF.R.U32.HI R2, RZ, UR8, R3 ;  /* 0x00000008ff027c19 */ /* 0x000fe20008011603 */
[----:B------:R-:W-:Y:S01]  /*1faf0*/  IMAD.MOV.U32 R3, RZ, RZ, R14 ;  /* 0x000000ffff037224 */ /* 0x000fe200078e000e */
[----:B------:R-:W-:Y:S01]  /*1fb00*/  IADD3 R11, P1, RZ, -R10, RZ ;  /* 0x8000000aff0b7210 */ /* 0x000fe20007f3e0ff */
[----:B------:R-:W-:-:S04]  /*1fb10*/  ULDC UR5, c[0x0][0x618] ;  /* 0x0001860000057ab9 */ /* 0x000fc80000000800 */
[----:B------:R-:W-:-:S04]  /*1fb20*/  IMAD.X R2, RZ, RZ, ~R2, P1 ;  /* 0x000000ffff027224 */ /* 0x000fc800008e0e02 */
[----:B------:R-:W-:-:S04]  /*1fb30*/  IMAD R2, R2, UR6, RZ ;  /* 0x0000000602027c24 */ /* 0x000fc8000f8e02ff */
[----:B------:R-:W-:Y:S02]  /*1fb40*/  IMAD R5, R11, UR7, R2 ;  /* 0x000000070b057c24 */ /* 0x000fe4000f8e0202 */
[----:B------:R-:W-:-:S04]  /*1fb50*/  IMAD.MOV.U32 R2, RZ, RZ, R12 ;  /* 0x000000ffff027224 */ /* 0x000fc800078e000c */
[----:B------:R-:W-:Y:S01]  /*1fb60*/  IMAD.WIDE.U32 R2, R11, UR6, R2 ;  /* 0x000000060b027c25 */ /* 0x000fe2000f8e0002 */
[----:B------:R-:W-:Y:S02]  /*1fb70*/  ULDC.64 UR6, c[0x0][0x640] ;  /* 0x0001900000067ab9 */ /* 0x000fe40000000a00 */
[----:B------:R-:W-:Y:S01]  /*1fb80*/  ISETP.NE.U32.AND P1, PT, RZ, UR6, PT ;  /* 0x00000006ff007c0c */ /* 0x000fe2000bf25070 */
[----:B------:R-:W-:-:S03]  /*1fb90*/  IMAD.IADD R3, R3, 0x1, R5 ;  /* 0x0000000103037824 */ /* 0x000fc600078e0205 */
[----:B------:R-:W-:Y:S02]  /*1fba0*/  ISETP.NE.AND.EX P1, PT, RZ, UR7, PT, P1 ;  /* 0x00000007ff007c0c */ /* 0x000fe4000bf25310 */
[--C-:B------:R-:W-:Y:S02]  /*1fbb0*/  SHF.R.U64 R11, R2, UR5, R3.reuse ;  /* 0x00000005020b7c19 */ /* 0x100fe40008001203 */
[----:B------:R-:W-:Y:S01]  /*1fbc0*/  SHF.R.U32.HI R2, RZ, UR5, R3 ;  /* 0x00000005ff027c19 */ /* 0x000fe20008011603 */
[----:B------:R-:W-:-:S03]  /*1fbd0*/  ULDC UR5, c[0x0][0x608] ;  /* 0x0001820000057ab9 */ /* 0x000fc60000000800 */
[--C-:B------:R-:W-:Y:S02]  /*1fbe0*/  SHF.R.U64 R12, R11, UR5, R2.reuse ;  /* 0x000000050b0c7c19 */ /* 0x100fe40008001202 */
[----:B------:R-:W-:Y:S01]  /*1fbf0*/  SHF.R.U32.HI R3, RZ, UR5, R2 ;  /* 0x00000005ff037c19 */ /* 0x000fe20008011602 */
[----:B------:R-:W-:-:S03]  /*1fc00*/  ULDC UR5, c[0x0][0x658] ;  /* 0x0001960000057ab9 */ /* 0x000fc60000000800 */
[--C-:B------:R-:W-:Y:S02]  /*1fc10*/  SHF.R.U64 R13, R12, UR5, R3.reuse ;  /* 0x000000050c0d7c19 */ /* 0x100fe40008001203 */
[----:B------:R-:W-:-:S03]  /*1fc20*/  SHF.R.U32.HI R14, RZ, UR5, R3 ;  /* 0x00000005ff0e7c19 */ /* 0x000fc60008011603 */
[----:B------:R-:W-:Y:S02]  /*1fc30*/  IMAD.MOV.U32 R2, RZ, RZ, R13 ;  /* 0x000000ffff027224 */ /* 0x000fe400078e000d */
        /* <DEDUP_REMOVED lines=12> */
.L_x_760:
[----:B------:R-:W-:Y:S01]  /*1fd00*/  ULDC UR5, c[0x0][0x648] ;  /* 0x0001920000057ab9 */ /* 0x000fe20000000800 */
[----:B------:R-:W-:Y:S01]  /*1fd10*/  LOP3.LUT R12, R12, UR17, RZ, 0xc0, !PT ;  /* 0x000000110c0c7c12 */ /* 0x000fe2000f8ec0ff */
[----:B------:R-:W-:Y:S01]  /*1fd20*/  IMAD.MOV.U32 R4, RZ, RZ, 0x1 ;  /* 0x00000001ff047424 */ /* 0x000fe200078e00ff */
[----:B------:R-:W-:Y:S01]  /*1fd30*/  SHF.R.U64 R3, R2, UR5, R3 ;  /* 0x0000000502037c19 */ /* 0x000fe20008001203 */
[----:B------:R-:W-:-:S04]  /*1fd40*/  ULDC UR5, c[0x0][0x638] ;  /* 0x00018e0000057ab9 */ /* 0x000fc80000000800 */
[----:B------:R-:W-:Y:S02]  /*1fd50*/  IMAD.MOV R2, RZ, RZ, -R3 ;  /* 0x000000ffff027224 */ /* 0x000fe400078e0a03 */
[----:B------:R-:W-:Y:S02]  /*1fd60*/  IMAD R5, R3, UR18, R12 ;  /* 0x0000001203057c24 */ /* 0x000fe4000f8e020c */
[----:B------:R-:W-:Y:S01]  /*1fd70*/  IMAD R13, R2, UR5, R13 ;  /* 0x00000005020d7c24 */ /* 0x000fe2000f8e020d */
[----:B------:R-:W-:Y:S01]  /*1fd80*/  ULDC UR5, c[0x0][0x610] ;  /* 0x0001840000057ab9 */ /* 0x000fe20000000800 */
[----:B------:R-:W-:Y:S01]  /*1fd90*/  LOP3.LUT R2, R11, UR4, RZ, 0xc0, !PT ;  /* 0x000000040b027c12 */ /* 0x000fe2000f8ec0ff */
[----:B------:R-:W-:Y:S01]  /*1fda0*/  IMAD R8, R5, UR5, R8 ;  /* 0x0000000505087c24 */ /* 0x000fe2000f8e0208 */
[----:B------:R-:W-:-:S03]  /*1fdb0*/  ULDC UR5, c[0x0][0x600] ;  /* 0x0001800000057ab9 */ /* 0x000fc60000000800 */
[----:B------:R-:W-:-:S05]  /*1fdc0*/  IMAD R13, R13, UR5, R2 ;  /* 0x000000050d0d7c24 */ /* 0x000fca000f8e0202 */
[----:B------:R-:W-:Y:S02]  /*1fdd0*/  SEL R3, R13, R8, !P4 ;  /* 0x000000080d037207 */ /* 0x000fe40006000000 */
[----:B------:R-:W-:-:S07]  /*1fde0*/  SEL R2, R8, R13, !P4 ;  /* 0x0000000d08027207 */ /* 0x000fce0006000000 */
.L_x_758:
[----:B------:R-:W-:Y:S05]  /*1fdf0*/  BSYNC B1 ;  /* 0x0000000000017941 */ /* 0x000fea0003800000 */
.L_x_757:
[----:B------:R-:W-:-:S13]  /*1fe00*/  LOP3.LUT P1, RZ, R4, 0xff, RZ, 0xc0, !PT ;  /* 0x000000ff04ff7812 */ /* 0x000fda000782c0ff */
[----:B------:R-:W-:Y:S05]  /*1fe10*/  @P1 BRA `(.L_x_761) ;  /* 0xfffffff4002c1947 */ /* 0x000fea000383ffff */
[----:B------:R-:W-:Y:S05]  /*1fe20*/  BSYNC B0 ;  /* 0x0000000000007941 */ /* 0x000fea0003800000 */
.L_x_749:
[----:B------:R-:W-:-:S03]  /*1fe30*/  UMOV UR5, 0xffffffff ;  /* 0xffffffff00057882 */ /* 0x000fc60000000000 */
[----:B------:R-:W-:Y:S05]  /*1fe40*/  BRA.DIV UR5, `(.L_x_762) ;  /* 0x0000000a05207947 */ /* 0x000fea000b800000 */
[----:B------:R-:W-:-:S13]  /*1fe50*/  ELECT P6, URZ, PT ;  /* 0x00000000003f782f */ /* 0x000fda00038c0000 */
.L_x_783:
[----:B------:R-:W-:Y:S04]  /*1fe60*/  BSSY B0, `(.L_x_763) ;  /* 0x000006d000007945 */ /* 0x000fe80003800000 */
[----:B------:R-:W-:Y:S05]  /*1fe70*/  @!P6 BRA `(.L_x_764) ;  /* 0x0000000400ace947 */ /* 0x000fea0003800000 */
[----:B------:R-:W2:Y:S02]  /*1fe80*/  LDL R2, [R1+0x284] ;  /* 0x0002840001027983 */ /* 0x000ea40000100800 */
[----:B--2---:R-:W-:-:S13]  /*1fe90*/  R2UR UR5, R2 ;  /* 0x00000000020572ca */ /* 0x004fda00000e0000 */
[----:B------:R-:W-:-:S04]  /*1fea0*/  ULOP3.LUT UR5, UR5, 0x2, URZ, 0xfc, !UPT ;  /* 0x0000000205057892 */ /* 0x000fc8000f8efc3f */
[----:B------:R-:W-:-:S06]  /*1feb0*/  UISETP.NE.AND UP0, UPT, UR5, 0x3, UPT ;  /* 0x000000030500788c */ /* 0x000fcc000bf05270 */
[----:B------:R-:W-:-:S13]  /*1fec0*/  PLOP3.LUT P0, PT, PT, PT, UP0, 0x80, 0x0 ;  /* 0x000000000000781c */ /* 0x000fda0003f0f008 */
[----:B------:R-:W-:Y:S05]  /*1fed0*/  @!P0 BRA `(.L_x_765) ;  /* 0x0000000000048947 */ /* 0x000fea0003800000 */
[----:B------:R-:W-:Y:S01]  /*1fee0*/  BPT.TRAP 0x1 ;  /* 0x000000040000795c */ /* 0x000fe20000300000 */
.L_x_765:
[----:B------:R-:W0:Y:S01]  /*1fef0*/  S2R R3, SR_CgaCtaId ;  /* 0x0000000000037919 */ /* 0x000e220000008800 */
[----:B------:R-:W-:-:S04]  /*1ff00*/  MOV R2, 0x400 ;  /* 0x0000040000027802 */ /* 0x000fc80000000f00 */
[----:B0-----:R-:W-:Y:S02]  /*1ff10*/  LEA R3, R3, R2, 0x18 ;  /* 0x0000000203037211 */ /* 0x001fe400078ec0ff */
[----:B------:R-:W-:-:S03]  /*1ff20*/  SHF.L.U32 R2, R0, 0x1f, RZ ;  /* 0x0000001f00027819 */ /* 0x000fc600000006ff */
[----:B------:R-:W-:-:S04]  /*1ff30*/  VIADD R3, R3, 0x58 ;  /* 0x0000005803037836 */ /* 0x000fc80000000000 */
[----:B------:R-:W-:-:S04]  /*1ff40*/  IMAD R5, R6, 0x8, R3 ;  /* 0x0000000806057824 */ /* 0x000fc800078e0203 */
[----:B------:R-:W0:Y:S02]  /*1ff50*/  SYNCS.PHASECHK.TRANS64.TRYWAIT P0, [R5+URZ], R2 ;  /* 0x00000002050075a7 */ /* 0x000e24000800017f */
[----:B0-----:R-:W-:Y:S05]  /*1ff60*/  @!P0 BRA `(.L_x_766) ;  /* 0x0000000400f88947 */ /* 0x001fea0003800000 */
.L_x_784:
[----:B------:R-:W-:-:S05]  /*1ff70*/  VIADD R6, R6, 0x1 ;  /* 0x0000000106067836 */ /* 0x000fca0000000000 */
[----:B------:R-:W-:-:S04]  /*1ff80*/  ISETP.NE.AND P0, PT, R6, 0xb, PT ;  /* 0x0000000b0600780c */ /* 0x000fc80003f05270 */
[----:B0-----:R-:W-:Y:S02]  /*1ff90*/  SEL R5, RZ, 0x1, P0 ;  /* 0x00000001ff057807 */ /* 0x001fe40000000000 */
[----:B------:R-:W-:Y:S02]  /*1ffa0*/  SEL R6, R6, RZ, P0 ;  /* 0x000000ff06067207 */ /* 0x000fe40000000000 */
[----:B------:R-:W-:-:S03]  /*1ffb0*/  LOP3.LUT R5, R0, R5, RZ, 0x3c, !PT ;  /* 0x0000000500057212 */ /* 0x000fc600078e3cff */
[----:B------:R-:W-:Y:S01]  /*1ffc0*/  IMAD R7, R6, 0x8, R3 ;  /* 0x0000000806077824 */ /* 0x000fe200078e0203 */
[----:B------:R-:W-:-:S04]  /*1ffd0*/  SHF.L.U32 R0, R5, 0x1f, RZ ;  /* 0x0000001f05007819 */ /* 0x000fc800000006ff */
[----:B------:R-:W0:Y:S02]  /*1ffe0*/  SYNCS.PHASECHK.TRANS64.TRYWAIT P0, [R7+URZ], R0 ;  /* 0x00000000070075a7 */ /* 0x000e24000800017f */
[----:B0-----:R-:W-:Y:S05]  /*1fff0*/  @!P0 BRA `(.L_x_767) ;  /* 0x0000000400e88947 */ /* 0x001fea0003800000 */
.L_x_785:
[----:B0-----:R-:W-:-:S04]  /*20000*/  IADD3 R0, R6, 0x1, RZ ;  /* 0x0000000106007810 */ /* 0x001fc80007ffe0ff */
[----:B------:R-:W-:-:S04]  /*20010*/  ISETP.NE.AND P0, PT, R0, 0xb, PT ;  /* 0x0000000b0000780c */ /* 0x000fc80003f05270 */
[----:B------:R-:W-:Y:S02]  /*20020*/  SEL R2, RZ, 0x1, P0 ;  /* 0x00000001ff027807 */ /* 0x000fe40000000000 */
[----:B------:R-:W-:Y:S02]  /*20030*/  SEL R4, R0, RZ, P0 ;  /* 0x000000ff00047207 */ /* 0x000fe40000000000 */
[----:B------:R-:W-:-:S03]  /*20040*/  LOP3.LUT R5, R5, R2, RZ, 0x3c, !PT ;  /* 0x0000000205057212 */ /* 0x000fc600078e3cff */
[----:B------:R-:W-:Y:S01]  /*20050*/  IMAD R7, R4, 0x8, R3 ;  /* 0x0000000804077824 */ /* 0x000fe200078e0203 */
[----:B------:R-:W-:-:S04]  /*20060*/  SHF.L.U32 R0, R5, 0x1f, RZ ;  /* 0x0000001f05007819 */ /* 0x000fc800000006ff */
[----:B------:R-:W0:Y:S02]  /*20070*/  SYNCS.PHASECHK.TRANS64.TRYWAIT P0, [R7+URZ], R0 ;  /* 0x00000000070075a7 */ /* 0x000e24000800017f */
[----:B0-----:R-:W-:Y:S05]  /*20080*/  @!P0 BRA `(.L_x_768) ;  /* 0x0000000400d88947 */ /* 0x001fea0003800000 */
.L_x_786:
[----:B0-----:R-:W-:-:S05]  /*20090*/  VIADD R0, R4, 0x1 ;  /* 0x0000000104007836 */ /* 0x001fca0000000000 */
        /* <DEDUP_REMOVED lines=8> */
.L_x_787:
        /* <DEDUP_REMOVED lines=9> */
.L_x_788:
        /* <DEDUP_REMOVED lines=9> */
.L_x_789:
        /* <DEDUP_REMOVED lines=9> */
.L_x_790:
        /* <DEDUP_REMOVED lines=9> */
.L_x_791:
        /* <DEDUP_REMOVED lines=9> */
.L_x_792:
        /* <DEDUP_REMOVED lines=9> */
.L_x_793:
[----:B0-----:R-:W-:-:S05]  /*20480*/  VIADD R0, R4, 0x1 ;  /* 0x0000000104007836 */ /* 0x001fca0000000000 */
[----:B------:R-:W-:-:S04]  /*20490*/  ISETP.NE.AND P0, PT, R0, 0xb, PT ;  /* 0x0000000b0000780c */ /* 0x000fc80003f05270 */
[----:B------:R-:W-:Y:S02]  /*204a0*/  SEL R2, RZ, 0x1, P0 ;  /* 0x00000001ff027807 */ /* 0x000fe40000000000 */
[----:B------:R-:W-:Y:S02]  /*204b0*/  SEL R0, R0, RZ, P0 ;  /* 0x000000ff00007207 */ /* 0x000fe40000000000 */
[----:B------:R-:W-:-:S03]  /*204c0*/  LOP3.LUT R2, R5, R2, RZ, 0x3c, !PT ;  /* 0x0000000205027212 */ /* 0x000fc600078e3cff */
[----:B------:R-:W-:Y:S01]  /*204d0*/  IMAD R3, R0, 0x8, R3 ;  /* 0x0000000800037824 */ /* 0x000fe200078e0203 */
[----:B------:R-:W-:-:S07]  /*204e0*/  SHF.L.U32 R0, R2, 0x1f, RZ ;  /* 0x0000001f02007819 */ /* 0x000fce00000006ff */
.L_x_776:
[----:B0-----:R0:W1:Y:S02]  /*204f0*/  SYNCS.PHASECHK.TRANS64.TRYWAIT P0, [R3+URZ], R0 ;  /* 0x00000000030075a7 */ /* 0x001064000800017f */
[----:B-1----:R-:W-:Y:S05]  /*20500*/  @!P0 NANOSLEEP.SYNCS 0x989680 ;  /* 0x009896800000895d */ /* 0x002fea0003900000 */
[----:B------:R-:W1:Y:S02]  /*20510*/  @!P0 SYNCS.PHASECHK.TRANS64 P0, [R3+URZ], R0 ;  /* 0x00000000030085a7 */ /* 0x000e64000800007f */
[----:B-1----:R-:W-:Y:S05]  /*20520*/  @!P0 BRA `(.L_x_776) ;  /* 0xfffffffc00f08947 */ /* 0x002fea000383ffff */
.L_x_764:
[----:B------:R-:W-:Y:S05]  /*20530*/  BSYNC B0 ;  /* 0x0000000000007941 */ /* 0x000fea0003800000 */
.L_x_763:
[----:B------:R-:W-:Y:S05]  /*20540*/  EXIT ;  /* 0x000000000000794d */ /* 0x000fea0003800000 */
.L_x_18:
[----:B-1----:R1:W2:Y:S02]  /*20550*/  SYNCS.PHASECHK.TRANS64.TRYWAIT P1, [R3+URZ], R0 ;  /* 0x00000000030075a7 */ /* 0x0022a4000802017f */
[----:B--2---:R-:W-:Y:S05]  /*20560*/  @!P1 NANOSLEEP.SYNCS 0x989680 ;  /* 0x009896800000995d */ /* 0x004fea0003900000 */
[----:B------:R-:W2:Y:S02]  /*20570*/  @!P1 SYNCS.PHASECHK.TRANS64 P1, [R3+URZ], R0 ;  /* 0x00000000030095a7 */ /* 0x000ea4000802007f */
[----:B--2---:R-:W-:Y:S05]  /*20580*/  @!P1 BRA `(.L_x_18) ;  /* 0xfffffffc00f09947 */ /* 0x004fea000383ffff */
[----:B------:R-:W-:Y:S05]  /*20590*/  BRA `(.L_x_17) ;  /* 0xfffffe1000047947 */ /* 0x000fea000383ffff */
.L_x_23:
[----:B-1----:R-:W-:-:S04]  /*205a0*/  IMAD.U32 R7, RZ, RZ, UR4 ;  /* 0x00000004ff077e24 */ /* 0x002fc8000f8e00ff */
[----:B------:R1:W2:Y:S03]  /*205b0*/  SYNCS.PHASECHK.TRANS64.TRYWAIT P1, [R7+URZ], R6 ;  /* 0x00000006070075a7 */ /* 0x0002a6000802017f */
[----:B--2---:R-:W-:Y:S05]  /*205c0*/  @!P1 NANOSLEEP.SYNCS 0x989680 ;  /* 0x009896800000995d */ /* 0x004fea0003900000 */
[----:B------:R-:W2:Y:S02]  /*205d0*/  @!P1 SYNCS.PHASECHK.TRANS64 P1, [R7+URZ], R6 ;  /* 0x00000006070095a7 */ /* 0x000ea4000802007f */
[----:B--2---:R-:W-:Y:S05]  /*205e0*/  @!P1 BRA `(.L_x_23) ;  /* 0xfffffffc00ec9947 */ /* 0x004fea000383ffff */
[----:B------:R-:W-:Y:S05]  /*205f0*/  BRA `(.L_x_22) ;  /* 0xfffffe2800107947 */ /* 0x000fea000383ffff */
.L_x_750:
[----:B------:R-:W-:Y:S01]  /*20600*/  BSSY B1, `(.L_x_777) ;  /* 0x0000006000017945 */ /* 0x000fe20003800000 */
[----:B------:R-:W-:-:S07]  /*20610*/  IMAD.MOV.U32 R15, RZ, RZ, -0x1 ;  /* 0xffffffffff0f7424 */ /* 0x000fce00078e00ff */
[----:B------:R-:W-:Y:S05]  /*20620*/  WARPSYNC.COLLECTIVE R15, `(.L_x_778) ;  /* 0x000000000f0c7348 */ /* 0x000fea0003c00000 */
[----:B------:R-:W-:Y:S02]  /*20630*/  ELECT P6, UR62, PT ;  /* 0x00000000003e782f */ /* 0x000fe400038c0000 */
[----:B------:R-:W-:Y:S01]  /*20640*/  MOV R14, UR62 ;  /* 0x0000003e000e7c02 */ /* 0x000fe20008000f00 */
[----:B------:R-:W-:Y:S10]  /*20650*/  ENDCOLLECTIVE ;  /* 0x000000000000791b */ /* 0x000ff40003800000 */
.L_x_778:
[----:B------:R-:W-:Y:S05]  /*20660*/  BSYNC B1 ;  /* 0x0000000000017941 */ /* 0x000fea0003800000 */
.L_x_777:
[----:B------:R-:W-:Y:S05]  /*20670*/  BRA `(.L_x_779) ;  /* 0xffffffec00207947 */ /* 0x000fea000383ffff */
.L_x_753:
[----:B0-----:R0:W1:Y:S02]  /*20680*/  SYNCS.PHASECHK.TRANS64.TRYWAIT P1, [R11+URZ+0x58], R12 ;  /* 0x0000580c0b0075a7 */ /* 0x001064000802017f */
[----:B-1----:R-:W-:Y:S05]  /*20690*/  @!P1 NANOSLEEP.SYNCS 0x989680 ;  /* 0x009896800000995d */ /* 0x002fea0003900000 */
[----:B------:R-:W1:Y:S02]  /*206a0*/  @!P1 SYNCS.PHASECHK.TRANS64 P1, [R11+URZ+0x58], R12 ;  /* 0x0000580c0b0095a7 */ /* 0x000e64000802007f */
[----:B-1----:R-:W-:Y:S05]  /*206b0*/  @!P1 BRA `(.L_x_753) ;  /* 0xfffffffc00f09947 */ /* 0x002fea000383ffff */
[----:B------:R-:W-:Y:S05]  /*206c0*/  BRA `(.L_x_780) ;  /* 0xffffffec00547947 */ /* 0x000fea000383ffff */
.L_x_762:
[----:B------:R-:W-:Y:S01]  /*206d0*/  BSSY B0, `(.L_x_781) ;  /* 0x0000006000007945 */ /* 0x000fe20003800000 */
[----:B------:R-:W-:-:S07]  /*206e0*/  IMAD.MOV.U32 R15, RZ, RZ, -0x1 ;  /* 0xffffffffff0f7424 */ /* 0x000fce00078e00ff */
[----:B------:R-:W-:Y:S05]  /*206f0*/  WARPSYNC.COLLECTIVE R15, `(.L_x_782) ;  /* 0x000000000f0c7348 */ /* 0x000fea0003c00000 */
[----:B------:R-:W-:Y:S02]  /*20700*/  ELECT P6, UR62, PT ;  /* 0x00000000003e782f */ /* 0x000fe400038c0000 */
[----:B------:R-:W-:Y:S01]  /*20710*/  MOV R14, UR62 ;  /* 0x0000003e000e7c02 */ /* 0x000fe20008000f00 */
[----:B------:R-:W-:Y:S10]  /*20720*/  ENDCOLLECTIVE ;  /* 0x000000000000791b */ /* 0x000ff40003800000 */
.L_x_782:
[----:B------:R-:W-:Y:S05]  /*20730*/  BSYNC B0 ;  /* 0x0000000000007941 */ /* 0x000fea0003800000 */
.L_x_781:
[----:B------:R-:W-:Y:S05]  /*20740*/  BRA `(.L_x_783) ;  /* 0xfffffff400c47947 */ /* 0x000fea000383ffff */
.L_x_766:
[----:B0-----:R0:W1:Y:S02]  /*20750*/  SYNCS.PHASECHK.TRANS64.TRYWAIT P0, [R5+URZ], R2 ;  /* 0x00000002050075a7 */ /* 0x001064000800017f */
[----:B-1----:R-:W-:Y:S05]  /*20760*/  @!P0 NANOSLEEP.SYNCS 0x989680 ;  /* 0x009896800000895d */ /* 0x002fea0003900000 */
[----:B------:R-:W1:Y:S02]  /*20770*/  @!P0 SYNCS.PHASECHK.TRANS64 P0, [R5+URZ], R2 ;  /* 0x00000002050085a7 */ /* 0x000e64000800007f */
[----:B-1----:R-:W-:Y:S05]  /*20780*/  @!P0 BRA `(.L_x_766) ;  /* 0xfffffffc00f08947 */ /* 0x002fea000383ffff */
[----:B------:R-:W-:Y:S05]  /*20790*/  BRA `(.L_x_784) ;  /* 0xfffffff400f47947 */ /* 0x000fea000383ffff */
.L_x_767:
[----:B0-----:R0:W1:Y:S02]  /*207a0*/  SYNCS.PHASECHK.TRANS64.TRYWAIT P0, [R7+URZ], R0 ;  /* 0x00000000070075a7 */ /* 0x001064000800017f */
[----:B-1----:R-:W-:Y:S05]  /*207b0*/  @!P0 NANOSLEEP.SYNCS 0x989680 ;  /* 0x009896800000895d */ /* 0x002fea0003900000 */
[----:B------:R-:W1:Y:S02]  /*207c0*/  @!P0 SYNCS.PHASECHK.TRANS64 P0, [R7+URZ], R0 ;  /* 0x00000000070085a7 */ /* 0x000e64000800007f */
[----:B-1----:R-:W-:Y:S05]  /*207d0*/  @!P0 BRA `(.L_x_767) ;  /* 0xfffffffc00f08947 */ /* 0x002fea000383ffff */
[----:B------:R-:W-:Y:S05]  /*207e0*/  BRA `(.L_x_785) ;  /* 0xfffffff800047947 */ /* 0x000fea000383ffff */
.L_x_768:
[----:B0-----:R0:W1:Y:S02]  /*207f0*/  SYNCS.PHASECHK.TRANS64.TRYWAIT P0, [R7+URZ], R0 ;  /* 0x00000000070075a7 */ /* 0x001064000800017f */
[----:B-1----:R-:W-:Y:S05]  /*20800*/  @!P0 NANOSLEEP.SYNCS 0x989680 ;  /* 0x009896800000895d */ /* 0x002fea0003900000 */
[----:B------:R-:W1:Y:S02]  /*20810*/  @!P0 SYNCS.PHASECHK.TRANS64 P0, [R7+URZ], R0 ;  /* 0x00000000070085a7 */ /* 0x000e64000800007f */
[----:B-1----:R-:W-:Y:S05]  /*20820*/  @!P0 BRA `(.L_x_768) ;  /* 0xfffffffc00f08947 */ /* 0x002fea000383ffff */
[----:B------:R-:W-:Y:S05]  /*20830*/  BRA `(.L_x_786) ;  /* 0xfffffff800147947 */ /* 0x000fea000383ffff */
.L_x_769:
[----:B0-----:R0:W1:Y:S02]  /*20840*/  SYNCS.PHASECHK.TRANS64.TRYWAIT P0, [R7+URZ], R0 ;  /* 0x00000000070075a7 */ /* 0x001064000800017f */
[----:B-1----:R-:W-:Y:S05]  /*20850*/  @!P0 NANOSLEEP.SYNCS 0x989680 ;  /* 0x009896800000895d */ /* 0x002fea0003900000 */
[----:B------:R-:W1:Y:S02]  /*20860*/  @!P0 SYNCS.PHASECHK.TRANS64 P0, [R7+URZ], R0 ;  /* 0x00000000070085a7 */ /* 0x000e64000800007f */
[----:B-1----:R-:W-:Y:S05]  /*20870*/  @!P0 BRA `(.L_x_769) ;  /* 0xfffffffc00f08947 */ /* 0x002fea000383ffff */
[----:B------:R-:W-:Y:S05]  /*20880*/  BRA `(.L_x_787) ;  /* 0xfffffff800247947 */ /* 0x000fea000383ffff */
.L_x_770:
[----:B0-----:R0:W1:Y:S02]  /*20890*/  SYNCS.PHASECHK.TRANS64.TRYWAIT P0, [R7+URZ], R0 ;  /* 0x00000000070075a7 */ /* 0x001064000800017f */
[----:B-1----:R-:W-:Y:S05]  /*208a0*/  @!P0 NANOSLEEP.SYNCS 0x989680 ;  /* 0x009896800000895d */ /* 0x002fea0003900000 */
[----:B------:R-:W1:Y:S02]  /*208b0*/  @!P0 SYNCS.PHASECHK.TRANS64 P0, [R7+URZ], R0 ;  /* 0x00000000070085a7 */ /* 0x000e64000800007f */
[----:B-1----:R-:W-:Y:S05]  /*208c0*/  @!P0 BRA `(.L_x_770) ;  /* 0xfffffffc00f08947 */ /* 0x002fea000383ffff */
[----:B------:R-:W-:Y:S05]  /*208d0*/  BRA `(.L_x_788) ;  /* 0xfffffff800347947 */ /* 0x000fea000383ffff */
.L_x_771:
[----:B0-----:R0:W1:Y:S02]  /*208e0*/  SYNCS.PHASECHK.TRANS64.TRYWAIT P0, [R7+URZ], R0 ;  /* 0x00000000070075a7 */ /* 0x001064000800017f */
[----:B-1----:R-:W-:Y:S05]  /*208f0*/  @!P0 NANOSLEEP.SYNCS 0x989680 ;  /* 0x009896800000895d */ /* 0x002fea0003900000 */
[----:B------:R-:W1:Y:S02]  /*20900*/  @!P0 SYNCS.PHASECHK.TRANS64 P0, [R7+URZ], R0 ;  /* 0x00000000070085a7 */ /* 0x000e64000800007f */
[----:B-1----:R-:W-:Y:S05]  /*20910*/  @!P0 BRA `(.L_x_771) ;  /* 0xfffffffc00f08947 */ /* 0x002fea000383ffff */
[----:B------:R-:W-:Y:S05]  /*20920*/  BRA `(.L_x_789) ;  /* 0xfffffff800447947 */ /* 0x000fea000383ffff */
.L_x_772:
[----:B0-----:R0:W1:Y:S02]  /*20930*/  SYNCS.PHASECHK.TRANS64.TRYWAIT P0, [R7+URZ], R0 ;  /* 0x00000000070075a7 */ /* 0x001064000800017f */
[----:B-1----:R-:W-:Y:S05]  /*20940*/  @!P0 NANOSLEEP.SYNCS 0x989680 ;  /* 0x009896800000895d */ /* 0x002fea0003900000 */
[----:B------:R-:W1:Y:S02]  /*20950*/  @!P0 SYNCS.PHASECHK.TRANS64 P0, [R7+URZ], R0 ;  /* 0x00000000070085a7 */ /* 0x000e64000800007f */
[----:B-1----:R-:W-:Y:S05]  /*20960*/  @!P0 BRA `(.L_x_772) ;  /* 0xfffffffc00f08947 */ /* 0x002fea000383ffff */
[----:B------:R-:W-:Y:S05]  /*20970*/  BRA `(.L_x_790) ;  /* 0xfffffff800547947 */ /* 0x000fea000383ffff */
.L_x_773:
[----:B0-----:R0:W1:Y:S02]  /*20980*/  SYNCS.PHASECHK.TRANS64.TRYWAIT P0, [R7+URZ], R0 ;  /* 0x00000000070075a7 */ /* 0x001064000800017f */
[----:B-1----:R-:W-:Y:S05]  /*20990*/  @!P0 NANOSLEEP.SYNCS 0x989680 ;  /* 0x009896800000895d */ /* 0x002fea0003900000 */
[----:B------:R-:W1:Y:S02]  /*209a0*/  @!P0 SYNCS.PHASECHK.TRANS64 P0, [R7+URZ], R0 ;  /* 0x00000000070085a7 */ /* 0x000e64000800007f */
[----:B-1----:R-:W-:Y:S05]  /*209b0*/  @!P0 BRA `(.L_x_773) ;  /* 0xfffffffc00f08947 */ /* 0x002fea000383ffff */
[----:B------:R-:W-:Y:S05]  /*209c0*/  BRA `(.L_x_791) ;  /* 0xfffffff800647947 */ /* 0x000fea000383ffff */
.L_x_774:
[----:B0-----:R0:W1:Y:S02]  /*209d0*/  SYNCS.PHASECHK.TRANS64.TRYWAIT P0, [R7+URZ], R0 ;  /* 0x00000000070075a7 */ /* 0x001064000800017f */
[----:B-1----:R-:W-:Y:S05]  /*209e0*/  @!P0 NANOSLEEP.SYNCS 0x989680 ;  /* 0x009896800000895d */ /* 0x002fea0003900000 */
[----:B------:R-:W1:Y:S02]  /*209f0*/  @!P0 SYNCS.PHASECHK.TRANS64 P0, [R7+URZ], R0 ;  /* 0x00000000070085a7 */ /* 0x000e64000800007f */
[----:B-1----:R-:W-:Y:S05]  /*20a00*/  @!P0 BRA `(.L_x_774) ;  /* 0xfffffffc00f08947 */ /* 0x002fea000383ffff */
[----:B------:R-:W-:Y:S05]  /*20a10*/  BRA `(.L_x_792) ;  /* 0xfffffff800747947 */ /* 0x000fea000383ffff */
.L_x_775:
[----:B0-----:R0:W1:Y:S02]  /*20a20*/  SYNCS.PHASECHK.TRANS64.TRYWAIT P0, [R7+URZ], R0 ;  /* 0x00000000070075a7 */ /* 0x001064000800017f */
[----:B-1----:R-:W-:Y:S05]  /*20a30*/  @!P0 NANOSLEEP.SYNCS 0x989680 ;  /* 0x009896800000895d */ /* 0x002fea0003900000 */
[----:B------:R-:W1:Y:S02]  /*20a40*/  @!P0 SYNCS.PHASECHK.TRANS64 P0, [R7+URZ], R0 ;  /* 0x00000000070085a7 */ /* 0x000e64000800007f */
[----:B-1----:R-:W-:Y:S05]  /*20a50*/  @!P0 BRA `(.L_x_775) ;  /* 0xfffffffc00f08947 */ /* 0x002fea000383ffff */
[----:B------:R-:W-:Y:S05]  /*20a60*/  BRA `(.L_x_793) ;  /* 0xfffffff800847947 */ /* 0x000fea000383ffff */
.L_x_794:
[----:B------:R-:W-:-:S00]  /*20a70*/  BRA `(.L_x_794) ;  /* 0xfffffffc00fc7947 */ /* 0x000fc0000383ffff */
[----:B------:R-:W-:-:S00]  /*20a80*/  NOP ;  /* 0x0000000000007918 */ /* 0x000fc00000000000 */
[----:B------:R-:W-:-:S00]  /*20a90*/  NOP ;  /* 0x0000000000007918 */ /* 0x000fc00000000000 */
[----:B------:R-:W-:-:S00]  /*20aa0*/  NOP ;  /* 0x0000000000007918 */ /* 0x000fc00000000000 */
[----:B------:R-:W-:-:S00]  /*20ab0*/  NOP ;  /* 0x0000000000007918 */ /* 0x000fc00000000000 */
[----:B------:R-:W-:-:S00]  /*20ac0*/  NOP ;  /* 0x0000000000007918 */ /* 0x000fc00000000000 */
[----:B------:R-:W-:-:S00]  /*20ad0*/  NOP ;  /* 0x0000000000007918 */ /* 0x000fc00000000000 */
[----:B------:R-:W-:-:S00]  /*20ae0*/  NOP ;  /* 0x0000000000007918 */ /* 0x000fc00000000000 */
[----:B------:R-:W-:-:S00]  /*20af0*/  NOP ;  /* 0x0000000000007918 */ /* 0x000fc00000000000 */
.L_x_795:


//--------------------- .nv.global.init           --------------------------
	.section	.nv.global.init,"aw",@progbits
.nv.global.init:
	.type		$str$22,@object
	.size		$str$22,($str$23 - $str$22)
$str$22:
        /*0000*/ 	.byte	0x6b, 0x5f, 0x74, 0x69, 0x6c, 0x65, 0x5f, 0x63, 0x6f, 0x75, 0x6e, 0x74, 0x20, 0x3e, 0x3d, 0x20
        /*0010*/ 	.byte	0x31, 0x00
	.type		$str$23,@object
	.size		$str$23,(__unnamed_1 - $str$23)
$str$23:
        /*0012*/ 	.byte	0x2f, 0x74, 0x6d, 0x70, 0x2f, 0x63, 0x75, 0x74, 0x6c, 0x61, 0x73, 0x73, 0x5f, 0x73, 0x77, 0x65
        /*0022*/ 	.byte	0x65, 0x70, 0x5f, 0x73, 0x72, 0x63, 0x2f, 0x69, 0x6e, 0x63, 0x6c, 0x75, 0x64, 0x65, 0x2f, 0x63
        /*0032*/ 	.byte	0x75, 0x74, 0x6c, 0x61, 0x73, 0x73, 0x2f, 0x67, 0x65, 0x6d, 0x6d, 0x2f, 0x63, 0x6f, 0x6c, 0x6c
        /*0042*/ 	.byte	0x65, 0x63, 0x74, 0x69, 0x76, 0x65, 0x2f, 0x73, 0x6d, 0x39, 0x30, 0x5f, 0x6d, 0x6d, 0x61, 0x5f
        /*0052*/ 	.byte	0x74, 0x6d, 0x61, 0x5f, 0x67, 0x6d, 0x6d, 0x61, 0x5f, 0x73, 0x73, 0x5f, 0x77, 0x61, 0x72, 0x70
        /*0062*/ 	.byte	0x73, 0x70, 0x65, 0x63, 0x69, 0x61, 0x6c, 0x69, 0x7a, 0x65, 0x64, 0x2e, 0x68, 0x70, 0x70, 0x00
	.type		__unnamed_1,@object
	.size		__unnamed_1,(.L_0 - __unnamed_1)
__unnamed_1:
        /* <DEDUP_REMOVED lines=180> */
        /*0bb2*/ 	.byte	0x65, 0x3a, 0x3a, 0x69, 0x64, 0x65, 0x6e, 0x74, 0x69, 0x74, 0x79, 0x5d, 0x00
.L_0:


//--------------------- .nv.shared._ZN7cutlass13device_kernelINS_4gemm6kernel13GemmUniversalIN4cute5tupleIJiiiiEEENS1_10collective13CollectiveMmaINS1_34MainloopSm90TmaGmmaWarpSpecializedILi11ENS5_IJNS4_1CILi1EEESB_SB_EEENS1_35KernelTmaWarpSpecializedCooperativeEEENS5_IJNSA_ILi384EEENSA_ILi240EEENSA_ILi16EEEEEENS_6half_tENS5_IJlSB_lEEESJ_SK_NS4_8TiledMMAINS4_8MMA_AtomIJNS4_4SM904GMMA25MMA_64x16x16_F32F16F16_SSILNSO_5MajorE0ELSQ_0ELNSO_7ScaleInE1ELSR_1EEEEEENS4_6LayoutINS5_IJNSA_ILi2EEESB_SB_EEENS5_IJSB_NSA_ILi0EEESX_EEEEENS5_IJNS4_10UnderscoreES10_S10_EEEEENS4_13SM90_TMA_LOADENS4_14ComposedLayoutINS4_7SwizzleILi1ELi4ELi3EEENS4_18smem_ptr_flag_bitsILi16EEENSU_INS5_IJNSA_ILi8EEESH_EEENS5_IJSH_SB_EEEEEEEvNS4_8identityES13_S1D_vS1E_EENS_8epilogue10collective6detail29Sm90TmaWarpSpecializedAdapterINS1H_15DefaultEpilogueISJ_SK_SK_NS1G_6thread17LinearCombinationISJ_Li1EffLNS1L_9ScaleType4KindE0ELNS_15FloatRoundStyleE2ESJ_EENS1_15EpilogueDefaultEEEEEvvEEEEvNT_6ParamsE --------------------------
	.section	.nv.shared._ZN7cutlass13device_kernelINS_4gemm6kernel13GemmUniversalIN4cute5tupleIJiiiiEEENS1_10collective13CollectiveMmaINS1_34MainloopSm90TmaGmmaWarpSpecializedILi11ENS5_IJNS4_1CILi1EEESB_SB_EEENS1_35KernelTmaWarpSpecializedCooperativeEEENS5_IJNSA_ILi384EEENSA_ILi240EEENSA_ILi16EEEEEENS_6half_tENS5_IJlSB_lEEESJ_SK_NS4_8TiledMMAINS4_8MMA_AtomIJNS4_4SM904GMMA25MMA_64x16x16_F32F16F16_SSILNSO_5MajorE0ELSQ_0ELNSO_7ScaleInE1ELSR_1EEEEEENS4_6LayoutINS5_IJNSA_ILi2EEESB_SB_EEENS5_IJSB_NSA_ILi0EEESX_EEEEENS5_IJNS4_10UnderscoreES10_S10_EEEEENS4_13SM90_TMA_LOADENS4_14ComposedLayoutINS4_7SwizzleILi1ELi4ELi3EEENS4_18smem_ptr_flag_bitsILi16EEENSU_INS5_IJNSA_ILi8EEESH_EEENS5_IJSH_SB_EEEEEEEvNS4_8identityES13_S1D_vS1E_EENS_8epilogue10collective6detail29Sm90TmaWarpSpecializedAdapterINS1H_15DefaultEpilogueISJ_SK_SK_NS1G_6thread17LinearCombinationISJ_Li1EffLNS1L_9ScaleType4KindE0ELNS_15FloatRoundStyleE2ESJ_EENS1_15EpilogueDefaultEEEEEvvEEEEvNT_6ParamsE,"aw",@nobits
	.sectionflags	@""
	.align	16
	.zero		1024


//--------------------- .nv.shared.reserved.0     --------------------------
	.section	.nv.shared.reserved.0,"aw",@nobits
	.weak		__nv_reservedSMEM_offset_0_alias
	.size		__nv_reservedSMEM_offset_0_alias, 0, 0
	.other		__nv_reservedSMEM_offset_0_alias,@"STO_CUDA_RESERVED_SHARED STV_DEFAULT"
__nv_reservedSMEM_offset_0_alias:
	.zero		0


//--------------------- .nv.global                --------------------------
	.section	.nv.global,"aw",@nobits
.nv.global:
	.type		_ZN39_INTERNAL_468271db_4_k_cu_c7668a83_37814cute1_E,@object
	.size		_ZN39_INTERNAL_468271db_4_k_cu_c7668a83_37814cute1_E,(_ZN39_INTERNAL_468271db_4_k_cu_c7668a83_37814cuda3std3__45__cpo6cbeginE - _ZN39_INTERNAL_468271db_4_k_cu_c7668a83_37814cute1_E)
_ZN39_INTERNAL_468271db_4_k_cu_c7668a83_37814cute1_E:
	.zero		1
	.type		_ZN39_INTERNAL_468271db_4_k_cu_c7668a83_37814cuda3std3__45__cpo6cbeginE,@object
	.size		_ZN39_INTERNAL_468271db_4_k_cu_c7668a83_37814cuda3std3__45__cpo6cbeginE,(_ZN39_INTERNAL_468271db_4_k_cu_c7668a83_37814cuda3std3__48in_placeE - _ZN39_INTERNAL_468271db_4_k_cu_c7668a83_37814cuda3std3__45__cpo6cbeginE)
_ZN39_INTERNAL_468271db_4_k_cu_c7668a83_37814cuda3std3__45__cpo6cbeginE:
	.zero		1
	.type		_ZN39_INTERNAL_468271db_4_k_cu_c7668a83_37814cuda3std3__48in_placeE,@object
	.size		_ZN39_INTERNAL_468271db_4_k_cu_c7668a83_37814cuda3std3__48in_placeE,(_ZN39_INTERNAL_468271db_4_k_cu_c7668a83_37814cuda3std6ranges3__45__cpo9iter_moveE - _ZN39_INTERNAL_468271db_4_k_cu_c7668a83_37814cuda3std3__48in_placeE)
_ZN39_INTERNAL_468271db_4_k_cu_c7668a83_37814cuda3std3__48in_placeE:
	.zero		1
	.type		_ZN39_INTERNAL_468271db_4_k_cu_c7668a83_37814cuda3std6ranges3__45__cpo9iter_moveE,@object
	.size		_ZN39_INTERNAL_468271db_4_k_cu_c7668a83_37814cuda3std6ranges3__45__cpo9iter_moveE,(_ZN39_INTERNAL_468271db_4_k_cu_c7668a83_37814cuda3std3__45__cpo5beginE - _ZN39_INTERNAL_468271db_4_k_cu_c7668a83_37814cuda3std6ranges3__45__cpo9iter_moveE)
_ZN39_INTERNAL_468271db_4_k_cu_c7668a83_37814cuda3std6ranges3__45__cpo9iter_moveE:
	.zero		1
	.type		_ZN39_INTERNAL_468271db_4_k_cu_c7668a83_37814cuda3std3__45__cpo5beginE,@object
	.size		_ZN39_INTERNAL_468271db_4_k_cu_c7668a83_37814cuda3std3__45__cpo5beginE,(_ZN39_INTERNAL_468271db_4_k_cu_c7668a83_37814cuda3std3__441_GLOBAL__N__468271db_4_k_cu_c7668a83_37816ignoreE - _ZN39_INTERNAL_468271db_4_k_cu_c7668a83_37814cuda3std3__45__cpo5beginE)
_ZN39_INTERNAL_468271db_4_k_cu_c7668a83_37814cuda3std3__45__cpo5beginE:
	.zero		1
	.type		_ZN39_INTERNAL_468271db_4_k_cu_c7668a83_37814cuda3std3__441_GLOBAL__N__468271db_4_k_cu_c7668a83_37816ignoreE,@object
	.size		_ZN39_INTERNAL_468271db_4_k_cu_c7668a83_37814cuda3std3__441_GLOBAL__N__468271db_4_k_cu_c7668a83_37816ignoreE,(_ZN39_INTERNAL_468271db_4_k_cu_c7668a83_37814cute7productE - _ZN39_INTERNAL_468271db_4_k_cu_c7668a83_37814cuda3std3__441_GLOBAL__N__468271db_4_k_cu_c7668a83_37816ignoreE)
_ZN39_INTERNAL_468271db_4_k_cu_c7668a83_37814cuda3std3__441_GLOBAL__N__468271db_4_k_cu_c7668a83_37816ignoreE:
	.zero		1
	.type		_ZN39_INTERNAL_468271db_4_k_cu_c7668a83_37814cute7productE,@object
	.size		_ZN39_INTERNAL_468271db_4_k_cu_c7668a83_37814cute7productE,(_ZN39_INTERNAL_468271db_4_k_cu_c7668a83_37814cuda3std3__45__cpo3endE - _ZN39_INTERNAL_468271db_4_k_cu_c7668a83_37814cute7productE)
_ZN39_INTERNAL_468271db_4_k_cu_c7668a83_37814cute7productE:
	.zero		1
	.type		_ZN39_INTERNAL_468271db_4_k_cu_c7668a83_37814cuda3std3__45__cpo3endE,@object
	.size		_ZN39_INTERNAL_468271db_4_k_cu_c7668a83_37814cuda3std3__45__cpo3endE,(_ZN39_INTERNAL_468271db_4_k_cu_c7668a83_37814cuda3std3__419piecewise_constructE - _ZN39_INTERNAL_468271db_4_k_cu_c7668a83_37814cuda3std3__45__cpo3endE)
_ZN39_INTERNAL_468271db_4_k_cu_c7668a83_37814cuda3std3__45__cpo3endE:
	.zero		1
	.type		_ZN39_INTERNAL_468271db_4_k_cu_c7668a83_37814cuda3std3__419piecewise_constructE,@object
	.size		_ZN39_INTERNAL_468271db_4_k_cu_c7668a83_37814cuda3std3__419piecewise_constructE,(_ZN39_INTERNAL_468271db_4_k_cu_c7668a83_37814cuda3std3__45__cpo4cendE - _ZN39_INTERNAL_468271db_4_k_cu_c7668a83_37814cuda3std3__419piecewise_constructE)
_ZN39_INTERNAL_468271db_4_k_cu_c7668a83_37814cuda3std3__419piecewise_constructE:
	.zero		1
	.type		_ZN39_INTERNAL_468271db_4_k_cu_c7668a83_37814cuda3std3__45__cpo4cendE,@object
	.size		_ZN39_INTERNAL_468271db_4_k_cu_c7668a83_37814cuda3std3__45__cpo4cendE,(_ZN39_INTERNAL_468271db_4_k_cu_c7668a83_37814cuda3std6ranges3__45__cpo4swapE - _ZN39_INTERNAL_468271db_4_k_cu_c7668a83_37814cuda3std3__45__cpo4cendE)
_ZN39_INTERNAL_468271db_4_k_cu_c7668a83_37814cuda3std3__45__cpo4cendE:
	.zero		1
	.type		_ZN39_INTERNAL_468271db_4_k_cu_c7668a83_37814cuda3std6ranges3__45__cpo4swapE,@object
	.size		_ZN39_INTERNAL_468271db_4_k_cu_c7668a83_37814cuda3std6ranges3__45__cpo4swapE,(.L_8 - _ZN39_INTERNAL_468271db_4_k_cu_c7668a83_37814cuda3std6ranges3__45__cpo4swapE)
_ZN39_INTERNAL_468271db_4_k_cu_c7668a83_37814cuda3std6ranges3__45__cpo4swapE:
	.zero		1
.L_8:


//--------------------- .nv.constant0._ZN7cutlass13device_kernelINS_4gemm6kernel13GemmUniversalIN4cute5tupleIJiiiiEEENS1_10collective13CollectiveMmaINS1_34MainloopSm90TmaGmmaWarpSpecializedILi11ENS5_IJNS4_1CILi1EEESB_SB_EEENS1_35KernelTmaWarpSpecializedCooperativeEEENS5_IJNSA_ILi384EEENSA_ILi240EEENSA_ILi16EEEEEENS_6half_tENS5_IJlSB_lEEESJ_SK_NS4_8TiledMMAINS4_8MMA_AtomIJNS4_4SM904GMMA25MMA_64x16x16_F32F16F16_SSILNSO_5MajorE0ELSQ_0ELNSO_7ScaleInE1ELSR_1EEEEEENS4_6LayoutINS5_IJNSA_ILi2EEESB_SB_EEENS5_IJSB_NSA_ILi0EEESX_EEEEENS5_IJNS4_10UnderscoreES10_S10_EEEEENS4_13SM90_TMA_LOADENS4_14ComposedLayoutINS4_7SwizzleILi1ELi4ELi3EEENS4_18smem_ptr_flag_bitsILi16EEENSU_INS5_IJNSA_ILi8EEESH_EEENS5_IJSH_SB_EEEEEEEvNS4_8identityES13_S1D_vS1E_EENS_8epilogue10collective6detail29Sm90TmaWarpSpecializedAdapterINS1H_15DefaultEpilogueISJ_SK_SK_NS1G_6thread17LinearCombinationISJ_Li1EffLNS1L_9ScaleType4KindE0ELNS_15FloatRoundStyleE2ESJ_EENS1_15EpilogueDefaultEEEEEvvEEEEvNT_6ParamsE --------------------------
	.section	.nv.constant0._ZN7cutlass13device_kernelINS_4gemm6kernel13GemmUniversalIN4cute5tupleIJiiiiEEENS1_10collective13CollectiveMmaINS1_34MainloopSm90TmaGmmaWarpSpecializedILi11ENS5_IJNS4_1CILi1EEESB_SB_EEENS1_35KernelTmaWarpSpecializedCooperativeEEENS5_IJNSA_ILi384EEENSA_ILi240EEENSA_ILi16EEEEEENS_6half_tENS5_IJlSB_lEEESJ_SK_NS4_8TiledMMAINS4_8MMA_AtomIJNS4_4SM904GMMA25MMA_64x16x16_F32F16F16_SSILNSO_5MajorE0ELSQ_0ELNSO_7ScaleInE1ELSR_1EEEEEENS4_6LayoutINS5_IJNSA_ILi2EEESB_SB_EEENS5_IJSB_NSA_ILi0EEESX_EEEEENS5_IJNS4_10UnderscoreES10_S10_EEEEENS4_13SM90_TMA_LOADENS4_14ComposedLayoutINS4_7SwizzleILi1ELi4ELi3EEENS4_18smem_ptr_flag_bitsILi16EEENSU_INS5_IJNSA_ILi8EEESH_EEENS5_IJSH_SB_EEEEEEEvNS4_8identityES13_S1D_vS1E_EENS_8epilogue10collective6detail29Sm90TmaWarpSpecializedAdapterINS1H_15DefaultEpilogueISJ_SK_SK_NS1G_6thread17LinearCombinationISJ_Li1EffLNS1L_9ScaleType4KindE0ELNS_15FloatRoundStyleE2ESJ_EENS1_15EpilogueDefaultEEEEEvvEEEEvNT_6ParamsE,"a",@progbits
	.sectionflags	@""
	.align	4
.nv.constant0._ZN7cutlass13device_kernelINS_4gemm6kernel13GemmUniversalIN4cute5tupleIJiiiiEEENS1_10collective13CollectiveMmaINS1_34MainloopSm90TmaGmmaWarpSpecializedILi11ENS5_IJNS4_1CILi1EEESB_SB_EEENS1_35KernelTmaWarpSpecializedCooperativeEEENS5_IJNSA_ILi384EEENSA_ILi240EEENSA_ILi16EEEEEENS_6half_tENS5_IJlSB_lEEESJ_SK_NS4_8TiledMMAINS4_8MMA_AtomIJNS4_4SM904GMMA25MMA_64x16x16_F32F16F16_SSILNSO_5MajorE0ELSQ_0ELNSO_7ScaleInE1ELSR_1EEEEEENS4_6LayoutINS5_IJNSA_ILi2EEESB_SB_EEENS5_IJSB_NSA_ILi0EEESX_EEEEENS5_IJNS4_10UnderscoreES10_S10_EEEEENS4_13SM90_TMA_LOADENS4_14ComposedLayoutINS4_7SwizzleILi1ELi4ELi3EEENS4_18smem_ptr_flag_bitsILi16EEENSU_INS5_IJNSA_ILi8EEESH_EEENS5_IJSH_SB_EEEEEEEvNS4_8identityES13_S1D_vS1E_EENS_8epilogue10collective6detail29Sm90TmaWarpSpecializedAdapterINS1H_15DefaultEpilogueISJ_SK_SK_NS1G_6thread17LinearCombinationISJ_Li1EffLNS1L_9ScaleType4KindE0ELNS_15FloatRoundStyleE2ESJ_EENS1_15EpilogueDefaultEEEEEvvEEEEvNT_6ParamsE:
	.zero		1664


//--------------------- SYMBOLS --------------------------

	.type		.nv.reservedSmem.offset0,@object
	.size		.nv.reservedSmem.offset0,0x4
	.type		__assertfail,@function
